//
// Generated by NVIDIA NVVM Compiler
//
// Compiler Build ID: CL-36424714
// Cuda compilation tools, release 13.0, V13.0.88
// Based on NVVM 20.0.0
//

.version 9.0
.target sm_100
.address_size 64

	// .globl	_Z17N_Body_SimulationILi128ELb1EEvPdS0_S0_S0_S0_S0_S0_S0_S0_PKdidd
// _ZZ17N_Body_SimulationILi128ELb1EEvPdS0_S0_S0_S0_S0_S0_S0_S0_PKdiddE6smem_x has been demoted
// _ZZ17N_Body_SimulationILi128ELb1EEvPdS0_S0_S0_S0_S0_S0_S0_S0_PKdiddE6smem_y has been demoted
// _ZZ17N_Body_SimulationILi128ELb1EEvPdS0_S0_S0_S0_S0_S0_S0_S0_PKdiddE6smem_z has been demoted
// _ZZ17N_Body_SimulationILi128ELb1EEvPdS0_S0_S0_S0_S0_S0_S0_S0_PKdiddE6smem_m has been demoted
// _ZZ17N_Body_SimulationILi128ELb0EEvPdS0_S0_S0_S0_S0_S0_S0_S0_PKdiddE6smem_x has been demoted
// _ZZ17N_Body_SimulationILi128ELb0EEvPdS0_S0_S0_S0_S0_S0_S0_S0_PKdiddE6smem_y has been demoted
// _ZZ17N_Body_SimulationILi128ELb0EEvPdS0_S0_S0_S0_S0_S0_S0_S0_PKdiddE6smem_z has been demoted
// _ZZ17N_Body_SimulationILi128ELb0EEvPdS0_S0_S0_S0_S0_S0_S0_S0_PKdiddE6smem_m has been demoted

.visible .entry _Z17N_Body_SimulationILi128ELb1EEvPdS0_S0_S0_S0_S0_S0_S0_S0_PKdidd(
	.param .u64 .ptr .align 1 _Z17N_Body_SimulationILi128ELb1EEvPdS0_S0_S0_S0_S0_S0_S0_S0_PKdidd_param_0,
	.param .u64 .ptr .align 1 _Z17N_Body_SimulationILi128ELb1EEvPdS0_S0_S0_S0_S0_S0_S0_S0_PKdidd_param_1,
	.param .u64 .ptr .align 1 _Z17N_Body_SimulationILi128ELb1EEvPdS0_S0_S0_S0_S0_S0_S0_S0_PKdidd_param_2,
	.param .u64 .ptr .align 1 _Z17N_Body_SimulationILi128ELb1EEvPdS0_S0_S0_S0_S0_S0_S0_S0_PKdidd_param_3,
	.param .u64 .ptr .align 1 _Z17N_Body_SimulationILi128ELb1EEvPdS0_S0_S0_S0_S0_S0_S0_S0_PKdidd_param_4,
	.param .u64 .ptr .align 1 _Z17N_Body_SimulationILi128ELb1EEvPdS0_S0_S0_S0_S0_S0_S0_S0_PKdidd_param_5,
	.param .u64 .ptr .align 1 _Z17N_Body_SimulationILi128ELb1EEvPdS0_S0_S0_S0_S0_S0_S0_S0_PKdidd_param_6,
	.param .u64 .ptr .align 1 _Z17N_Body_SimulationILi128ELb1EEvPdS0_S0_S0_S0_S0_S0_S0_S0_PKdidd_param_7,
	.param .u64 .ptr .align 1 _Z17N_Body_SimulationILi128ELb1EEvPdS0_S0_S0_S0_S0_S0_S0_S0_PKdidd_param_8,
	.param .u64 .ptr .align 1 _Z17N_Body_SimulationILi128ELb1EEvPdS0_S0_S0_S0_S0_S0_S0_S0_PKdidd_param_9,
	.param .u32 _Z17N_Body_SimulationILi128ELb1EEvPdS0_S0_S0_S0_S0_S0_S0_S0_PKdidd_param_10,
	.param .f64 _Z17N_Body_SimulationILi128ELb1EEvPdS0_S0_S0_S0_S0_S0_S0_S0_PKdidd_param_11,
	.param .f64 _Z17N_Body_SimulationILi128ELb1EEvPdS0_S0_S0_S0_S0_S0_S0_S0_PKdidd_param_12
)
{
	.reg .pred 	%p<10>;
	.reg .b32 	%r<100>;
	.reg .b64 	%rd<45>;
	.reg .b64 	%fd<1539>;
	// demoted variable
	.shared .align 8 .b8 _ZZ17N_Body_SimulationILi128ELb1EEvPdS0_S0_S0_S0_S0_S0_S0_S0_PKdiddE6smem_x[1024];
	// demoted variable
	.shared .align 8 .b8 _ZZ17N_Body_SimulationILi128ELb1EEvPdS0_S0_S0_S0_S0_S0_S0_S0_PKdiddE6smem_y[1024];
	// demoted variable
	.shared .align 8 .b8 _ZZ17N_Body_SimulationILi128ELb1EEvPdS0_S0_S0_S0_S0_S0_S0_S0_PKdiddE6smem_z[1024];
	// demoted variable
	.shared .align 8 .b8 _ZZ17N_Body_SimulationILi128ELb1EEvPdS0_S0_S0_S0_S0_S0_S0_S0_PKdiddE6smem_m[1024];
	ld.param.u64 	%rd15, [_Z17N_Body_SimulationILi128ELb1EEvPdS0_S0_S0_S0_S0_S0_S0_S0_PKdidd_param_0];
	ld.param.u64 	%rd16, [_Z17N_Body_SimulationILi128ELb1EEvPdS0_S0_S0_S0_S0_S0_S0_S0_PKdidd_param_1];
	ld.param.u64 	%rd17, [_Z17N_Body_SimulationILi128ELb1EEvPdS0_S0_S0_S0_S0_S0_S0_S0_PKdidd_param_2];
	ld.param.u64 	%rd10, [_Z17N_Body_SimulationILi128ELb1EEvPdS0_S0_S0_S0_S0_S0_S0_S0_PKdidd_param_4];
	ld.param.u64 	%rd12, [_Z17N_Body_SimulationILi128ELb1EEvPdS0_S0_S0_S0_S0_S0_S0_S0_PKdidd_param_6];
	ld.param.u64 	%rd13, [_Z17N_Body_SimulationILi128ELb1EEvPdS0_S0_S0_S0_S0_S0_S0_S0_PKdidd_param_7];
	ld.param.u64 	%rd18, [_Z17N_Body_SimulationILi128ELb1EEvPdS0_S0_S0_S0_S0_S0_S0_S0_PKdidd_param_9];
	ld.param.f64 	%fd50, [_Z17N_Body_SimulationILi128ELb1EEvPdS0_S0_S0_S0_S0_S0_S0_S0_PKdidd_param_12];
	cvta.to.global.u64 	%rd1, %rd18;
	cvta.to.global.u64 	%rd2, %rd17;
	cvta.to.global.u64 	%rd3, %rd16;
	cvta.to.global.u64 	%rd4, %rd15;
	mov.u32 	%r1, %nctaid.x;
	mov.u32 	%r30, %ctaid.x;
	mov.u32 	%r31, %ntid.x;
	mov.u32 	%r2, %tid.x;
	mad.lo.s32 	%r3, %r30, %r31, %r2;
	mul.wide.s32 	%rd19, %r3, 8;
	add.s64 	%rd20, %rd4, %rd19;
	ld.global.f64 	%fd1, [%rd20];
	add.s64 	%rd21, %rd3, %rd19;
	ld.global.f64 	%fd2, [%rd21];
	add.s64 	%rd22, %rd2, %rd19;
	ld.global.f64 	%fd3, [%rd22];
	shl.b32 	%r32, %r2, 3;
	mov.u32 	%r33, _ZZ17N_Body_SimulationILi128ELb1EEvPdS0_S0_S0_S0_S0_S0_S0_S0_PKdiddE6smem_x;
	add.s32 	%r4, %r33, %r32;
	mov.u32 	%r34, _ZZ17N_Body_SimulationILi128ELb1EEvPdS0_S0_S0_S0_S0_S0_S0_S0_PKdiddE6smem_y;
	add.s32 	%r5, %r34, %r32;
	mov.u32 	%r35, _ZZ17N_Body_SimulationILi128ELb1EEvPdS0_S0_S0_S0_S0_S0_S0_S0_PKdiddE6smem_z;
	add.s32 	%r6, %r35, %r32;
	mov.u32 	%r36, _ZZ17N_Body_SimulationILi128ELb1EEvPdS0_S0_S0_S0_S0_S0_S0_S0_PKdiddE6smem_m;
	add.s32 	%r7, %r36, %r32;
	and.b32  	%r8, %r1, 3;
	setp.lt.u32 	%p1, %r1, 4;
	mov.f64 	%fd1512, 0d0000000000000000;
	mov.b32 	%r96, 0;
	mov.f64 	%fd1513, %fd1512;
	mov.f64 	%fd1514, %fd1512;
	@%p1 bra 	$L__BB0_11;
	and.b32  	%r9, %r1, 2147483644;
	mov.f64 	%fd1512, 0d0000000000000000;
	mov.b32 	%r96, 0;
	mov.u32 	%r91, %r96;
$L__BB0_2:
	.pragma "nounroll";
	add.s32 	%r39, %r96, %r2;
	mul.wide.u32 	%rd23, %r39, 8;
	add.s64 	%rd5, %rd4, %rd23;
	ld.global.f64 	%fd54, [%rd5];
	st.shared.f64 	[%r4], %fd54;
	add.s64 	%rd6, %rd3, %rd23;
	ld.global.f64 	%fd55, [%rd6];
	st.shared.f64 	[%r5], %fd55;
	add.s64 	%rd7, %rd2, %rd23;
	ld.global.f64 	%fd56, [%rd7];
	st.shared.f64 	[%r6], %fd56;
	add.s64 	%rd8, %rd1, %rd23;
	ld.global.f64 	%fd57, [%rd8];
	st.shared.f64 	[%r7], %fd57;
	bar.sync 	0;
	mov.b32 	%r92, 0;
$L__BB0_3:
	.pragma "nounroll";
	shl.b32 	%r40, %r92, 3;
	mov.u32 	%r41, _ZZ17N_Body_SimulationILi128ELb1EEvPdS0_S0_S0_S0_S0_S0_S0_S0_PKdiddE6smem_x;
	add.s32 	%r42, %r41, %r40;
	ld.shared.f64 	%fd58, [%r42];
	sub.f64 	%fd59, %fd58, %fd1;
	mov.u32 	%r43, _ZZ17N_Body_SimulationILi128ELb1EEvPdS0_S0_S0_S0_S0_S0_S0_S0_PKdiddE6smem_y;
	add.s32 	%r44, %r43, %r40;
	ld.shared.f64 	%fd60, [%r44];
	sub.f64 	%fd61, %fd60, %fd2;
	mov.u32 	%r45, _ZZ17N_Body_SimulationILi128ELb1EEvPdS0_S0_S0_S0_S0_S0_S0_S0_PKdiddE6smem_z;
	add.s32 	%r46, %r45, %r40;
	ld.shared.f64 	%fd62, [%r46];
	sub.f64 	%fd63, %fd62, %fd3;
	mul.f64 	%fd64, %fd61, %fd61;
	fma.rn.f64 	%fd65, %fd59, %fd59, %fd64;
	fma.rn.f64 	%fd66, %fd63, %fd63, %fd65;
	add.f64 	%fd67, %fd50, %fd66;
	rsqrt.approx.f64 	%fd68, %fd67;
	mul.f64 	%fd69, %fd68, %fd68;
	mul.f64 	%fd70, %fd68, %fd69;
	mov.u32 	%r47, _ZZ17N_Body_SimulationILi128ELb1EEvPdS0_S0_S0_S0_S0_S0_S0_S0_PKdiddE6smem_m;
	add.s32 	%r48, %r47, %r40;
	ld.shared.f64 	%fd71, [%r48];
	mul.f64 	%fd72, %fd71, %fd70;
	fma.rn.f64 	%fd73, %fd59, %fd72, %fd1514;
	fma.rn.f64 	%fd74, %fd61, %fd72, %fd1513;
	fma.rn.f64 	%fd75, %fd63, %fd72, %fd1512;
	ld.shared.f64 	%fd76, [%r42+8];
	sub.f64 	%fd77, %fd76, %fd1;
	ld.shared.f64 	%fd78, [%r44+8];
	sub.f64 	%fd79, %fd78, %fd2;
	ld.shared.f64 	%fd80, [%r46+8];
	sub.f64 	%fd81, %fd80, %fd3;
	mul.f64 	%fd82, %fd79, %fd79;
	fma.rn.f64 	%fd83, %fd77, %fd77, %fd82;
	fma.rn.f64 	%fd84, %fd81, %fd81, %fd83;
	add.f64 	%fd85, %fd50, %fd84;
	rsqrt.approx.f64 	%fd86, %fd85;
	mul.f64 	%fd87, %fd86, %fd86;
	mul.f64 	%fd88, %fd86, %fd87;
	ld.shared.f64 	%fd89, [%r48+8];
	mul.f64 	%fd90, %fd89, %fd88;
	fma.rn.f64 	%fd91, %fd77, %fd90, %fd73;
	fma.rn.f64 	%fd92, %fd79, %fd90, %fd74;
	fma.rn.f64 	%fd93, %fd81, %fd90, %fd75;
	ld.shared.f64 	%fd94, [%r42+16];
	sub.f64 	%fd95, %fd94, %fd1;
	ld.shared.f64 	%fd96, [%r44+16];
	sub.f64 	%fd97, %fd96, %fd2;
	ld.shared.f64 	%fd98, [%r46+16];
	sub.f64 	%fd99, %fd98, %fd3;
	mul.f64 	%fd100, %fd97, %fd97;
	fma.rn.f64 	%fd101, %fd95, %fd95, %fd100;
	fma.rn.f64 	%fd102, %fd99, %fd99, %fd101;
	add.f64 	%fd103, %fd50, %fd102;
	rsqrt.approx.f64 	%fd104, %fd103;
	mul.f64 	%fd105, %fd104, %fd104;
	mul.f64 	%fd106, %fd104, %fd105;
	ld.shared.f64 	%fd107, [%r48+16];
	mul.f64 	%fd108, %fd107, %fd106;
	fma.rn.f64 	%fd109, %fd95, %fd108, %fd91;
	fma.rn.f64 	%fd110, %fd97, %fd108, %fd92;
	fma.rn.f64 	%fd111, %fd99, %fd108, %fd93;
	ld.shared.f64 	%fd112, [%r42+24];
	sub.f64 	%fd113, %fd112, %fd1;
	ld.shared.f64 	%fd114, [%r44+24];
	sub.f64 	%fd115, %fd114, %fd2;
	ld.shared.f64 	%fd116, [%r46+24];
	sub.f64 	%fd117, %fd116, %fd3;
	mul.f64 	%fd118, %fd115, %fd115;
	fma.rn.f64 	%fd119, %fd113, %fd113, %fd118;
	fma.rn.f64 	%fd120, %fd117, %fd117, %fd119;
	add.f64 	%fd121, %fd50, %fd120;
	rsqrt.approx.f64 	%fd122, %fd121;
	mul.f64 	%fd123, %fd122, %fd122;
	mul.f64 	%fd124, %fd122, %fd123;
	ld.shared.f64 	%fd125, [%r48+24];
	mul.f64 	%fd126, %fd125, %fd124;
	fma.rn.f64 	%fd127, %fd113, %fd126, %fd109;
	fma.rn.f64 	%fd128, %fd115, %fd126, %fd110;
	fma.rn.f64 	%fd129, %fd117, %fd126, %fd111;
	ld.shared.f64 	%fd130, [%r42+32];
	sub.f64 	%fd131, %fd130, %fd1;
	ld.shared.f64 	%fd132, [%r44+32];
	sub.f64 	%fd133, %fd132, %fd2;
	ld.shared.f64 	%fd134, [%r46+32];
	sub.f64 	%fd135, %fd134, %fd3;
	mul.f64 	%fd136, %fd133, %fd133;
	fma.rn.f64 	%fd137, %fd131, %fd131, %fd136;
	fma.rn.f64 	%fd138, %fd135, %fd135, %fd137;
	add.f64 	%fd139, %fd50, %fd138;
	rsqrt.approx.f64 	%fd140, %fd139;
	mul.f64 	%fd141, %fd140, %fd140;
	mul.f64 	%fd142, %fd140, %fd141;
	ld.shared.f64 	%fd143, [%r48+32];
	mul.f64 	%fd144, %fd143, %fd142;
	fma.rn.f64 	%fd145, %fd131, %fd144, %fd127;
	fma.rn.f64 	%fd146, %fd133, %fd144, %fd128;
	fma.rn.f64 	%fd147, %fd135, %fd144, %fd129;
	ld.shared.f64 	%fd148, [%r42+40];
	sub.f64 	%fd149, %fd148, %fd1;
	ld.shared.f64 	%fd150, [%r44+40];
	sub.f64 	%fd151, %fd150, %fd2;
	ld.shared.f64 	%fd152, [%r46+40];
	sub.f64 	%fd153, %fd152, %fd3;
	mul.f64 	%fd154, %fd151, %fd151;
	fma.rn.f64 	%fd155, %fd149, %fd149, %fd154;
	fma.rn.f64 	%fd156, %fd153, %fd153, %fd155;
	add.f64 	%fd157, %fd50, %fd156;
	rsqrt.approx.f64 	%fd158, %fd157;
	mul.f64 	%fd159, %fd158, %fd158;
	mul.f64 	%fd160, %fd158, %fd159;
	ld.shared.f64 	%fd161, [%r48+40];
	mul.f64 	%fd162, %fd161, %fd160;
	fma.rn.f64 	%fd163, %fd149, %fd162, %fd145;
	fma.rn.f64 	%fd164, %fd151, %fd162, %fd146;
	fma.rn.f64 	%fd165, %fd153, %fd162, %fd147;
	ld.shared.f64 	%fd166, [%r42+48];
	sub.f64 	%fd167, %fd166, %fd1;
	ld.shared.f64 	%fd168, [%r44+48];
	sub.f64 	%fd169, %fd168, %fd2;
	ld.shared.f64 	%fd170, [%r46+48];
	sub.f64 	%fd171, %fd170, %fd3;
	mul.f64 	%fd172, %fd169, %fd169;
	fma.rn.f64 	%fd173, %fd167, %fd167, %fd172;
	fma.rn.f64 	%fd174, %fd171, %fd171, %fd173;
	add.f64 	%fd175, %fd50, %fd174;
	rsqrt.approx.f64 	%fd176, %fd175;
	mul.f64 	%fd177, %fd176, %fd176;
	mul.f64 	%fd178, %fd176, %fd177;
	ld.shared.f64 	%fd179, [%r48+48];
	mul.f64 	%fd180, %fd179, %fd178;
	fma.rn.f64 	%fd181, %fd167, %fd180, %fd163;
	fma.rn.f64 	%fd182, %fd169, %fd180, %fd164;
	fma.rn.f64 	%fd183, %fd171, %fd180, %fd165;
	ld.shared.f64 	%fd184, [%r42+56];
	sub.f64 	%fd185, %fd184, %fd1;
	ld.shared.f64 	%fd186, [%r44+56];
	sub.f64 	%fd187, %fd186, %fd2;
	ld.shared.f64 	%fd188, [%r46+56];
	sub.f64 	%fd189, %fd188, %fd3;
	mul.f64 	%fd190, %fd187, %fd187;
	fma.rn.f64 	%fd191, %fd185, %fd185, %fd190;
	fma.rn.f64 	%fd192, %fd189, %fd189, %fd191;
	add.f64 	%fd193, %fd50, %fd192;
	rsqrt.approx.f64 	%fd194, %fd193;
	mul.f64 	%fd195, %fd194, %fd194;
	mul.f64 	%fd196, %fd194, %fd195;
	ld.shared.f64 	%fd197, [%r48+56];
	mul.f64 	%fd198, %fd197, %fd196;
	fma.rn.f64 	%fd199, %fd185, %fd198, %fd181;
	fma.rn.f64 	%fd200, %fd187, %fd198, %fd182;
	fma.rn.f64 	%fd201, %fd189, %fd198, %fd183;
	ld.shared.f64 	%fd202, [%r42+64];
	sub.f64 	%fd203, %fd202, %fd1;
	ld.shared.f64 	%fd204, [%r44+64];
	sub.f64 	%fd205, %fd204, %fd2;
	ld.shared.f64 	%fd206, [%r46+64];
	sub.f64 	%fd207, %fd206, %fd3;
	mul.f64 	%fd208, %fd205, %fd205;
	fma.rn.f64 	%fd209, %fd203, %fd203, %fd208;
	fma.rn.f64 	%fd210, %fd207, %fd207, %fd209;
	add.f64 	%fd211, %fd50, %fd210;
	rsqrt.approx.f64 	%fd212, %fd211;
	mul.f64 	%fd213, %fd212, %fd212;
	mul.f64 	%fd214, %fd212, %fd213;
	ld.shared.f64 	%fd215, [%r48+64];
	mul.f64 	%fd216, %fd215, %fd214;
	fma.rn.f64 	%fd217, %fd203, %fd216, %fd199;
	fma.rn.f64 	%fd218, %fd205, %fd216, %fd200;
	fma.rn.f64 	%fd219, %fd207, %fd216, %fd201;
	ld.shared.f64 	%fd220, [%r42+72];
	sub.f64 	%fd221, %fd220, %fd1;
	ld.shared.f64 	%fd222, [%r44+72];
	sub.f64 	%fd223, %fd222, %fd2;
	ld.shared.f64 	%fd224, [%r46+72];
	sub.f64 	%fd225, %fd224, %fd3;
	mul.f64 	%fd226, %fd223, %fd223;
	fma.rn.f64 	%fd227, %fd221, %fd221, %fd226;
	fma.rn.f64 	%fd228, %fd225, %fd225, %fd227;
	add.f64 	%fd229, %fd50, %fd228;
	rsqrt.approx.f64 	%fd230, %fd229;
	mul.f64 	%fd231, %fd230, %fd230;
	mul.f64 	%fd232, %fd230, %fd231;
	ld.shared.f64 	%fd233, [%r48+72];
	mul.f64 	%fd234, %fd233, %fd232;
	fma.rn.f64 	%fd235, %fd221, %fd234, %fd217;
	fma.rn.f64 	%fd236, %fd223, %fd234, %fd218;
	fma.rn.f64 	%fd237, %fd225, %fd234, %fd219;
	ld.shared.f64 	%fd238, [%r42+80];
	sub.f64 	%fd239, %fd238, %fd1;
	ld.shared.f64 	%fd240, [%r44+80];
	sub.f64 	%fd241, %fd240, %fd2;
	ld.shared.f64 	%fd242, [%r46+80];
	sub.f64 	%fd243, %fd242, %fd3;
	mul.f64 	%fd244, %fd241, %fd241;
	fma.rn.f64 	%fd245, %fd239, %fd239, %fd244;
	fma.rn.f64 	%fd246, %fd243, %fd243, %fd245;
	add.f64 	%fd247, %fd50, %fd246;
	rsqrt.approx.f64 	%fd248, %fd247;
	mul.f64 	%fd249, %fd248, %fd248;
	mul.f64 	%fd250, %fd248, %fd249;
	ld.shared.f64 	%fd251, [%r48+80];
	mul.f64 	%fd252, %fd251, %fd250;
	fma.rn.f64 	%fd253, %fd239, %fd252, %fd235;
	fma.rn.f64 	%fd254, %fd241, %fd252, %fd236;
	fma.rn.f64 	%fd255, %fd243, %fd252, %fd237;
	ld.shared.f64 	%fd256, [%r42+88];
	sub.f64 	%fd257, %fd256, %fd1;
	ld.shared.f64 	%fd258, [%r44+88];
	sub.f64 	%fd259, %fd258, %fd2;
	ld.shared.f64 	%fd260, [%r46+88];
	sub.f64 	%fd261, %fd260, %fd3;
	mul.f64 	%fd262, %fd259, %fd259;
	fma.rn.f64 	%fd263, %fd257, %fd257, %fd262;
	fma.rn.f64 	%fd264, %fd261, %fd261, %fd263;
	add.f64 	%fd265, %fd50, %fd264;
	rsqrt.approx.f64 	%fd266, %fd265;
	mul.f64 	%fd267, %fd266, %fd266;
	mul.f64 	%fd268, %fd266, %fd267;
	ld.shared.f64 	%fd269, [%r48+88];
	mul.f64 	%fd270, %fd269, %fd268;
	fma.rn.f64 	%fd271, %fd257, %fd270, %fd253;
	fma.rn.f64 	%fd272, %fd259, %fd270, %fd254;
	fma.rn.f64 	%fd273, %fd261, %fd270, %fd255;
	ld.shared.f64 	%fd274, [%r42+96];
	sub.f64 	%fd275, %fd274, %fd1;
	ld.shared.f64 	%fd276, [%r44+96];
	sub.f64 	%fd277, %fd276, %fd2;
	ld.shared.f64 	%fd278, [%r46+96];
	sub.f64 	%fd279, %fd278, %fd3;
	mul.f64 	%fd280, %fd277, %fd277;
	fma.rn.f64 	%fd281, %fd275, %fd275, %fd280;
	fma.rn.f64 	%fd282, %fd279, %fd279, %fd281;
	add.f64 	%fd283, %fd50, %fd282;
	rsqrt.approx.f64 	%fd284, %fd283;
	mul.f64 	%fd285, %fd284, %fd284;
	mul.f64 	%fd286, %fd284, %fd285;
	ld.shared.f64 	%fd287, [%r48+96];
	mul.f64 	%fd288, %fd287, %fd286;
	fma.rn.f64 	%fd289, %fd275, %fd288, %fd271;
	fma.rn.f64 	%fd290, %fd277, %fd288, %fd272;
	fma.rn.f64 	%fd291, %fd279, %fd288, %fd273;
	ld.shared.f64 	%fd292, [%r42+104];
	sub.f64 	%fd293, %fd292, %fd1;
	ld.shared.f64 	%fd294, [%r44+104];
	sub.f64 	%fd295, %fd294, %fd2;
	ld.shared.f64 	%fd296, [%r46+104];
	sub.f64 	%fd297, %fd296, %fd3;
	mul.f64 	%fd298, %fd295, %fd295;
	fma.rn.f64 	%fd299, %fd293, %fd293, %fd298;
	fma.rn.f64 	%fd300, %fd297, %fd297, %fd299;
	add.f64 	%fd301, %fd50, %fd300;
	rsqrt.approx.f64 	%fd302, %fd301;
	mul.f64 	%fd303, %fd302, %fd302;
	mul.f64 	%fd304, %fd302, %fd303;
	ld.shared.f64 	%fd305, [%r48+104];
	mul.f64 	%fd306, %fd305, %fd304;
	fma.rn.f64 	%fd307, %fd293, %fd306, %fd289;
	fma.rn.f64 	%fd308, %fd295, %fd306, %fd290;
	fma.rn.f64 	%fd309, %fd297, %fd306, %fd291;
	ld.shared.f64 	%fd310, [%r42+112];
	sub.f64 	%fd311, %fd310, %fd1;
	ld.shared.f64 	%fd312, [%r44+112];
	sub.f64 	%fd313, %fd312, %fd2;
	ld.shared.f64 	%fd314, [%r46+112];
	sub.f64 	%fd315, %fd314, %fd3;
	mul.f64 	%fd316, %fd313, %fd313;
	fma.rn.f64 	%fd317, %fd311, %fd311, %fd316;
	fma.rn.f64 	%fd318, %fd315, %fd315, %fd317;
	add.f64 	%fd319, %fd50, %fd318;
	rsqrt.approx.f64 	%fd320, %fd319;
	mul.f64 	%fd321, %fd320, %fd320;
	mul.f64 	%fd322, %fd320, %fd321;
	ld.shared.f64 	%fd323, [%r48+112];
	mul.f64 	%fd324, %fd323, %fd322;
	fma.rn.f64 	%fd325, %fd311, %fd324, %fd307;
	fma.rn.f64 	%fd326, %fd313, %fd324, %fd308;
	fma.rn.f64 	%fd327, %fd315, %fd324, %fd309;
	ld.shared.f64 	%fd328, [%r42+120];
	sub.f64 	%fd329, %fd328, %fd1;
	ld.shared.f64 	%fd330, [%r44+120];
	sub.f64 	%fd331, %fd330, %fd2;
	ld.shared.f64 	%fd332, [%r46+120];
	sub.f64 	%fd333, %fd332, %fd3;
	mul.f64 	%fd334, %fd331, %fd331;
	fma.rn.f64 	%fd335, %fd329, %fd329, %fd334;
	fma.rn.f64 	%fd336, %fd333, %fd333, %fd335;
	add.f64 	%fd337, %fd50, %fd336;
	rsqrt.approx.f64 	%fd338, %fd337;
	mul.f64 	%fd339, %fd338, %fd338;
	mul.f64 	%fd340, %fd338, %fd339;
	ld.shared.f64 	%fd341, [%r48+120];
	mul.f64 	%fd342, %fd341, %fd340;
	fma.rn.f64 	%fd1514, %fd329, %fd342, %fd325;
	fma.rn.f64 	%fd1513, %fd331, %fd342, %fd326;
	fma.rn.f64 	%fd1512, %fd333, %fd342, %fd327;
	add.s32 	%r92, %r92, 16;
	setp.ne.s32 	%p2, %r92, 128;
	@%p2 bra 	$L__BB0_3;
	bar.sync 	0;
	ld.global.f64 	%fd343, [%rd5+1024];
	st.shared.f64 	[%r4], %fd343;
	ld.global.f64 	%fd344, [%rd6+1024];
	st.shared.f64 	[%r5], %fd344;
	ld.global.f64 	%fd345, [%rd7+1024];
	st.shared.f64 	[%r6], %fd345;
	ld.global.f64 	%fd346, [%rd8+1024];
	st.shared.f64 	[%r7], %fd346;
	bar.sync 	0;
	mov.b32 	%r93, 0;
$L__BB0_5:
	.pragma "nounroll";
	shl.b32 	%r50, %r93, 3;
	mov.u32 	%r51, _ZZ17N_Body_SimulationILi128ELb1EEvPdS0_S0_S0_S0_S0_S0_S0_S0_PKdiddE6smem_x;
	add.s32 	%r52, %r51, %r50;
	ld.shared.f64 	%fd347, [%r52];
	sub.f64 	%fd348, %fd347, %fd1;
	mov.u32 	%r53, _ZZ17N_Body_SimulationILi128ELb1EEvPdS0_S0_S0_S0_S0_S0_S0_S0_PKdiddE6smem_y;
	add.s32 	%r54, %r53, %r50;
	ld.shared.f64 	%fd349, [%r54];
	sub.f64 	%fd350, %fd349, %fd2;
	mov.u32 	%r55, _ZZ17N_Body_SimulationILi128ELb1EEvPdS0_S0_S0_S0_S0_S0_S0_S0_PKdiddE6smem_z;
	add.s32 	%r56, %r55, %r50;
	ld.shared.f64 	%fd351, [%r56];
	sub.f64 	%fd352, %fd351, %fd3;
	mul.f64 	%fd353, %fd350, %fd350;
	fma.rn.f64 	%fd354, %fd348, %fd348, %fd353;
	fma.rn.f64 	%fd355, %fd352, %fd352, %fd354;
	add.f64 	%fd356, %fd50, %fd355;
	rsqrt.approx.f64 	%fd357, %fd356;
	mul.f64 	%fd358, %fd357, %fd357;
	mul.f64 	%fd359, %fd357, %fd358;
	mov.u32 	%r57, _ZZ17N_Body_SimulationILi128ELb1EEvPdS0_S0_S0_S0_S0_S0_S0_S0_PKdiddE6smem_m;
	add.s32 	%r58, %r57, %r50;
	ld.shared.f64 	%fd360, [%r58];
	mul.f64 	%fd361, %fd360, %fd359;
	fma.rn.f64 	%fd362, %fd348, %fd361, %fd1514;
	fma.rn.f64 	%fd363, %fd350, %fd361, %fd1513;
	fma.rn.f64 	%fd364, %fd352, %fd361, %fd1512;
	ld.shared.f64 	%fd365, [%r52+8];
	sub.f64 	%fd366, %fd365, %fd1;
	ld.shared.f64 	%fd367, [%r54+8];
	sub.f64 	%fd368, %fd367, %fd2;
	ld.shared.f64 	%fd369, [%r56+8];
	sub.f64 	%fd370, %fd369, %fd3;
	mul.f64 	%fd371, %fd368, %fd368;
	fma.rn.f64 	%fd372, %fd366, %fd366, %fd371;
	fma.rn.f64 	%fd373, %fd370, %fd370, %fd372;
	add.f64 	%fd374, %fd50, %fd373;
	rsqrt.approx.f64 	%fd375, %fd374;
	mul.f64 	%fd376, %fd375, %fd375;
	mul.f64 	%fd377, %fd375, %fd376;
	ld.shared.f64 	%fd378, [%r58+8];
	mul.f64 	%fd379, %fd378, %fd377;
	fma.rn.f64 	%fd380, %fd366, %fd379, %fd362;
	fma.rn.f64 	%fd381, %fd368, %fd379, %fd363;
	fma.rn.f64 	%fd382, %fd370, %fd379, %fd364;
	ld.shared.f64 	%fd383, [%r52+16];
	sub.f64 	%fd384, %fd383, %fd1;
	ld.shared.f64 	%fd385, [%r54+16];
	sub.f64 	%fd386, %fd385, %fd2;
	ld.shared.f64 	%fd387, [%r56+16];
	sub.f64 	%fd388, %fd387, %fd3;
	mul.f64 	%fd389, %fd386, %fd386;
	fma.rn.f64 	%fd390, %fd384, %fd384, %fd389;
	fma.rn.f64 	%fd391, %fd388, %fd388, %fd390;
	add.f64 	%fd392, %fd50, %fd391;
	rsqrt.approx.f64 	%fd393, %fd392;
	mul.f64 	%fd394, %fd393, %fd393;
	mul.f64 	%fd395, %fd393, %fd394;
	ld.shared.f64 	%fd396, [%r58+16];
	mul.f64 	%fd397, %fd396, %fd395;
	fma.rn.f64 	%fd398, %fd384, %fd397, %fd380;
	fma.rn.f64 	%fd399, %fd386, %fd397, %fd381;
	fma.rn.f64 	%fd400, %fd388, %fd397, %fd382;
	ld.shared.f64 	%fd401, [%r52+24];
	sub.f64 	%fd402, %fd401, %fd1;
	ld.shared.f64 	%fd403, [%r54+24];
	sub.f64 	%fd404, %fd403, %fd2;
	ld.shared.f64 	%fd405, [%r56+24];
	sub.f64 	%fd406, %fd405, %fd3;
	mul.f64 	%fd407, %fd404, %fd404;
	fma.rn.f64 	%fd408, %fd402, %fd402, %fd407;
	fma.rn.f64 	%fd409, %fd406, %fd406, %fd408;
	add.f64 	%fd410, %fd50, %fd409;
	rsqrt.approx.f64 	%fd411, %fd410;
	mul.f64 	%fd412, %fd411, %fd411;
	mul.f64 	%fd413, %fd411, %fd412;
	ld.shared.f64 	%fd414, [%r58+24];
	mul.f64 	%fd415, %fd414, %fd413;
	fma.rn.f64 	%fd416, %fd402, %fd415, %fd398;
	fma.rn.f64 	%fd417, %fd404, %fd415, %fd399;
	fma.rn.f64 	%fd418, %fd406, %fd415, %fd400;
	ld.shared.f64 	%fd419, [%r52+32];
	sub.f64 	%fd420, %fd419, %fd1;
	ld.shared.f64 	%fd421, [%r54+32];
	sub.f64 	%fd422, %fd421, %fd2;
	ld.shared.f64 	%fd423, [%r56+32];
	sub.f64 	%fd424, %fd423, %fd3;
	mul.f64 	%fd425, %fd422, %fd422;
	fma.rn.f64 	%fd426, %fd420, %fd420, %fd425;
	fma.rn.f64 	%fd427, %fd424, %fd424, %fd426;
	add.f64 	%fd428, %fd50, %fd427;
	rsqrt.approx.f64 	%fd429, %fd428;
	mul.f64 	%fd430, %fd429, %fd429;
	mul.f64 	%fd431, %fd429, %fd430;
	ld.shared.f64 	%fd432, [%r58+32];
	mul.f64 	%fd433, %fd432, %fd431;
	fma.rn.f64 	%fd434, %fd420, %fd433, %fd416;
	fma.rn.f64 	%fd435, %fd422, %fd433, %fd417;
	fma.rn.f64 	%fd436, %fd424, %fd433, %fd418;
	ld.shared.f64 	%fd437, [%r52+40];
	sub.f64 	%fd438, %fd437, %fd1;
	ld.shared.f64 	%fd439, [%r54+40];
	sub.f64 	%fd440, %fd439, %fd2;
	ld.shared.f64 	%fd441, [%r56+40];
	sub.f64 	%fd442, %fd441, %fd3;
	mul.f64 	%fd443, %fd440, %fd440;
	fma.rn.f64 	%fd444, %fd438, %fd438, %fd443;
	fma.rn.f64 	%fd445, %fd442, %fd442, %fd444;
	add.f64 	%fd446, %fd50, %fd445;
	rsqrt.approx.f64 	%fd447, %fd446;
	mul.f64 	%fd448, %fd447, %fd447;
	mul.f64 	%fd449, %fd447, %fd448;
	ld.shared.f64 	%fd450, [%r58+40];
	mul.f64 	%fd451, %fd450, %fd449;
	fma.rn.f64 	%fd452, %fd438, %fd451, %fd434;
	fma.rn.f64 	%fd453, %fd440, %fd451, %fd435;
	fma.rn.f64 	%fd454, %fd442, %fd451, %fd436;
	ld.shared.f64 	%fd455, [%r52+48];
	sub.f64 	%fd456, %fd455, %fd1;
	ld.shared.f64 	%fd457, [%r54+48];
	sub.f64 	%fd458, %fd457, %fd2;
	ld.shared.f64 	%fd459, [%r56+48];
	sub.f64 	%fd460, %fd459, %fd3;
	mul.f64 	%fd461, %fd458, %fd458;
	fma.rn.f64 	%fd462, %fd456, %fd456, %fd461;
	fma.rn.f64 	%fd463, %fd460, %fd460, %fd462;
	add.f64 	%fd464, %fd50, %fd463;
	rsqrt.approx.f64 	%fd465, %fd464;
	mul.f64 	%fd466, %fd465, %fd465;
	mul.f64 	%fd467, %fd465, %fd466;
	ld.shared.f64 	%fd468, [%r58+48];
	mul.f64 	%fd469, %fd468, %fd467;
	fma.rn.f64 	%fd470, %fd456, %fd469, %fd452;
	fma.rn.f64 	%fd471, %fd458, %fd469, %fd453;
	fma.rn.f64 	%fd472, %fd460, %fd469, %fd454;
	ld.shared.f64 	%fd473, [%r52+56];
	sub.f64 	%fd474, %fd473, %fd1;
	ld.shared.f64 	%fd475, [%r54+56];
	sub.f64 	%fd476, %fd475, %fd2;
	ld.shared.f64 	%fd477, [%r56+56];
	sub.f64 	%fd478, %fd477, %fd3;
	mul.f64 	%fd479, %fd476, %fd476;
	fma.rn.f64 	%fd480, %fd474, %fd474, %fd479;
	fma.rn.f64 	%fd481, %fd478, %fd478, %fd480;
	add.f64 	%fd482, %fd50, %fd481;
	rsqrt.approx.f64 	%fd483, %fd482;
	mul.f64 	%fd484, %fd483, %fd483;
	mul.f64 	%fd485, %fd483, %fd484;
	ld.shared.f64 	%fd486, [%r58+56];
	mul.f64 	%fd487, %fd486, %fd485;
	fma.rn.f64 	%fd488, %fd474, %fd487, %fd470;
	fma.rn.f64 	%fd489, %fd476, %fd487, %fd471;
	fma.rn.f64 	%fd490, %fd478, %fd487, %fd472;
	ld.shared.f64 	%fd491, [%r52+64];
	sub.f64 	%fd492, %fd491, %fd1;
	ld.shared.f64 	%fd493, [%r54+64];
	sub.f64 	%fd494, %fd493, %fd2;
	ld.shared.f64 	%fd495, [%r56+64];
	sub.f64 	%fd496, %fd495, %fd3;
	mul.f64 	%fd497, %fd494, %fd494;
	fma.rn.f64 	%fd498, %fd492, %fd492, %fd497;
	fma.rn.f64 	%fd499, %fd496, %fd496, %fd498;
	add.f64 	%fd500, %fd50, %fd499;
	rsqrt.approx.f64 	%fd501, %fd500;
	mul.f64 	%fd502, %fd501, %fd501;
	mul.f64 	%fd503, %fd501, %fd502;
	ld.shared.f64 	%fd504, [%r58+64];
	mul.f64 	%fd505, %fd504, %fd503;
	fma.rn.f64 	%fd506, %fd492, %fd505, %fd488;
	fma.rn.f64 	%fd507, %fd494, %fd505, %fd489;
	fma.rn.f64 	%fd508, %fd496, %fd505, %fd490;
	ld.shared.f64 	%fd509, [%r52+72];
	sub.f64 	%fd510, %fd509, %fd1;
	ld.shared.f64 	%fd511, [%r54+72];
	sub.f64 	%fd512, %fd511, %fd2;
	ld.shared.f64 	%fd513, [%r56+72];
	sub.f64 	%fd514, %fd513, %fd3;
	mul.f64 	%fd515, %fd512, %fd512;
	fma.rn.f64 	%fd516, %fd510, %fd510, %fd515;
	fma.rn.f64 	%fd517, %fd514, %fd514, %fd516;
	add.f64 	%fd518, %fd50, %fd517;
	rsqrt.approx.f64 	%fd519, %fd518;
	mul.f64 	%fd520, %fd519, %fd519;
	mul.f64 	%fd521, %fd519, %fd520;
	ld.shared.f64 	%fd522, [%r58+72];
	mul.f64 	%fd523, %fd522, %fd521;
	fma.rn.f64 	%fd524, %fd510, %fd523, %fd506;
	fma.rn.f64 	%fd525, %fd512, %fd523, %fd507;
	fma.rn.f64 	%fd526, %fd514, %fd523, %fd508;
	ld.shared.f64 	%fd527, [%r52+80];
	sub.f64 	%fd528, %fd527, %fd1;
	ld.shared.f64 	%fd529, [%r54+80];
	sub.f64 	%fd530, %fd529, %fd2;
	ld.shared.f64 	%fd531, [%r56+80];
	sub.f64 	%fd532, %fd531, %fd3;
	mul.f64 	%fd533, %fd530, %fd530;
	fma.rn.f64 	%fd534, %fd528, %fd528, %fd533;
	fma.rn.f64 	%fd535, %fd532, %fd532, %fd534;
	add.f64 	%fd536, %fd50, %fd535;
	rsqrt.approx.f64 	%fd537, %fd536;
	mul.f64 	%fd538, %fd537, %fd537;
	mul.f64 	%fd539, %fd537, %fd538;
	ld.shared.f64 	%fd540, [%r58+80];
	mul.f64 	%fd541, %fd540, %fd539;
	fma.rn.f64 	%fd542, %fd528, %fd541, %fd524;
	fma.rn.f64 	%fd543, %fd530, %fd541, %fd525;
	fma.rn.f64 	%fd544, %fd532, %fd541, %fd526;
	ld.shared.f64 	%fd545, [%r52+88];
	sub.f64 	%fd546, %fd545, %fd1;
	ld.shared.f64 	%fd547, [%r54+88];
	sub.f64 	%fd548, %fd547, %fd2;
	ld.shared.f64 	%fd549, [%r56+88];
	sub.f64 	%fd550, %fd549, %fd3;
	mul.f64 	%fd551, %fd548, %fd548;
	fma.rn.f64 	%fd552, %fd546, %fd546, %fd551;
	fma.rn.f64 	%fd553, %fd550, %fd550, %fd552;
	add.f64 	%fd554, %fd50, %fd553;
	rsqrt.approx.f64 	%fd555, %fd554;
	mul.f64 	%fd556, %fd555, %fd555;
	mul.f64 	%fd557, %fd555, %fd556;
	ld.shared.f64 	%fd558, [%r58+88];
	mul.f64 	%fd559, %fd558, %fd557;
	fma.rn.f64 	%fd560, %fd546, %fd559, %fd542;
	fma.rn.f64 	%fd561, %fd548, %fd559, %fd543;
	fma.rn.f64 	%fd562, %fd550, %fd559, %fd544;
	ld.shared.f64 	%fd563, [%r52+96];
	sub.f64 	%fd564, %fd563, %fd1;
	ld.shared.f64 	%fd565, [%r54+96];
	sub.f64 	%fd566, %fd565, %fd2;
	ld.shared.f64 	%fd567, [%r56+96];
	sub.f64 	%fd568, %fd567, %fd3;
	mul.f64 	%fd569, %fd566, %fd566;
	fma.rn.f64 	%fd570, %fd564, %fd564, %fd569;
	fma.rn.f64 	%fd571, %fd568, %fd568, %fd570;
	add.f64 	%fd572, %fd50, %fd571;
	rsqrt.approx.f64 	%fd573, %fd572;
	mul.f64 	%fd574, %fd573, %fd573;
	mul.f64 	%fd575, %fd573, %fd574;
	ld.shared.f64 	%fd576, [%r58+96];
	mul.f64 	%fd577, %fd576, %fd575;
	fma.rn.f64 	%fd578, %fd564, %fd577, %fd560;
	fma.rn.f64 	%fd579, %fd566, %fd577, %fd561;
	fma.rn.f64 	%fd580, %fd568, %fd577, %fd562;
	ld.shared.f64 	%fd581, [%r52+104];
	sub.f64 	%fd582, %fd581, %fd1;
	ld.shared.f64 	%fd583, [%r54+104];
	sub.f64 	%fd584, %fd583, %fd2;
	ld.shared.f64 	%fd585, [%r56+104];
	sub.f64 	%fd586, %fd585, %fd3;
	mul.f64 	%fd587, %fd584, %fd584;
	fma.rn.f64 	%fd588, %fd582, %fd582, %fd587;
	fma.rn.f64 	%fd589, %fd586, %fd586, %fd588;
	add.f64 	%fd590, %fd50, %fd589;
	rsqrt.approx.f64 	%fd591, %fd590;
	mul.f64 	%fd592, %fd591, %fd591;
	mul.f64 	%fd593, %fd591, %fd592;
	ld.shared.f64 	%fd594, [%r58+104];
	mul.f64 	%fd595, %fd594, %fd593;
	fma.rn.f64 	%fd596, %fd582, %fd595, %fd578;
	fma.rn.f64 	%fd597, %fd584, %fd595, %fd579;
	fma.rn.f64 	%fd598, %fd586, %fd595, %fd580;
	ld.shared.f64 	%fd599, [%r52+112];
	sub.f64 	%fd600, %fd599, %fd1;
	ld.shared.f64 	%fd601, [%r54+112];
	sub.f64 	%fd602, %fd601, %fd2;
	ld.shared.f64 	%fd603, [%r56+112];
	sub.f64 	%fd604, %fd603, %fd3;
	mul.f64 	%fd605, %fd602, %fd602;
	fma.rn.f64 	%fd606, %fd600, %fd600, %fd605;
	fma.rn.f64 	%fd607, %fd604, %fd604, %fd606;
	add.f64 	%fd608, %fd50, %fd607;
	rsqrt.approx.f64 	%fd609, %fd608;
	mul.f64 	%fd610, %fd609, %fd609;
	mul.f64 	%fd611, %fd609, %fd610;
	ld.shared.f64 	%fd612, [%r58+112];
	mul.f64 	%fd613, %fd612, %fd611;
	fma.rn.f64 	%fd614, %fd600, %fd613, %fd596;
	fma.rn.f64 	%fd615, %fd602, %fd613, %fd597;
	fma.rn.f64 	%fd616, %fd604, %fd613, %fd598;
	ld.shared.f64 	%fd617, [%r52+120];
	sub.f64 	%fd618, %fd617, %fd1;
	ld.shared.f64 	%fd619, [%r54+120];
	sub.f64 	%fd620, %fd619, %fd2;
	ld.shared.f64 	%fd621, [%r56+120];
	sub.f64 	%fd622, %fd621, %fd3;
	mul.f64 	%fd623, %fd620, %fd620;
	fma.rn.f64 	%fd624, %fd618, %fd618, %fd623;
	fma.rn.f64 	%fd625, %fd622, %fd622, %fd624;
	add.f64 	%fd626, %fd50, %fd625;
	rsqrt.approx.f64 	%fd627, %fd626;
	mul.f64 	%fd628, %fd627, %fd627;
	mul.f64 	%fd629, %fd627, %fd628;
	ld.shared.f64 	%fd630, [%r58+120];
	mul.f64 	%fd631, %fd630, %fd629;
	fma.rn.f64 	%fd1514, %fd618, %fd631, %fd614;
	fma.rn.f64 	%fd1513, %fd620, %fd631, %fd615;
	fma.rn.f64 	%fd1512, %fd622, %fd631, %fd616;
	add.s32 	%r93, %r93, 16;
	setp.ne.s32 	%p3, %r93, 128;
	@%p3 bra 	$L__BB0_5;
	bar.sync 	0;
	ld.global.f64 	%fd632, [%rd5+2048];
	st.shared.f64 	[%r4], %fd632;
	ld.global.f64 	%fd633, [%rd6+2048];
	st.shared.f64 	[%r5], %fd633;
	ld.global.f64 	%fd634, [%rd7+2048];
	st.shared.f64 	[%r6], %fd634;
	ld.global.f64 	%fd635, [%rd8+2048];
	st.shared.f64 	[%r7], %fd635;
	bar.sync 	0;
	mov.b32 	%r94, 0;
$L__BB0_7:
	.pragma "nounroll";
	shl.b32 	%r60, %r94, 3;
	mov.u32 	%r61, _ZZ17N_Body_SimulationILi128ELb1EEvPdS0_S0_S0_S0_S0_S0_S0_S0_PKdiddE6smem_x;
	add.s32 	%r62, %r61, %r60;
	ld.shared.f64 	%fd636, [%r62];
	sub.f64 	%fd637, %fd636, %fd1;
	mov.u32 	%r63, _ZZ17N_Body_SimulationILi128ELb1EEvPdS0_S0_S0_S0_S0_S0_S0_S0_PKdiddE6smem_y;
	add.s32 	%r64, %r63, %r60;
	ld.shared.f64 	%fd638, [%r64];
	sub.f64 	%fd639, %fd638, %fd2;
	mov.u32 	%r65, _ZZ17N_Body_SimulationILi128ELb1EEvPdS0_S0_S0_S0_S0_S0_S0_S0_PKdiddE6smem_z;
	add.s32 	%r66, %r65, %r60;
	ld.shared.f64 	%fd640, [%r66];
	sub.f64 	%fd641, %fd640, %fd3;
	mul.f64 	%fd642, %fd639, %fd639;
	fma.rn.f64 	%fd643, %fd637, %fd637, %fd642;
	fma.rn.f64 	%fd644, %fd641, %fd641, %fd643;
	add.f64 	%fd645, %fd50, %fd644;
	rsqrt.approx.f64 	%fd646, %fd645;
	mul.f64 	%fd647, %fd646, %fd646;
	mul.f64 	%fd648, %fd646, %fd647;
	mov.u32 	%r67, _ZZ17N_Body_SimulationILi128ELb1EEvPdS0_S0_S0_S0_S0_S0_S0_S0_PKdiddE6smem_m;
	add.s32 	%r68, %r67, %r60;
	ld.shared.f64 	%fd649, [%r68];
	mul.f64 	%fd650, %fd649, %fd648;
	fma.rn.f64 	%fd651, %fd637, %fd650, %fd1514;
	fma.rn.f64 	%fd652, %fd639, %fd650, %fd1513;
	fma.rn.f64 	%fd653, %fd641, %fd650, %fd1512;
	ld.shared.f64 	%fd654, [%r62+8];
	sub.f64 	%fd655, %fd654, %fd1;
	ld.shared.f64 	%fd656, [%r64+8];
	sub.f64 	%fd657, %fd656, %fd2;
	ld.shared.f64 	%fd658, [%r66+8];
	sub.f64 	%fd659, %fd658, %fd3;
	mul.f64 	%fd660, %fd657, %fd657;
	fma.rn.f64 	%fd661, %fd655, %fd655, %fd660;
	fma.rn.f64 	%fd662, %fd659, %fd659, %fd661;
	add.f64 	%fd663, %fd50, %fd662;
	rsqrt.approx.f64 	%fd664, %fd663;
	mul.f64 	%fd665, %fd664, %fd664;
	mul.f64 	%fd666, %fd664, %fd665;
	ld.shared.f64 	%fd667, [%r68+8];
	mul.f64 	%fd668, %fd667, %fd666;
	fma.rn.f64 	%fd669, %fd655, %fd668, %fd651;
	fma.rn.f64 	%fd670, %fd657, %fd668, %fd652;
	fma.rn.f64 	%fd671, %fd659, %fd668, %fd653;
	ld.shared.f64 	%fd672, [%r62+16];
	sub.f64 	%fd673, %fd672, %fd1;
	ld.shared.f64 	%fd674, [%r64+16];
	sub.f64 	%fd675, %fd674, %fd2;
	ld.shared.f64 	%fd676, [%r66+16];
	sub.f64 	%fd677, %fd676, %fd3;
	mul.f64 	%fd678, %fd675, %fd675;
	fma.rn.f64 	%fd679, %fd673, %fd673, %fd678;
	fma.rn.f64 	%fd680, %fd677, %fd677, %fd679;
	add.f64 	%fd681, %fd50, %fd680;
	rsqrt.approx.f64 	%fd682, %fd681;
	mul.f64 	%fd683, %fd682, %fd682;
	mul.f64 	%fd684, %fd682, %fd683;
	ld.shared.f64 	%fd685, [%r68+16];
	mul.f64 	%fd686, %fd685, %fd684;
	fma.rn.f64 	%fd687, %fd673, %fd686, %fd669;
	fma.rn.f64 	%fd688, %fd675, %fd686, %fd670;
	fma.rn.f64 	%fd689, %fd677, %fd686, %fd671;
	ld.shared.f64 	%fd690, [%r62+24];
	sub.f64 	%fd691, %fd690, %fd1;
	ld.shared.f64 	%fd692, [%r64+24];
	sub.f64 	%fd693, %fd692, %fd2;
	ld.shared.f64 	%fd694, [%r66+24];
	sub.f64 	%fd695, %fd694, %fd3;
	mul.f64 	%fd696, %fd693, %fd693;
	fma.rn.f64 	%fd697, %fd691, %fd691, %fd696;
	fma.rn.f64 	%fd698, %fd695, %fd695, %fd697;
	add.f64 	%fd699, %fd50, %fd698;
	rsqrt.approx.f64 	%fd700, %fd699;
	mul.f64 	%fd701, %fd700, %fd700;
	mul.f64 	%fd702, %fd700, %fd701;
	ld.shared.f64 	%fd703, [%r68+24];
	mul.f64 	%fd704, %fd703, %fd702;
	fma.rn.f64 	%fd705, %fd691, %fd704, %fd687;
	fma.rn.f64 	%fd706, %fd693, %fd704, %fd688;
	fma.rn.f64 	%fd707, %fd695, %fd704, %fd689;
	ld.shared.f64 	%fd708, [%r62+32];
	sub.f64 	%fd709, %fd708, %fd1;
	ld.shared.f64 	%fd710, [%r64+32];
	sub.f64 	%fd711, %fd710, %fd2;
	ld.shared.f64 	%fd712, [%r66+32];
	sub.f64 	%fd713, %fd712, %fd3;
	mul.f64 	%fd714, %fd711, %fd711;
	fma.rn.f64 	%fd715, %fd709, %fd709, %fd714;
	fma.rn.f64 	%fd716, %fd713, %fd713, %fd715;
	add.f64 	%fd717, %fd50, %fd716;
	rsqrt.approx.f64 	%fd718, %fd717;
	mul.f64 	%fd719, %fd718, %fd718;
	mul.f64 	%fd720, %fd718, %fd719;
	ld.shared.f64 	%fd721, [%r68+32];
	mul.f64 	%fd722, %fd721, %fd720;
	fma.rn.f64 	%fd723, %fd709, %fd722, %fd705;
	fma.rn.f64 	%fd724, %fd711, %fd722, %fd706;
	fma.rn.f64 	%fd725, %fd713, %fd722, %fd707;
	ld.shared.f64 	%fd726, [%r62+40];
	sub.f64 	%fd727, %fd726, %fd1;
	ld.shared.f64 	%fd728, [%r64+40];
	sub.f64 	%fd729, %fd728, %fd2;
	ld.shared.f64 	%fd730, [%r66+40];
	sub.f64 	%fd731, %fd730, %fd3;
	mul.f64 	%fd732, %fd729, %fd729;
	fma.rn.f64 	%fd733, %fd727, %fd727, %fd732;
	fma.rn.f64 	%fd734, %fd731, %fd731, %fd733;
	add.f64 	%fd735, %fd50, %fd734;
	rsqrt.approx.f64 	%fd736, %fd735;
	mul.f64 	%fd737, %fd736, %fd736;
	mul.f64 	%fd738, %fd736, %fd737;
	ld.shared.f64 	%fd739, [%r68+40];
	mul.f64 	%fd740, %fd739, %fd738;
	fma.rn.f64 	%fd741, %fd727, %fd740, %fd723;
	fma.rn.f64 	%fd742, %fd729, %fd740, %fd724;
	fma.rn.f64 	%fd743, %fd731, %fd740, %fd725;
	ld.shared.f64 	%fd744, [%r62+48];
	sub.f64 	%fd745, %fd744, %fd1;
	ld.shared.f64 	%fd746, [%r64+48];
	sub.f64 	%fd747, %fd746, %fd2;
	ld.shared.f64 	%fd748, [%r66+48];
	sub.f64 	%fd749, %fd748, %fd3;
	mul.f64 	%fd750, %fd747, %fd747;
	fma.rn.f64 	%fd751, %fd745, %fd745, %fd750;
	fma.rn.f64 	%fd752, %fd749, %fd749, %fd751;
	add.f64 	%fd753, %fd50, %fd752;
	rsqrt.approx.f64 	%fd754, %fd753;
	mul.f64 	%fd755, %fd754, %fd754;
	mul.f64 	%fd756, %fd754, %fd755;
	ld.shared.f64 	%fd757, [%r68+48];
	mul.f64 	%fd758, %fd757, %fd756;
	fma.rn.f64 	%fd759, %fd745, %fd758, %fd741;
	fma.rn.f64 	%fd760, %fd747, %fd758, %fd742;
	fma.rn.f64 	%fd761, %fd749, %fd758, %fd743;
	ld.shared.f64 	%fd762, [%r62+56];
	sub.f64 	%fd763, %fd762, %fd1;
	ld.shared.f64 	%fd764, [%r64+56];
	sub.f64 	%fd765, %fd764, %fd2;
	ld.shared.f64 	%fd766, [%r66+56];
	sub.f64 	%fd767, %fd766, %fd3;
	mul.f64 	%fd768, %fd765, %fd765;
	fma.rn.f64 	%fd769, %fd763, %fd763, %fd768;
	fma.rn.f64 	%fd770, %fd767, %fd767, %fd769;
	add.f64 	%fd771, %fd50, %fd770;
	rsqrt.approx.f64 	%fd772, %fd771;
	mul.f64 	%fd773, %fd772, %fd772;
	mul.f64 	%fd774, %fd772, %fd773;
	ld.shared.f64 	%fd775, [%r68+56];
	mul.f64 	%fd776, %fd775, %fd774;
	fma.rn.f64 	%fd777, %fd763, %fd776, %fd759;
	fma.rn.f64 	%fd778, %fd765, %fd776, %fd760;
	fma.rn.f64 	%fd779, %fd767, %fd776, %fd761;
	ld.shared.f64 	%fd780, [%r62+64];
	sub.f64 	%fd781, %fd780, %fd1;
	ld.shared.f64 	%fd782, [%r64+64];
	sub.f64 	%fd783, %fd782, %fd2;
	ld.shared.f64 	%fd784, [%r66+64];
	sub.f64 	%fd785, %fd784, %fd3;
	mul.f64 	%fd786, %fd783, %fd783;
	fma.rn.f64 	%fd787, %fd781, %fd781, %fd786;
	fma.rn.f64 	%fd788, %fd785, %fd785, %fd787;
	add.f64 	%fd789, %fd50, %fd788;
	rsqrt.approx.f64 	%fd790, %fd789;
	mul.f64 	%fd791, %fd790, %fd790;
	mul.f64 	%fd792, %fd790, %fd791;
	ld.shared.f64 	%fd793, [%r68+64];
	mul.f64 	%fd794, %fd793, %fd792;
	fma.rn.f64 	%fd795, %fd781, %fd794, %fd777;
	fma.rn.f64 	%fd796, %fd783, %fd794, %fd778;
	fma.rn.f64 	%fd797, %fd785, %fd794, %fd779;
	ld.shared.f64 	%fd798, [%r62+72];
	sub.f64 	%fd799, %fd798, %fd1;
	ld.shared.f64 	%fd800, [%r64+72];
	sub.f64 	%fd801, %fd800, %fd2;
	ld.shared.f64 	%fd802, [%r66+72];
	sub.f64 	%fd803, %fd802, %fd3;
	mul.f64 	%fd804, %fd801, %fd801;
	fma.rn.f64 	%fd805, %fd799, %fd799, %fd804;
	fma.rn.f64 	%fd806, %fd803, %fd803, %fd805;
	add.f64 	%fd807, %fd50, %fd806;
	rsqrt.approx.f64 	%fd808, %fd807;
	mul.f64 	%fd809, %fd808, %fd808;
	mul.f64 	%fd810, %fd808, %fd809;
	ld.shared.f64 	%fd811, [%r68+72];
	mul.f64 	%fd812, %fd811, %fd810;
	fma.rn.f64 	%fd813, %fd799, %fd812, %fd795;
	fma.rn.f64 	%fd814, %fd801, %fd812, %fd796;
	fma.rn.f64 	%fd815, %fd803, %fd812, %fd797;
	ld.shared.f64 	%fd816, [%r62+80];
	sub.f64 	%fd817, %fd816, %fd1;
	ld.shared.f64 	%fd818, [%r64+80];
	sub.f64 	%fd819, %fd818, %fd2;
	ld.shared.f64 	%fd820, [%r66+80];
	sub.f64 	%fd821, %fd820, %fd3;
	mul.f64 	%fd822, %fd819, %fd819;
	fma.rn.f64 	%fd823, %fd817, %fd817, %fd822;
	fma.rn.f64 	%fd824, %fd821, %fd821, %fd823;
	add.f64 	%fd825, %fd50, %fd824;
	rsqrt.approx.f64 	%fd826, %fd825;
	mul.f64 	%fd827, %fd826, %fd826;
	mul.f64 	%fd828, %fd826, %fd827;
	ld.shared.f64 	%fd829, [%r68+80];
	mul.f64 	%fd830, %fd829, %fd828;
	fma.rn.f64 	%fd831, %fd817, %fd830, %fd813;
	fma.rn.f64 	%fd832, %fd819, %fd830, %fd814;
	fma.rn.f64 	%fd833, %fd821, %fd830, %fd815;
	ld.shared.f64 	%fd834, [%r62+88];
	sub.f64 	%fd835, %fd834, %fd1;
	ld.shared.f64 	%fd836, [%r64+88];
	sub.f64 	%fd837, %fd836, %fd2;
	ld.shared.f64 	%fd838, [%r66+88];
	sub.f64 	%fd839, %fd838, %fd3;
	mul.f64 	%fd840, %fd837, %fd837;
	fma.rn.f64 	%fd841, %fd835, %fd835, %fd840;
	fma.rn.f64 	%fd842, %fd839, %fd839, %fd841;
	add.f64 	%fd843, %fd50, %fd842;
	rsqrt.approx.f64 	%fd844, %fd843;
	mul.f64 	%fd845, %fd844, %fd844;
	mul.f64 	%fd846, %fd844, %fd845;
	ld.shared.f64 	%fd847, [%r68+88];
	mul.f64 	%fd848, %fd847, %fd846;
	fma.rn.f64 	%fd849, %fd835, %fd848, %fd831;
	fma.rn.f64 	%fd850, %fd837, %fd848, %fd832;
	fma.rn.f64 	%fd851, %fd839, %fd848, %fd833;
	ld.shared.f64 	%fd852, [%r62+96];
	sub.f64 	%fd853, %fd852, %fd1;
	ld.shared.f64 	%fd854, [%r64+96];
	sub.f64 	%fd855, %fd854, %fd2;
	ld.shared.f64 	%fd856, [%r66+96];
	sub.f64 	%fd857, %fd856, %fd3;
	mul.f64 	%fd858, %fd855, %fd855;
	fma.rn.f64 	%fd859, %fd853, %fd853, %fd858;
	fma.rn.f64 	%fd860, %fd857, %fd857, %fd859;
	add.f64 	%fd861, %fd50, %fd860;
	rsqrt.approx.f64 	%fd862, %fd861;
	mul.f64 	%fd863, %fd862, %fd862;
	mul.f64 	%fd864, %fd862, %fd863;
	ld.shared.f64 	%fd865, [%r68+96];
	mul.f64 	%fd866, %fd865, %fd864;
	fma.rn.f64 	%fd867, %fd853, %fd866, %fd849;
	fma.rn.f64 	%fd868, %fd855, %fd866, %fd850;
	fma.rn.f64 	%fd869, %fd857, %fd866, %fd851;
	ld.shared.f64 	%fd870, [%r62+104];
	sub.f64 	%fd871, %fd870, %fd1;
	ld.shared.f64 	%fd872, [%r64+104];
	sub.f64 	%fd873, %fd872, %fd2;
	ld.shared.f64 	%fd874, [%r66+104];
	sub.f64 	%fd875, %fd874, %fd3;
	mul.f64 	%fd876, %fd873, %fd873;
	fma.rn.f64 	%fd877, %fd871, %fd871, %fd876;
	fma.rn.f64 	%fd878, %fd875, %fd875, %fd877;
	add.f64 	%fd879, %fd50, %fd878;
	rsqrt.approx.f64 	%fd880, %fd879;
	mul.f64 	%fd881, %fd880, %fd880;
	mul.f64 	%fd882, %fd880, %fd881;
	ld.shared.f64 	%fd883, [%r68+104];
	mul.f64 	%fd884, %fd883, %fd882;
	fma.rn.f64 	%fd885, %fd871, %fd884, %fd867;
	fma.rn.f64 	%fd886, %fd873, %fd884, %fd868;
	fma.rn.f64 	%fd887, %fd875, %fd884, %fd869;
	ld.shared.f64 	%fd888, [%r62+112];
	sub.f64 	%fd889, %fd888, %fd1;
	ld.shared.f64 	%fd890, [%r64+112];
	sub.f64 	%fd891, %fd890, %fd2;
	ld.shared.f64 	%fd892, [%r66+112];
	sub.f64 	%fd893, %fd892, %fd3;
	mul.f64 	%fd894, %fd891, %fd891;
	fma.rn.f64 	%fd895, %fd889, %fd889, %fd894;
	fma.rn.f64 	%fd896, %fd893, %fd893, %fd895;
	add.f64 	%fd897, %fd50, %fd896;
	rsqrt.approx.f64 	%fd898, %fd897;
	mul.f64 	%fd899, %fd898, %fd898;
	mul.f64 	%fd900, %fd898, %fd899;
	ld.shared.f64 	%fd901, [%r68+112];
	mul.f64 	%fd902, %fd901, %fd900;
	fma.rn.f64 	%fd903, %fd889, %fd902, %fd885;
	fma.rn.f64 	%fd904, %fd891, %fd902, %fd886;
	fma.rn.f64 	%fd905, %fd893, %fd902, %fd887;
	ld.shared.f64 	%fd906, [%r62+120];
	sub.f64 	%fd907, %fd906, %fd1;
	ld.shared.f64 	%fd908, [%r64+120];
	sub.f64 	%fd909, %fd908, %fd2;
	ld.shared.f64 	%fd910, [%r66+120];
	sub.f64 	%fd911, %fd910, %fd3;
	mul.f64 	%fd912, %fd909, %fd909;
	fma.rn.f64 	%fd913, %fd907, %fd907, %fd912;
	fma.rn.f64 	%fd914, %fd911, %fd911, %fd913;
	add.f64 	%fd915, %fd50, %fd914;
	rsqrt.approx.f64 	%fd916, %fd915;
	mul.f64 	%fd917, %fd916, %fd916;
	mul.f64 	%fd918, %fd916, %fd917;
	ld.shared.f64 	%fd919, [%r68+120];
	mul.f64 	%fd920, %fd919, %fd918;
	fma.rn.f64 	%fd1514, %fd907, %fd920, %fd903;
	fma.rn.f64 	%fd1513, %fd909, %fd920, %fd904;
	fma.rn.f64 	%fd1512, %fd911, %fd920, %fd905;
	add.s32 	%r94, %r94, 16;
	setp.ne.s32 	%p4, %r94, 128;
	@%p4 bra 	$L__BB0_7;
	bar.sync 	0;
	ld.global.f64 	%fd921, [%rd5+3072];
	st.shared.f64 	[%r4], %fd921;
	ld.global.f64 	%fd922, [%rd6+3072];
	st.shared.f64 	[%r5], %fd922;
	ld.global.f64 	%fd923, [%rd7+3072];
	st.shared.f64 	[%r6], %fd923;
	ld.global.f64 	%fd924, [%rd8+3072];
	st.shared.f64 	[%r7], %fd924;
	bar.sync 	0;
	mov.b32 	%r95, 0;
$L__BB0_9:
	.pragma "nounroll";
	shl.b32 	%r70, %r95, 3;
	mov.u32 	%r71, _ZZ17N_Body_SimulationILi128ELb1EEvPdS0_S0_S0_S0_S0_S0_S0_S0_PKdiddE6smem_x;
	add.s32 	%r72, %r71, %r70;
	ld.shared.f64 	%fd925, [%r72];
	sub.f64 	%fd926, %fd925, %fd1;
	mov.u32 	%r73, _ZZ17N_Body_SimulationILi128ELb1EEvPdS0_S0_S0_S0_S0_S0_S0_S0_PKdiddE6smem_y;
	add.s32 	%r74, %r73, %r70;
	ld.shared.f64 	%fd927, [%r74];
	sub.f64 	%fd928, %fd927, %fd2;
	mov.u32 	%r75, _ZZ17N_Body_SimulationILi128ELb1EEvPdS0_S0_S0_S0_S0_S0_S0_S0_PKdiddE6smem_z;
	add.s32 	%r76, %r75, %r70;
	ld.shared.f64 	%fd929, [%r76];
	sub.f64 	%fd930, %fd929, %fd3;
	mul.f64 	%fd931, %fd928, %fd928;
	fma.rn.f64 	%fd932, %fd926, %fd926, %fd931;
	fma.rn.f64 	%fd933, %fd930, %fd930, %fd932;
	add.f64 	%fd934, %fd50, %fd933;
	rsqrt.approx.f64 	%fd935, %fd934;
	mul.f64 	%fd936, %fd935, %fd935;
	mul.f64 	%fd937, %fd935, %fd936;
	mov.u32 	%r77, _ZZ17N_Body_SimulationILi128ELb1EEvPdS0_S0_S0_S0_S0_S0_S0_S0_PKdiddE6smem_m;
	add.s32 	%r78, %r77, %r70;
	ld.shared.f64 	%fd938, [%r78];
	mul.f64 	%fd939, %fd938, %fd937;
	fma.rn.f64 	%fd940, %fd926, %fd939, %fd1514;
	fma.rn.f64 	%fd941, %fd928, %fd939, %fd1513;
	fma.rn.f64 	%fd942, %fd930, %fd939, %fd1512;
	ld.shared.f64 	%fd943, [%r72+8];
	sub.f64 	%fd944, %fd943, %fd1;
	ld.shared.f64 	%fd945, [%r74+8];
	sub.f64 	%fd946, %fd945, %fd2;
	ld.shared.f64 	%fd947, [%r76+8];
	sub.f64 	%fd948, %fd947, %fd3;
	mul.f64 	%fd949, %fd946, %fd946;
	fma.rn.f64 	%fd950, %fd944, %fd944, %fd949;
	fma.rn.f64 	%fd951, %fd948, %fd948, %fd950;
	add.f64 	%fd952, %fd50, %fd951;
	rsqrt.approx.f64 	%fd953, %fd952;
	mul.f64 	%fd954, %fd953, %fd953;
	mul.f64 	%fd955, %fd953, %fd954;
	ld.shared.f64 	%fd956, [%r78+8];
	mul.f64 	%fd957, %fd956, %fd955;
	fma.rn.f64 	%fd958, %fd944, %fd957, %fd940;
	fma.rn.f64 	%fd959, %fd946, %fd957, %fd941;
	fma.rn.f64 	%fd960, %fd948, %fd957, %fd942;
	ld.shared.f64 	%fd961, [%r72+16];
	sub.f64 	%fd962, %fd961, %fd1;
	ld.shared.f64 	%fd963, [%r74+16];
	sub.f64 	%fd964, %fd963, %fd2;
	ld.shared.f64 	%fd965, [%r76+16];
	sub.f64 	%fd966, %fd965, %fd3;
	mul.f64 	%fd967, %fd964, %fd964;
	fma.rn.f64 	%fd968, %fd962, %fd962, %fd967;
	fma.rn.f64 	%fd969, %fd966, %fd966, %fd968;
	add.f64 	%fd970, %fd50, %fd969;
	rsqrt.approx.f64 	%fd971, %fd970;
	mul.f64 	%fd972, %fd971, %fd971;
	mul.f64 	%fd973, %fd971, %fd972;
	ld.shared.f64 	%fd974, [%r78+16];
	mul.f64 	%fd975, %fd974, %fd973;
	fma.rn.f64 	%fd976, %fd962, %fd975, %fd958;
	fma.rn.f64 	%fd977, %fd964, %fd975, %fd959;
	fma.rn.f64 	%fd978, %fd966, %fd975, %fd960;
	ld.shared.f64 	%fd979, [%r72+24];
	sub.f64 	%fd980, %fd979, %fd1;
	ld.shared.f64 	%fd981, [%r74+24];
	sub.f64 	%fd982, %fd981, %fd2;
	ld.shared.f64 	%fd983, [%r76+24];
	sub.f64 	%fd984, %fd983, %fd3;
	mul.f64 	%fd985, %fd982, %fd982;
	fma.rn.f64 	%fd986, %fd980, %fd980, %fd985;
	fma.rn.f64 	%fd987, %fd984, %fd984, %fd986;
	add.f64 	%fd988, %fd50, %fd987;
	rsqrt.approx.f64 	%fd989, %fd988;
	mul.f64 	%fd990, %fd989, %fd989;
	mul.f64 	%fd991, %fd989, %fd990;
	ld.shared.f64 	%fd992, [%r78+24];
	mul.f64 	%fd993, %fd992, %fd991;
	fma.rn.f64 	%fd994, %fd980, %fd993, %fd976;
	fma.rn.f64 	%fd995, %fd982, %fd993, %fd977;
	fma.rn.f64 	%fd996, %fd984, %fd993, %fd978;
	ld.shared.f64 	%fd997, [%r72+32];
	sub.f64 	%fd998, %fd997, %fd1;
	ld.shared.f64 	%fd999, [%r74+32];
	sub.f64 	%fd1000, %fd999, %fd2;
	ld.shared.f64 	%fd1001, [%r76+32];
	sub.f64 	%fd1002, %fd1001, %fd3;
	mul.f64 	%fd1003, %fd1000, %fd1000;
	fma.rn.f64 	%fd1004, %fd998, %fd998, %fd1003;
	fma.rn.f64 	%fd1005, %fd1002, %fd1002, %fd1004;
	add.f64 	%fd1006, %fd50, %fd1005;
	rsqrt.approx.f64 	%fd1007, %fd1006;
	mul.f64 	%fd1008, %fd1007, %fd1007;
	mul.f64 	%fd1009, %fd1007, %fd1008;
	ld.shared.f64 	%fd1010, [%r78+32];
	mul.f64 	%fd1011, %fd1010, %fd1009;
	fma.rn.f64 	%fd1012, %fd998, %fd1011, %fd994;
	fma.rn.f64 	%fd1013, %fd1000, %fd1011, %fd995;
	fma.rn.f64 	%fd1014, %fd1002, %fd1011, %fd996;
	ld.shared.f64 	%fd1015, [%r72+40];
	sub.f64 	%fd1016, %fd1015, %fd1;
	ld.shared.f64 	%fd1017, [%r74+40];
	sub.f64 	%fd1018, %fd1017, %fd2;
	ld.shared.f64 	%fd1019, [%r76+40];
	sub.f64 	%fd1020, %fd1019, %fd3;
	mul.f64 	%fd1021, %fd1018, %fd1018;
	fma.rn.f64 	%fd1022, %fd1016, %fd1016, %fd1021;
	fma.rn.f64 	%fd1023, %fd1020, %fd1020, %fd1022;
	add.f64 	%fd1024, %fd50, %fd1023;
	rsqrt.approx.f64 	%fd1025, %fd1024;
	mul.f64 	%fd1026, %fd1025, %fd1025;
	mul.f64 	%fd1027, %fd1025, %fd1026;
	ld.shared.f64 	%fd1028, [%r78+40];
	mul.f64 	%fd1029, %fd1028, %fd1027;
	fma.rn.f64 	%fd1030, %fd1016, %fd1029, %fd1012;
	fma.rn.f64 	%fd1031, %fd1018, %fd1029, %fd1013;
	fma.rn.f64 	%fd1032, %fd1020, %fd1029, %fd1014;
	ld.shared.f64 	%fd1033, [%r72+48];
	sub.f64 	%fd1034, %fd1033, %fd1;
	ld.shared.f64 	%fd1035, [%r74+48];
	sub.f64 	%fd1036, %fd1035, %fd2;
	ld.shared.f64 	%fd1037, [%r76+48];
	sub.f64 	%fd1038, %fd1037, %fd3;
	mul.f64 	%fd1039, %fd1036, %fd1036;
	fma.rn.f64 	%fd1040, %fd1034, %fd1034, %fd1039;
	fma.rn.f64 	%fd1041, %fd1038, %fd1038, %fd1040;
	add.f64 	%fd1042, %fd50, %fd1041;
	rsqrt.approx.f64 	%fd1043, %fd1042;
	mul.f64 	%fd1044, %fd1043, %fd1043;
	mul.f64 	%fd1045, %fd1043, %fd1044;
	ld.shared.f64 	%fd1046, [%r78+48];
	mul.f64 	%fd1047, %fd1046, %fd1045;
	fma.rn.f64 	%fd1048, %fd1034, %fd1047, %fd1030;
	fma.rn.f64 	%fd1049, %fd1036, %fd1047, %fd1031;
	fma.rn.f64 	%fd1050, %fd1038, %fd1047, %fd1032;
	ld.shared.f64 	%fd1051, [%r72+56];
	sub.f64 	%fd1052, %fd1051, %fd1;
	ld.shared.f64 	%fd1053, [%r74+56];
	sub.f64 	%fd1054, %fd1053, %fd2;
	ld.shared.f64 	%fd1055, [%r76+56];
	sub.f64 	%fd1056, %fd1055, %fd3;
	mul.f64 	%fd1057, %fd1054, %fd1054;
	fma.rn.f64 	%fd1058, %fd1052, %fd1052, %fd1057;
	fma.rn.f64 	%fd1059, %fd1056, %fd1056, %fd1058;
	add.f64 	%fd1060, %fd50, %fd1059;
	rsqrt.approx.f64 	%fd1061, %fd1060;
	mul.f64 	%fd1062, %fd1061, %fd1061;
	mul.f64 	%fd1063, %fd1061, %fd1062;
	ld.shared.f64 	%fd1064, [%r78+56];
	mul.f64 	%fd1065, %fd1064, %fd1063;
	fma.rn.f64 	%fd1066, %fd1052, %fd1065, %fd1048;
	fma.rn.f64 	%fd1067, %fd1054, %fd1065, %fd1049;
	fma.rn.f64 	%fd1068, %fd1056, %fd1065, %fd1050;
	ld.shared.f64 	%fd1069, [%r72+64];
	sub.f64 	%fd1070, %fd1069, %fd1;
	ld.shared.f64 	%fd1071, [%r74+64];
	sub.f64 	%fd1072, %fd1071, %fd2;
	ld.shared.f64 	%fd1073, [%r76+64];
	sub.f64 	%fd1074, %fd1073, %fd3;
	mul.f64 	%fd1075, %fd1072, %fd1072;
	fma.rn.f64 	%fd1076, %fd1070, %fd1070, %fd1075;
	fma.rn.f64 	%fd1077, %fd1074, %fd1074, %fd1076;
	add.f64 	%fd1078, %fd50, %fd1077;
	rsqrt.approx.f64 	%fd1079, %fd1078;
	mul.f64 	%fd1080, %fd1079, %fd1079;
	mul.f64 	%fd1081, %fd1079, %fd1080;
	ld.shared.f64 	%fd1082, [%r78+64];
	mul.f64 	%fd1083, %fd1082, %fd1081;
	fma.rn.f64 	%fd1084, %fd1070, %fd1083, %fd1066;
	fma.rn.f64 	%fd1085, %fd1072, %fd1083, %fd1067;
	fma.rn.f64 	%fd1086, %fd1074, %fd1083, %fd1068;
	ld.shared.f64 	%fd1087, [%r72+72];
	sub.f64 	%fd1088, %fd1087, %fd1;
	ld.shared.f64 	%fd1089, [%r74+72];
	sub.f64 	%fd1090, %fd1089, %fd2;
	ld.shared.f64 	%fd1091, [%r76+72];
	sub.f64 	%fd1092, %fd1091, %fd3;
	mul.f64 	%fd1093, %fd1090, %fd1090;
	fma.rn.f64 	%fd1094, %fd1088, %fd1088, %fd1093;
	fma.rn.f64 	%fd1095, %fd1092, %fd1092, %fd1094;
	add.f64 	%fd1096, %fd50, %fd1095;
	rsqrt.approx.f64 	%fd1097, %fd1096;
	mul.f64 	%fd1098, %fd1097, %fd1097;
	mul.f64 	%fd1099, %fd1097, %fd1098;
	ld.shared.f64 	%fd1100, [%r78+72];
	mul.f64 	%fd1101, %fd1100, %fd1099;
	fma.rn.f64 	%fd1102, %fd1088, %fd1101, %fd1084;
	fma.rn.f64 	%fd1103, %fd1090, %fd1101, %fd1085;
	fma.rn.f64 	%fd1104, %fd1092, %fd1101, %fd1086;
	ld.shared.f64 	%fd1105, [%r72+80];
	sub.f64 	%fd1106, %fd1105, %fd1;
	ld.shared.f64 	%fd1107, [%r74+80];
	sub.f64 	%fd1108, %fd1107, %fd2;
	ld.shared.f64 	%fd1109, [%r76+80];
	sub.f64 	%fd1110, %fd1109, %fd3;
	mul.f64 	%fd1111, %fd1108, %fd1108;
	fma.rn.f64 	%fd1112, %fd1106, %fd1106, %fd1111;
	fma.rn.f64 	%fd1113, %fd1110, %fd1110, %fd1112;
	add.f64 	%fd1114, %fd50, %fd1113;
	rsqrt.approx.f64 	%fd1115, %fd1114;
	mul.f64 	%fd1116, %fd1115, %fd1115;
	mul.f64 	%fd1117, %fd1115, %fd1116;
	ld.shared.f64 	%fd1118, [%r78+80];
	mul.f64 	%fd1119, %fd1118, %fd1117;
	fma.rn.f64 	%fd1120, %fd1106, %fd1119, %fd1102;
	fma.rn.f64 	%fd1121, %fd1108, %fd1119, %fd1103;
	fma.rn.f64 	%fd1122, %fd1110, %fd1119, %fd1104;
	ld.shared.f64 	%fd1123, [%r72+88];
	sub.f64 	%fd1124, %fd1123, %fd1;
	ld.shared.f64 	%fd1125, [%r74+88];
	sub.f64 	%fd1126, %fd1125, %fd2;
	ld.shared.f64 	%fd1127, [%r76+88];
	sub.f64 	%fd1128, %fd1127, %fd3;
	mul.f64 	%fd1129, %fd1126, %fd1126;
	fma.rn.f64 	%fd1130, %fd1124, %fd1124, %fd1129;
	fma.rn.f64 	%fd1131, %fd1128, %fd1128, %fd1130;
	add.f64 	%fd1132, %fd50, %fd1131;
	rsqrt.approx.f64 	%fd1133, %fd1132;
	mul.f64 	%fd1134, %fd1133, %fd1133;
	mul.f64 	%fd1135, %fd1133, %fd1134;
	ld.shared.f64 	%fd1136, [%r78+88];
	mul.f64 	%fd1137, %fd1136, %fd1135;
	fma.rn.f64 	%fd1138, %fd1124, %fd1137, %fd1120;
	fma.rn.f64 	%fd1139, %fd1126, %fd1137, %fd1121;
	fma.rn.f64 	%fd1140, %fd1128, %fd1137, %fd1122;
	ld.shared.f64 	%fd1141, [%r72+96];
	sub.f64 	%fd1142, %fd1141, %fd1;
	ld.shared.f64 	%fd1143, [%r74+96];
	sub.f64 	%fd1144, %fd1143, %fd2;
	ld.shared.f64 	%fd1145, [%r76+96];
	sub.f64 	%fd1146, %fd1145, %fd3;
	mul.f64 	%fd1147, %fd1144, %fd1144;
	fma.rn.f64 	%fd1148, %fd1142, %fd1142, %fd1147;
	fma.rn.f64 	%fd1149, %fd1146, %fd1146, %fd1148;
	add.f64 	%fd1150, %fd50, %fd1149;
	rsqrt.approx.f64 	%fd1151, %fd1150;
	mul.f64 	%fd1152, %fd1151, %fd1151;
	mul.f64 	%fd1153, %fd1151, %fd1152;
	ld.shared.f64 	%fd1154, [%r78+96];
	mul.f64 	%fd1155, %fd1154, %fd1153;
	fma.rn.f64 	%fd1156, %fd1142, %fd1155, %fd1138;
	fma.rn.f64 	%fd1157, %fd1144, %fd1155, %fd1139;
	fma.rn.f64 	%fd1158, %fd1146, %fd1155, %fd1140;
	ld.shared.f64 	%fd1159, [%r72+104];
	sub.f64 	%fd1160, %fd1159, %fd1;
	ld.shared.f64 	%fd1161, [%r74+104];
	sub.f64 	%fd1162, %fd1161, %fd2;
	ld.shared.f64 	%fd1163, [%r76+104];
	sub.f64 	%fd1164, %fd1163, %fd3;
	mul.f64 	%fd1165, %fd1162, %fd1162;
	fma.rn.f64 	%fd1166, %fd1160, %fd1160, %fd1165;
	fma.rn.f64 	%fd1167, %fd1164, %fd1164, %fd1166;
	add.f64 	%fd1168, %fd50, %fd1167;
	rsqrt.approx.f64 	%fd1169, %fd1168;
	mul.f64 	%fd1170, %fd1169, %fd1169;
	mul.f64 	%fd1171, %fd1169, %fd1170;
	ld.shared.f64 	%fd1172, [%r78+104];
	mul.f64 	%fd1173, %fd1172, %fd1171;
	fma.rn.f64 	%fd1174, %fd1160, %fd1173, %fd1156;
	fma.rn.f64 	%fd1175, %fd1162, %fd1173, %fd1157;
	fma.rn.f64 	%fd1176, %fd1164, %fd1173, %fd1158;
	ld.shared.f64 	%fd1177, [%r72+112];
	sub.f64 	%fd1178, %fd1177, %fd1;
	ld.shared.f64 	%fd1179, [%r74+112];
	sub.f64 	%fd1180, %fd1179, %fd2;
	ld.shared.f64 	%fd1181, [%r76+112];
	sub.f64 	%fd1182, %fd1181, %fd3;
	mul.f64 	%fd1183, %fd1180, %fd1180;
	fma.rn.f64 	%fd1184, %fd1178, %fd1178, %fd1183;
	fma.rn.f64 	%fd1185, %fd1182, %fd1182, %fd1184;
	add.f64 	%fd1186, %fd50, %fd1185;
	rsqrt.approx.f64 	%fd1187, %fd1186;
	mul.f64 	%fd1188, %fd1187, %fd1187;
	mul.f64 	%fd1189, %fd1187, %fd1188;
	ld.shared.f64 	%fd1190, [%r78+112];
	mul.f64 	%fd1191, %fd1190, %fd1189;
	fma.rn.f64 	%fd1192, %fd1178, %fd1191, %fd1174;
	fma.rn.f64 	%fd1193, %fd1180, %fd1191, %fd1175;
	fma.rn.f64 	%fd1194, %fd1182, %fd1191, %fd1176;
	ld.shared.f64 	%fd1195, [%r72+120];
	sub.f64 	%fd1196, %fd1195, %fd1;
	ld.shared.f64 	%fd1197, [%r74+120];
	sub.f64 	%fd1198, %fd1197, %fd2;
	ld.shared.f64 	%fd1199, [%r76+120];
	sub.f64 	%fd1200, %fd1199, %fd3;
	mul.f64 	%fd1201, %fd1198, %fd1198;
	fma.rn.f64 	%fd1202, %fd1196, %fd1196, %fd1201;
	fma.rn.f64 	%fd1203, %fd1200, %fd1200, %fd1202;
	add.f64 	%fd1204, %fd50, %fd1203;
	rsqrt.approx.f64 	%fd1205, %fd1204;
	mul.f64 	%fd1206, %fd1205, %fd1205;
	mul.f64 	%fd1207, %fd1205, %fd1206;
	ld.shared.f64 	%fd1208, [%r78+120];
	mul.f64 	%fd1209, %fd1208, %fd1207;
	fma.rn.f64 	%fd1514, %fd1196, %fd1209, %fd1192;
	fma.rn.f64 	%fd1513, %fd1198, %fd1209, %fd1193;
	fma.rn.f64 	%fd1512, %fd1200, %fd1209, %fd1194;
	add.s32 	%r95, %r95, 16;
	setp.ne.s32 	%p5, %r95, 128;
	@%p5 bra 	$L__BB0_9;
	bar.sync 	0;
	add.s32 	%r96, %r96, 512;
	add.s32 	%r91, %r91, 4;
	setp.ne.s32 	%p6, %r91, %r9;
	@%p6 bra 	$L__BB0_2;
$L__BB0_11:
	setp.eq.s32 	%p7, %r8, 0;
	@%p7 bra 	$L__BB0_16;
	mov.b32 	%r98, 0;
$L__BB0_13:
	.pragma "nounroll";
	add.s32 	%r81, %r96, %r2;
	mul.wide.u32 	%rd24, %r81, 8;
	add.s64 	%rd25, %rd4, %rd24;
	ld.global.f64 	%fd1210, [%rd25];
	st.shared.f64 	[%r4], %fd1210;
	add.s64 	%rd26, %rd3, %rd24;
	ld.global.f64 	%fd1211, [%rd26];
	st.shared.f64 	[%r5], %fd1211;
	add.s64 	%rd27, %rd2, %rd24;
	ld.global.f64 	%fd1212, [%rd27];
	st.shared.f64 	[%r6], %fd1212;
	add.s64 	%rd28, %rd1, %rd24;
	ld.global.f64 	%fd1213, [%rd28];
	st.shared.f64 	[%r7], %fd1213;
	bar.sync 	0;
	mov.b32 	%r99, 64;
$L__BB0_14:
	.pragma "nounroll";
	mov.u32 	%r82, _ZZ17N_Body_SimulationILi128ELb1EEvPdS0_S0_S0_S0_S0_S0_S0_S0_PKdiddE6smem_x;
	add.s32 	%r83, %r82, %r99;
	ld.shared.f64 	%fd1214, [%r83+-64];
	sub.f64 	%fd1215, %fd1214, %fd1;
	mov.u32 	%r84, _ZZ17N_Body_SimulationILi128ELb1EEvPdS0_S0_S0_S0_S0_S0_S0_S0_PKdiddE6smem_y;
	add.s32 	%r85, %r84, %r99;
	ld.shared.f64 	%fd1216, [%r85+-64];
	sub.f64 	%fd1217, %fd1216, %fd2;
	mov.u32 	%r86, _ZZ17N_Body_SimulationILi128ELb1EEvPdS0_S0_S0_S0_S0_S0_S0_S0_PKdiddE6smem_z;
	add.s32 	%r87, %r86, %r99;
	ld.shared.f64 	%fd1218, [%r87+-64];
	sub.f64 	%fd1219, %fd1218, %fd3;
	mul.f64 	%fd1220, %fd1217, %fd1217;
	fma.rn.f64 	%fd1221, %fd1215, %fd1215, %fd1220;
	fma.rn.f64 	%fd1222, %fd1219, %fd1219, %fd1221;
	add.f64 	%fd1223, %fd50, %fd1222;
	rsqrt.approx.f64 	%fd1224, %fd1223;
	mul.f64 	%fd1225, %fd1224, %fd1224;
	mul.f64 	%fd1226, %fd1224, %fd1225;
	mov.u32 	%r88, _ZZ17N_Body_SimulationILi128ELb1EEvPdS0_S0_S0_S0_S0_S0_S0_S0_PKdiddE6smem_m;
	add.s32 	%r89, %r88, %r99;
	ld.shared.f64 	%fd1227, [%r89+-64];
	mul.f64 	%fd1228, %fd1227, %fd1226;
	fma.rn.f64 	%fd1229, %fd1215, %fd1228, %fd1514;
	fma.rn.f64 	%fd1230, %fd1217, %fd1228, %fd1513;
	fma.rn.f64 	%fd1231, %fd1219, %fd1228, %fd1512;
	ld.shared.f64 	%fd1232, [%r83+-56];
	sub.f64 	%fd1233, %fd1232, %fd1;
	ld.shared.f64 	%fd1234, [%r85+-56];
	sub.f64 	%fd1235, %fd1234, %fd2;
	ld.shared.f64 	%fd1236, [%r87+-56];
	sub.f64 	%fd1237, %fd1236, %fd3;
	mul.f64 	%fd1238, %fd1235, %fd1235;
	fma.rn.f64 	%fd1239, %fd1233, %fd1233, %fd1238;
	fma.rn.f64 	%fd1240, %fd1237, %fd1237, %fd1239;
	add.f64 	%fd1241, %fd50, %fd1240;
	rsqrt.approx.f64 	%fd1242, %fd1241;
	mul.f64 	%fd1243, %fd1242, %fd1242;
	mul.f64 	%fd1244, %fd1242, %fd1243;
	ld.shared.f64 	%fd1245, [%r89+-56];
	mul.f64 	%fd1246, %fd1245, %fd1244;
	fma.rn.f64 	%fd1247, %fd1233, %fd1246, %fd1229;
	fma.rn.f64 	%fd1248, %fd1235, %fd1246, %fd1230;
	fma.rn.f64 	%fd1249, %fd1237, %fd1246, %fd1231;
	ld.shared.f64 	%fd1250, [%r83+-48];
	sub.f64 	%fd1251, %fd1250, %fd1;
	ld.shared.f64 	%fd1252, [%r85+-48];
	sub.f64 	%fd1253, %fd1252, %fd2;
	ld.shared.f64 	%fd1254, [%r87+-48];
	sub.f64 	%fd1255, %fd1254, %fd3;
	mul.f64 	%fd1256, %fd1253, %fd1253;
	fma.rn.f64 	%fd1257, %fd1251, %fd1251, %fd1256;
	fma.rn.f64 	%fd1258, %fd1255, %fd1255, %fd1257;
	add.f64 	%fd1259, %fd50, %fd1258;
	rsqrt.approx.f64 	%fd1260, %fd1259;
	mul.f64 	%fd1261, %fd1260, %fd1260;
	mul.f64 	%fd1262, %fd1260, %fd1261;
	ld.shared.f64 	%fd1263, [%r89+-48];
	mul.f64 	%fd1264, %fd1263, %fd1262;
	fma.rn.f64 	%fd1265, %fd1251, %fd1264, %fd1247;
	fma.rn.f64 	%fd1266, %fd1253, %fd1264, %fd1248;
	fma.rn.f64 	%fd1267, %fd1255, %fd1264, %fd1249;
	ld.shared.f64 	%fd1268, [%r83+-40];
	sub.f64 	%fd1269, %fd1268, %fd1;
	ld.shared.f64 	%fd1270, [%r85+-40];
	sub.f64 	%fd1271, %fd1270, %fd2;
	ld.shared.f64 	%fd1272, [%r87+-40];
	sub.f64 	%fd1273, %fd1272, %fd3;
	mul.f64 	%fd1274, %fd1271, %fd1271;
	fma.rn.f64 	%fd1275, %fd1269, %fd1269, %fd1274;
	fma.rn.f64 	%fd1276, %fd1273, %fd1273, %fd1275;
	add.f64 	%fd1277, %fd50, %fd1276;
	rsqrt.approx.f64 	%fd1278, %fd1277;
	mul.f64 	%fd1279, %fd1278, %fd1278;
	mul.f64 	%fd1280, %fd1278, %fd1279;
	ld.shared.f64 	%fd1281, [%r89+-40];
	mul.f64 	%fd1282, %fd1281, %fd1280;
	fma.rn.f64 	%fd1283, %fd1269, %fd1282, %fd1265;
	fma.rn.f64 	%fd1284, %fd1271, %fd1282, %fd1266;
	fma.rn.f64 	%fd1285, %fd1273, %fd1282, %fd1267;
	ld.shared.f64 	%fd1286, [%r83+-32];
	sub.f64 	%fd1287, %fd1286, %fd1;
	ld.shared.f64 	%fd1288, [%r85+-32];
	sub.f64 	%fd1289, %fd1288, %fd2;
	ld.shared.f64 	%fd1290, [%r87+-32];
	sub.f64 	%fd1291, %fd1290, %fd3;
	mul.f64 	%fd1292, %fd1289, %fd1289;
	fma.rn.f64 	%fd1293, %fd1287, %fd1287, %fd1292;
	fma.rn.f64 	%fd1294, %fd1291, %fd1291, %fd1293;
	add.f64 	%fd1295, %fd50, %fd1294;
	rsqrt.approx.f64 	%fd1296, %fd1295;
	mul.f64 	%fd1297, %fd1296, %fd1296;
	mul.f64 	%fd1298, %fd1296, %fd1297;
	ld.shared.f64 	%fd1299, [%r89+-32];
	mul.f64 	%fd1300, %fd1299, %fd1298;
	fma.rn.f64 	%fd1301, %fd1287, %fd1300, %fd1283;
	fma.rn.f64 	%fd1302, %fd1289, %fd1300, %fd1284;
	fma.rn.f64 	%fd1303, %fd1291, %fd1300, %fd1285;
	ld.shared.f64 	%fd1304, [%r83+-24];
	sub.f64 	%fd1305, %fd1304, %fd1;
	ld.shared.f64 	%fd1306, [%r85+-24];
	sub.f64 	%fd1307, %fd1306, %fd2;
	ld.shared.f64 	%fd1308, [%r87+-24];
	sub.f64 	%fd1309, %fd1308, %fd3;
	mul.f64 	%fd1310, %fd1307, %fd1307;
	fma.rn.f64 	%fd1311, %fd1305, %fd1305, %fd1310;
	fma.rn.f64 	%fd1312, %fd1309, %fd1309, %fd1311;
	add.f64 	%fd1313, %fd50, %fd1312;
	rsqrt.approx.f64 	%fd1314, %fd1313;
	mul.f64 	%fd1315, %fd1314, %fd1314;
	mul.f64 	%fd1316, %fd1314, %fd1315;
	ld.shared.f64 	%fd1317, [%r89+-24];
	mul.f64 	%fd1318, %fd1317, %fd1316;
	fma.rn.f64 	%fd1319, %fd1305, %fd1318, %fd1301;
	fma.rn.f64 	%fd1320, %fd1307, %fd1318, %fd1302;
	fma.rn.f64 	%fd1321, %fd1309, %fd1318, %fd1303;
	ld.shared.f64 	%fd1322, [%r83+-16];
	sub.f64 	%fd1323, %fd1322, %fd1;
	ld.shared.f64 	%fd1324, [%r85+-16];
	sub.f64 	%fd1325, %fd1324, %fd2;
	ld.shared.f64 	%fd1326, [%r87+-16];
	sub.f64 	%fd1327, %fd1326, %fd3;
	mul.f64 	%fd1328, %fd1325, %fd1325;
	fma.rn.f64 	%fd1329, %fd1323, %fd1323, %fd1328;
	fma.rn.f64 	%fd1330, %fd1327, %fd1327, %fd1329;
	add.f64 	%fd1331, %fd50, %fd1330;
	rsqrt.approx.f64 	%fd1332, %fd1331;
	mul.f64 	%fd1333, %fd1332, %fd1332;
	mul.f64 	%fd1334, %fd1332, %fd1333;
	ld.shared.f64 	%fd1335, [%r89+-16];
	mul.f64 	%fd1336, %fd1335, %fd1334;
	fma.rn.f64 	%fd1337, %fd1323, %fd1336, %fd1319;
	fma.rn.f64 	%fd1338, %fd1325, %fd1336, %fd1320;
	fma.rn.f64 	%fd1339, %fd1327, %fd1336, %fd1321;
	ld.shared.f64 	%fd1340, [%r83+-8];
	sub.f64 	%fd1341, %fd1340, %fd1;
	ld.shared.f64 	%fd1342, [%r85+-8];
	sub.f64 	%fd1343, %fd1342, %fd2;
	ld.shared.f64 	%fd1344, [%r87+-8];
	sub.f64 	%fd1345, %fd1344, %fd3;
	mul.f64 	%fd1346, %fd1343, %fd1343;
	fma.rn.f64 	%fd1347, %fd1341, %fd1341, %fd1346;
	fma.rn.f64 	%fd1348, %fd1345, %fd1345, %fd1347;
	add.f64 	%fd1349, %fd50, %fd1348;
	rsqrt.approx.f64 	%fd1350, %fd1349;
	mul.f64 	%fd1351, %fd1350, %fd1350;
	mul.f64 	%fd1352, %fd1350, %fd1351;
	ld.shared.f64 	%fd1353, [%r89+-8];
	mul.f64 	%fd1354, %fd1353, %fd1352;
	fma.rn.f64 	%fd1355, %fd1341, %fd1354, %fd1337;
	fma.rn.f64 	%fd1356, %fd1343, %fd1354, %fd1338;
	fma.rn.f64 	%fd1357, %fd1345, %fd1354, %fd1339;
	ld.shared.f64 	%fd1358, [%r83];
	sub.f64 	%fd1359, %fd1358, %fd1;
	ld.shared.f64 	%fd1360, [%r85];
	sub.f64 	%fd1361, %fd1360, %fd2;
	ld.shared.f64 	%fd1362, [%r87];
	sub.f64 	%fd1363, %fd1362, %fd3;
	mul.f64 	%fd1364, %fd1361, %fd1361;
	fma.rn.f64 	%fd1365, %fd1359, %fd1359, %fd1364;
	fma.rn.f64 	%fd1366, %fd1363, %fd1363, %fd1365;
	add.f64 	%fd1367, %fd50, %fd1366;
	rsqrt.approx.f64 	%fd1368, %fd1367;
	mul.f64 	%fd1369, %fd1368, %fd1368;
	mul.f64 	%fd1370, %fd1368, %fd1369;
	ld.shared.f64 	%fd1371, [%r89];
	mul.f64 	%fd1372, %fd1371, %fd1370;
	fma.rn.f64 	%fd1373, %fd1359, %fd1372, %fd1355;
	fma.rn.f64 	%fd1374, %fd1361, %fd1372, %fd1356;
	fma.rn.f64 	%fd1375, %fd1363, %fd1372, %fd1357;
	ld.shared.f64 	%fd1376, [%r83+8];
	sub.f64 	%fd1377, %fd1376, %fd1;
	ld.shared.f64 	%fd1378, [%r85+8];
	sub.f64 	%fd1379, %fd1378, %fd2;
	ld.shared.f64 	%fd1380, [%r87+8];
	sub.f64 	%fd1381, %fd1380, %fd3;
	mul.f64 	%fd1382, %fd1379, %fd1379;
	fma.rn.f64 	%fd1383, %fd1377, %fd1377, %fd1382;
	fma.rn.f64 	%fd1384, %fd1381, %fd1381, %fd1383;
	add.f64 	%fd1385, %fd50, %fd1384;
	rsqrt.approx.f64 	%fd1386, %fd1385;
	mul.f64 	%fd1387, %fd1386, %fd1386;
	mul.f64 	%fd1388, %fd1386, %fd1387;
	ld.shared.f64 	%fd1389, [%r89+8];
	mul.f64 	%fd1390, %fd1389, %fd1388;
	fma.rn.f64 	%fd1391, %fd1377, %fd1390, %fd1373;
	fma.rn.f64 	%fd1392, %fd1379, %fd1390, %fd1374;
	fma.rn.f64 	%fd1393, %fd1381, %fd1390, %fd1375;
	ld.shared.f64 	%fd1394, [%r83+16];
	sub.f64 	%fd1395, %fd1394, %fd1;
	ld.shared.f64 	%fd1396, [%r85+16];
	sub.f64 	%fd1397, %fd1396, %fd2;
	ld.shared.f64 	%fd1398, [%r87+16];
	sub.f64 	%fd1399, %fd1398, %fd3;
	mul.f64 	%fd1400, %fd1397, %fd1397;
	fma.rn.f64 	%fd1401, %fd1395, %fd1395, %fd1400;
	fma.rn.f64 	%fd1402, %fd1399, %fd1399, %fd1401;
	add.f64 	%fd1403, %fd50, %fd1402;
	rsqrt.approx.f64 	%fd1404, %fd1403;
	mul.f64 	%fd1405, %fd1404, %fd1404;
	mul.f64 	%fd1406, %fd1404, %fd1405;
	ld.shared.f64 	%fd1407, [%r89+16];
	mul.f64 	%fd1408, %fd1407, %fd1406;
	fma.rn.f64 	%fd1409, %fd1395, %fd1408, %fd1391;
	fma.rn.f64 	%fd1410, %fd1397, %fd1408, %fd1392;
	fma.rn.f64 	%fd1411, %fd1399, %fd1408, %fd1393;
	ld.shared.f64 	%fd1412, [%r83+24];
	sub.f64 	%fd1413, %fd1412, %fd1;
	ld.shared.f64 	%fd1414, [%r85+24];
	sub.f64 	%fd1415, %fd1414, %fd2;
	ld.shared.f64 	%fd1416, [%r87+24];
	sub.f64 	%fd1417, %fd1416, %fd3;
	mul.f64 	%fd1418, %fd1415, %fd1415;
	fma.rn.f64 	%fd1419, %fd1413, %fd1413, %fd1418;
	fma.rn.f64 	%fd1420, %fd1417, %fd1417, %fd1419;
	add.f64 	%fd1421, %fd50, %fd1420;
	rsqrt.approx.f64 	%fd1422, %fd1421;
	mul.f64 	%fd1423, %fd1422, %fd1422;
	mul.f64 	%fd1424, %fd1422, %fd1423;
	ld.shared.f64 	%fd1425, [%r89+24];
	mul.f64 	%fd1426, %fd1425, %fd1424;
	fma.rn.f64 	%fd1427, %fd1413, %fd1426, %fd1409;
	fma.rn.f64 	%fd1428, %fd1415, %fd1426, %fd1410;
	fma.rn.f64 	%fd1429, %fd1417, %fd1426, %fd1411;
	ld.shared.f64 	%fd1430, [%r83+32];
	sub.f64 	%fd1431, %fd1430, %fd1;
	ld.shared.f64 	%fd1432, [%r85+32];
	sub.f64 	%fd1433, %fd1432, %fd2;
	ld.shared.f64 	%fd1434, [%r87+32];
	sub.f64 	%fd1435, %fd1434, %fd3;
	mul.f64 	%fd1436, %fd1433, %fd1433;
	fma.rn.f64 	%fd1437, %fd1431, %fd1431, %fd1436;
	fma.rn.f64 	%fd1438, %fd1435, %fd1435, %fd1437;
	add.f64 	%fd1439, %fd50, %fd1438;
	rsqrt.approx.f64 	%fd1440, %fd1439;
	mul.f64 	%fd1441, %fd1440, %fd1440;
	mul.f64 	%fd1442, %fd1440, %fd1441;
	ld.shared.f64 	%fd1443, [%r89+32];
	mul.f64 	%fd1444, %fd1443, %fd1442;
	fma.rn.f64 	%fd1445, %fd1431, %fd1444, %fd1427;
	fma.rn.f64 	%fd1446, %fd1433, %fd1444, %fd1428;
	fma.rn.f64 	%fd1447, %fd1435, %fd1444, %fd1429;
	ld.shared.f64 	%fd1448, [%r83+40];
	sub.f64 	%fd1449, %fd1448, %fd1;
	ld.shared.f64 	%fd1450, [%r85+40];
	sub.f64 	%fd1451, %fd1450, %fd2;
	ld.shared.f64 	%fd1452, [%r87+40];
	sub.f64 	%fd1453, %fd1452, %fd3;
	mul.f64 	%fd1454, %fd1451, %fd1451;
	fma.rn.f64 	%fd1455, %fd1449, %fd1449, %fd1454;
	fma.rn.f64 	%fd1456, %fd1453, %fd1453, %fd1455;
	add.f64 	%fd1457, %fd50, %fd1456;
	rsqrt.approx.f64 	%fd1458, %fd1457;
	mul.f64 	%fd1459, %fd1458, %fd1458;
	mul.f64 	%fd1460, %fd1458, %fd1459;
	ld.shared.f64 	%fd1461, [%r89+40];
	mul.f64 	%fd1462, %fd1461, %fd1460;
	fma.rn.f64 	%fd1463, %fd1449, %fd1462, %fd1445;
	fma.rn.f64 	%fd1464, %fd1451, %fd1462, %fd1446;
	fma.rn.f64 	%fd1465, %fd1453, %fd1462, %fd1447;
	ld.shared.f64 	%fd1466, [%r83+48];
	sub.f64 	%fd1467, %fd1466, %fd1;
	ld.shared.f64 	%fd1468, [%r85+48];
	sub.f64 	%fd1469, %fd1468, %fd2;
	ld.shared.f64 	%fd1470, [%r87+48];
	sub.f64 	%fd1471, %fd1470, %fd3;
	mul.f64 	%fd1472, %fd1469, %fd1469;
	fma.rn.f64 	%fd1473, %fd1467, %fd1467, %fd1472;
	fma.rn.f64 	%fd1474, %fd1471, %fd1471, %fd1473;
	add.f64 	%fd1475, %fd50, %fd1474;
	rsqrt.approx.f64 	%fd1476, %fd1475;
	mul.f64 	%fd1477, %fd1476, %fd1476;
	mul.f64 	%fd1478, %fd1476, %fd1477;
	ld.shared.f64 	%fd1479, [%r89+48];
	mul.f64 	%fd1480, %fd1479, %fd1478;
	fma.rn.f64 	%fd1481, %fd1467, %fd1480, %fd1463;
	fma.rn.f64 	%fd1482, %fd1469, %fd1480, %fd1464;
	fma.rn.f64 	%fd1483, %fd1471, %fd1480, %fd1465;
	ld.shared.f64 	%fd1484, [%r83+56];
	sub.f64 	%fd1485, %fd1484, %fd1;
	ld.shared.f64 	%fd1486, [%r85+56];
	sub.f64 	%fd1487, %fd1486, %fd2;
	ld.shared.f64 	%fd1488, [%r87+56];
	sub.f64 	%fd1489, %fd1488, %fd3;
	mul.f64 	%fd1490, %fd1487, %fd1487;
	fma.rn.f64 	%fd1491, %fd1485, %fd1485, %fd1490;
	fma.rn.f64 	%fd1492, %fd1489, %fd1489, %fd1491;
	add.f64 	%fd1493, %fd50, %fd1492;
	rsqrt.approx.f64 	%fd1494, %fd1493;
	mul.f64 	%fd1495, %fd1494, %fd1494;
	mul.f64 	%fd1496, %fd1494, %fd1495;
	ld.shared.f64 	%fd1497, [%r89+56];
	mul.f64 	%fd1498, %fd1497, %fd1496;
	fma.rn.f64 	%fd1514, %fd1485, %fd1498, %fd1481;
	fma.rn.f64 	%fd1513, %fd1487, %fd1498, %fd1482;
	fma.rn.f64 	%fd1512, %fd1489, %fd1498, %fd1483;
	add.s32 	%r99, %r99, 128;
	setp.ne.s32 	%p8, %r99, 1088;
	@%p8 bra 	$L__BB0_14;
	bar.sync 	0;
	add.s32 	%r96, %r96, 128;
	add.s32 	%r98, %r98, 1;
	setp.ne.s32 	%p9, %r98, %r8;
	@%p9 bra 	$L__BB0_13;
$L__BB0_16:
	ld.param.f64 	%fd1508, [_Z17N_Body_SimulationILi128ELb1EEvPdS0_S0_S0_S0_S0_S0_S0_S0_PKdidd_param_11];
	ld.param.u64 	%rd44, [_Z17N_Body_SimulationILi128ELb1EEvPdS0_S0_S0_S0_S0_S0_S0_S0_PKdidd_param_8];
	ld.param.u64 	%rd43, [_Z17N_Body_SimulationILi128ELb1EEvPdS0_S0_S0_S0_S0_S0_S0_S0_PKdidd_param_5];
	ld.param.u64 	%rd42, [_Z17N_Body_SimulationILi128ELb1EEvPdS0_S0_S0_S0_S0_S0_S0_S0_PKdidd_param_3];
	cvta.to.global.u64 	%rd29, %rd42;
	cvta.to.global.u64 	%rd30, %rd10;
	cvta.to.global.u64 	%rd31, %rd43;
	cvta.to.global.u64 	%rd32, %rd12;
	cvta.to.global.u64 	%rd33, %rd13;
	cvta.to.global.u64 	%rd34, %rd44;
	mul.wide.s32 	%rd35, %r3, 8;
	add.s64 	%rd36, %rd29, %rd35;
	ld.global.f64 	%fd1499, [%rd36];
	fma.rn.f64 	%fd1500, %fd1508, %fd1514, %fd1499;
	st.global.f64 	[%rd36], %fd1500;
	add.s64 	%rd37, %rd30, %rd35;
	ld.global.f64 	%fd1501, [%rd37];
	fma.rn.f64 	%fd1502, %fd1508, %fd1513, %fd1501;
	st.global.f64 	[%rd37], %fd1502;
	add.s64 	%rd38, %rd31, %rd35;
	ld.global.f64 	%fd1503, [%rd38];
	fma.rn.f64 	%fd1504, %fd1508, %fd1512, %fd1503;
	st.global.f64 	[%rd38], %fd1504;
	fma.rn.f64 	%fd1505, %fd1508, %fd1500, %fd1;
	add.s64 	%rd39, %rd32, %rd35;
	st.global.f64 	[%rd39], %fd1505;
	fma.rn.f64 	%fd1506, %fd1508, %fd1502, %fd2;
	add.s64 	%rd40, %rd33, %rd35;
	st.global.f64 	[%rd40], %fd1506;
	fma.rn.f64 	%fd1507, %fd1508, %fd1504, %fd3;
	add.s64 	%rd41, %rd34, %rd35;
	st.global.f64 	[%rd41], %fd1507;
	ret;

}
	// .globl	_Z17N_Body_SimulationILi128ELb0EEvPdS0_S0_S0_S0_S0_S0_S0_S0_PKdidd
.visible .entry _Z17N_Body_SimulationILi128ELb0EEvPdS0_S0_S0_S0_S0_S0_S0_S0_PKdidd(
	.param .u64 .ptr .align 1 _Z17N_Body_SimulationILi128ELb0EEvPdS0_S0_S0_S0_S0_S0_S0_S0_PKdidd_param_0,
	.param .u64 .ptr .align 1 _Z17N_Body_SimulationILi128ELb0EEvPdS0_S0_S0_S0_S0_S0_S0_S0_PKdidd_param_1,
	.param .u64 .ptr .align 1 _Z17N_Body_SimulationILi128ELb0EEvPdS0_S0_S0_S0_S0_S0_S0_S0_PKdidd_param_2,
	.param .u64 .ptr .align 1 _Z17N_Body_SimulationILi128ELb0EEvPdS0_S0_S0_S0_S0_S0_S0_S0_PKdidd_param_3,
	.param .u64 .ptr .align 1 _Z17N_Body_SimulationILi128ELb0EEvPdS0_S0_S0_S0_S0_S0_S0_S0_PKdidd_param_4,
	.param .u64 .ptr .align 1 _Z17N_Body_SimulationILi128ELb0EEvPdS0_S0_S0_S0_S0_S0_S0_S0_PKdidd_param_5,
	.param .u64 .ptr .align 1 _Z17N_Body_SimulationILi128ELb0EEvPdS0_S0_S0_S0_S0_S0_S0_S0_PKdidd_param_6,
	.param .u64 .ptr .align 1 _Z17N_Body_SimulationILi128ELb0EEvPdS0_S0_S0_S0_S0_S0_S0_S0_PKdidd_param_7,
	.param .u64 .ptr .align 1 _Z17N_Body_SimulationILi128ELb0EEvPdS0_S0_S0_S0_S0_S0_S0_S0_PKdidd_param_8,
	.param .u64 .ptr .align 1 _Z17N_Body_SimulationILi128ELb0EEvPdS0_S0_S0_S0_S0_S0_S0_S0_PKdidd_param_9,
	.param .u32 _Z17N_Body_SimulationILi128ELb0EEvPdS0_S0_S0_S0_S0_S0_S0_S0_PKdidd_param_10,
	.param .f64 _Z17N_Body_SimulationILi128ELb0EEvPdS0_S0_S0_S0_S0_S0_S0_S0_PKdidd_param_11,
	.param .f64 _Z17N_Body_SimulationILi128ELb0EEvPdS0_S0_S0_S0_S0_S0_S0_S0_PKdidd_param_12
)
{
	.reg .pred 	%p<102>;
	.reg .b32 	%r<215>;
	.reg .b64 	%rd<69>;
	.reg .b64 	%fd<2990>;
	// demoted variable
	.shared .align 8 .b8 _ZZ17N_Body_SimulationILi128ELb0EEvPdS0_S0_S0_S0_S0_S0_S0_S0_PKdiddE6smem_x[1024];
	// demoted variable
	.shared .align 8 .b8 _ZZ17N_Body_SimulationILi128ELb0EEvPdS0_S0_S0_S0_S0_S0_S0_S0_PKdiddE6smem_y[1024];
	// demoted variable
	.shared .align 8 .b8 _ZZ17N_Body_SimulationILi128ELb0EEvPdS0_S0_S0_S0_S0_S0_S0_S0_PKdiddE6smem_z[1024];
	// demoted variable
	.shared .align 8 .b8 _ZZ17N_Body_SimulationILi128ELb0EEvPdS0_S0_S0_S0_S0_S0_S0_S0_PKdiddE6smem_m[1024];
	ld.param.u64 	%rd11, [_Z17N_Body_SimulationILi128ELb0EEvPdS0_S0_S0_S0_S0_S0_S0_S0_PKdidd_param_0];
	ld.param.u64 	%rd12, [_Z17N_Body_SimulationILi128ELb0EEvPdS0_S0_S0_S0_S0_S0_S0_S0_PKdidd_param_1];
	ld.param.u64 	%rd13, [_Z17N_Body_SimulationILi128ELb0EEvPdS0_S0_S0_S0_S0_S0_S0_S0_PKdidd_param_2];
	ld.param.u64 	%rd6, [_Z17N_Body_SimulationILi128ELb0EEvPdS0_S0_S0_S0_S0_S0_S0_S0_PKdidd_param_4];
	ld.param.u64 	%rd8, [_Z17N_Body_SimulationILi128ELb0EEvPdS0_S0_S0_S0_S0_S0_S0_S0_PKdidd_param_6];
	ld.param.u64 	%rd9, [_Z17N_Body_SimulationILi128ELb0EEvPdS0_S0_S0_S0_S0_S0_S0_S0_PKdidd_param_7];
	ld.param.u64 	%rd14, [_Z17N_Body_SimulationILi128ELb0EEvPdS0_S0_S0_S0_S0_S0_S0_S0_PKdidd_param_9];
	ld.param.u32 	%r91, [_Z17N_Body_SimulationILi128ELb0EEvPdS0_S0_S0_S0_S0_S0_S0_S0_PKdidd_param_10];
	ld.param.f64 	%fd322, [_Z17N_Body_SimulationILi128ELb0EEvPdS0_S0_S0_S0_S0_S0_S0_S0_PKdidd_param_11];
	ld.param.f64 	%fd323, [_Z17N_Body_SimulationILi128ELb0EEvPdS0_S0_S0_S0_S0_S0_S0_S0_PKdidd_param_12];
	cvta.to.global.u64 	%rd1, %rd14;
	cvta.to.global.u64 	%rd2, %rd13;
	cvta.to.global.u64 	%rd3, %rd12;
	cvta.to.global.u64 	%rd4, %rd11;
	mov.u32 	%r1, %nctaid.x;
	mov.u32 	%r92, %ctaid.x;
	mov.u32 	%r93, %ntid.x;
	mov.u32 	%r2, %tid.x;
	mad.lo.s32 	%r3, %r92, %r93, %r2;
	setp.ge.s32 	%p1, %r3, %r91;
	@%p1 bra 	$L__BB1_2;
	mul.wide.s32 	%rd15, %r3, 8;
	add.s64 	%rd16, %rd4, %rd15;
	ld.global.f64 	%fd2912, [%rd16];
	add.s64 	%rd17, %rd3, %rd15;
	ld.global.f64 	%fd2913, [%rd17];
	add.s64 	%rd18, %rd2, %rd15;
	ld.global.f64 	%fd2914, [%rd18];
$L__BB1_2:
	shl.b32 	%r95, %r2, 3;
	mov.u32 	%r96, _ZZ17N_Body_SimulationILi128ELb0EEvPdS0_S0_S0_S0_S0_S0_S0_S0_PKdiddE6smem_x;
	add.s32 	%r4, %r96, %r95;
	mov.u32 	%r97, _ZZ17N_Body_SimulationILi128ELb0EEvPdS0_S0_S0_S0_S0_S0_S0_S0_PKdiddE6smem_y;
	add.s32 	%r5, %r97, %r95;
	mov.u32 	%r98, _ZZ17N_Body_SimulationILi128ELb0EEvPdS0_S0_S0_S0_S0_S0_S0_S0_PKdiddE6smem_z;
	add.s32 	%r6, %r98, %r95;
	mov.u32 	%r99, _ZZ17N_Body_SimulationILi128ELb0EEvPdS0_S0_S0_S0_S0_S0_S0_S0_PKdiddE6smem_m;
	add.s32 	%r7, %r99, %r95;
	add.s32 	%r8, %r91, -1;
	and.b32  	%r9, %r1, 3;
	setp.lt.u32 	%p2, %r1, 4;
	mov.f64 	%fd2965, 0d0000000000000000;
	mov.b32 	%r206, 0;
	mov.u32 	%r205, %r206;
	mov.f64 	%fd2964, %fd2965;
	mov.f64 	%fd2963, %fd2965;
	@%p2 bra 	$L__BB1_93;
	and.b32  	%r206, %r1, 2147483644;
	mov.f64 	%fd2965, 0d0000000000000000;
	mov.b32 	%r194, 0;
	cvt.u64.u32 	%rd24, %r2;
	mov.u32 	%r205, %r194;
$L__BB1_4:
	.pragma "nounroll";
	shl.b32 	%r13, %r194, 7;
	sub.s32 	%r14, %r8, %r13;
	min.u32 	%r101, %r14, 127;
	add.s32 	%r15, %r101, 1;
	add.s32 	%r16, %r205, %r2;
	setp.ge.s32 	%p3, %r16, %r91;
	@%p3 bra 	$L__BB1_6;
	mul.wide.u32 	%rd19, %r16, 8;
	add.s64 	%rd20, %rd4, %rd19;
	ld.global.f64 	%fd328, [%rd20];
	st.shared.f64 	[%r4], %fd328;
	add.s64 	%rd21, %rd3, %rd19;
	ld.global.f64 	%fd329, [%rd21];
	st.shared.f64 	[%r5], %fd329;
	add.s64 	%rd22, %rd2, %rd19;
	ld.global.f64 	%fd330, [%rd22];
	st.shared.f64 	[%r6], %fd330;
	add.s64 	%rd23, %rd1, %rd19;
	ld.global.f64 	%fd331, [%rd23];
	st.shared.f64 	[%r7], %fd331;
$L__BB1_6:
	bar.sync 	0;
	setp.ge.s32 	%p4, %r205, %r91;
	@%p4 bra 	$L__BB1_26;
	and.b32  	%r17, %r15, 15;
	setp.lt.u32 	%p5, %r14, 15;
	mov.b32 	%r197, 0;
	@%p5 bra 	$L__BB1_10;
	and.b32  	%r197, %r15, 240;
	mov.b32 	%r196, 0;
$L__BB1_9:
	.pragma "nounroll";
	shl.b32 	%r104, %r196, 3;
	mov.u32 	%r105, _ZZ17N_Body_SimulationILi128ELb0EEvPdS0_S0_S0_S0_S0_S0_S0_S0_PKdiddE6smem_x;
	add.s32 	%r106, %r105, %r104;
	ld.shared.f64 	%fd333, [%r106];
	sub.f64 	%fd334, %fd333, %fd2912;
	mov.u32 	%r107, _ZZ17N_Body_SimulationILi128ELb0EEvPdS0_S0_S0_S0_S0_S0_S0_S0_PKdiddE6smem_y;
	add.s32 	%r108, %r107, %r104;
	ld.shared.f64 	%fd335, [%r108];
	sub.f64 	%fd336, %fd335, %fd2913;
	mov.u32 	%r109, _ZZ17N_Body_SimulationILi128ELb0EEvPdS0_S0_S0_S0_S0_S0_S0_S0_PKdiddE6smem_z;
	add.s32 	%r110, %r109, %r104;
	ld.shared.f64 	%fd337, [%r110];
	sub.f64 	%fd338, %fd337, %fd2914;
	mul.f64 	%fd339, %fd336, %fd336;
	fma.rn.f64 	%fd340, %fd334, %fd334, %fd339;
	fma.rn.f64 	%fd341, %fd338, %fd338, %fd340;
	add.f64 	%fd342, %fd323, %fd341;
	rsqrt.approx.f64 	%fd343, %fd342;
	mul.f64 	%fd344, %fd343, %fd343;
	mul.f64 	%fd345, %fd343, %fd344;
	mov.u32 	%r111, _ZZ17N_Body_SimulationILi128ELb0EEvPdS0_S0_S0_S0_S0_S0_S0_S0_PKdiddE6smem_m;
	add.s32 	%r112, %r111, %r104;
	ld.shared.f64 	%fd346, [%r112];
	mul.f64 	%fd347, %fd346, %fd345;
	fma.rn.f64 	%fd348, %fd334, %fd347, %fd2963;
	fma.rn.f64 	%fd349, %fd336, %fd347, %fd2964;
	fma.rn.f64 	%fd350, %fd338, %fd347, %fd2965;
	ld.shared.f64 	%fd351, [%r106+8];
	sub.f64 	%fd352, %fd351, %fd2912;
	ld.shared.f64 	%fd353, [%r108+8];
	sub.f64 	%fd354, %fd353, %fd2913;
	ld.shared.f64 	%fd355, [%r110+8];
	sub.f64 	%fd356, %fd355, %fd2914;
	mul.f64 	%fd357, %fd354, %fd354;
	fma.rn.f64 	%fd358, %fd352, %fd352, %fd357;
	fma.rn.f64 	%fd359, %fd356, %fd356, %fd358;
	add.f64 	%fd360, %fd323, %fd359;
	rsqrt.approx.f64 	%fd361, %fd360;
	mul.f64 	%fd362, %fd361, %fd361;
	mul.f64 	%fd363, %fd361, %fd362;
	ld.shared.f64 	%fd364, [%r112+8];
	mul.f64 	%fd365, %fd364, %fd363;
	fma.rn.f64 	%fd366, %fd352, %fd365, %fd348;
	fma.rn.f64 	%fd367, %fd354, %fd365, %fd349;
	fma.rn.f64 	%fd368, %fd356, %fd365, %fd350;
	ld.shared.f64 	%fd369, [%r106+16];
	sub.f64 	%fd370, %fd369, %fd2912;
	ld.shared.f64 	%fd371, [%r108+16];
	sub.f64 	%fd372, %fd371, %fd2913;
	ld.shared.f64 	%fd373, [%r110+16];
	sub.f64 	%fd374, %fd373, %fd2914;
	mul.f64 	%fd375, %fd372, %fd372;
	fma.rn.f64 	%fd376, %fd370, %fd370, %fd375;
	fma.rn.f64 	%fd377, %fd374, %fd374, %fd376;
	add.f64 	%fd378, %fd323, %fd377;
	rsqrt.approx.f64 	%fd379, %fd378;
	mul.f64 	%fd380, %fd379, %fd379;
	mul.f64 	%fd381, %fd379, %fd380;
	ld.shared.f64 	%fd382, [%r112+16];
	mul.f64 	%fd383, %fd382, %fd381;
	fma.rn.f64 	%fd384, %fd370, %fd383, %fd366;
	fma.rn.f64 	%fd385, %fd372, %fd383, %fd367;
	fma.rn.f64 	%fd386, %fd374, %fd383, %fd368;
	ld.shared.f64 	%fd387, [%r106+24];
	sub.f64 	%fd388, %fd387, %fd2912;
	ld.shared.f64 	%fd389, [%r108+24];
	sub.f64 	%fd390, %fd389, %fd2913;
	ld.shared.f64 	%fd391, [%r110+24];
	sub.f64 	%fd392, %fd391, %fd2914;
	mul.f64 	%fd393, %fd390, %fd390;
	fma.rn.f64 	%fd394, %fd388, %fd388, %fd393;
	fma.rn.f64 	%fd395, %fd392, %fd392, %fd394;
	add.f64 	%fd396, %fd323, %fd395;
	rsqrt.approx.f64 	%fd397, %fd396;
	mul.f64 	%fd398, %fd397, %fd397;
	mul.f64 	%fd399, %fd397, %fd398;
	ld.shared.f64 	%fd400, [%r112+24];
	mul.f64 	%fd401, %fd400, %fd399;
	fma.rn.f64 	%fd402, %fd388, %fd401, %fd384;
	fma.rn.f64 	%fd403, %fd390, %fd401, %fd385;
	fma.rn.f64 	%fd404, %fd392, %fd401, %fd386;
	ld.shared.f64 	%fd405, [%r106+32];
	sub.f64 	%fd406, %fd405, %fd2912;
	ld.shared.f64 	%fd407, [%r108+32];
	sub.f64 	%fd408, %fd407, %fd2913;
	ld.shared.f64 	%fd409, [%r110+32];
	sub.f64 	%fd410, %fd409, %fd2914;
	mul.f64 	%fd411, %fd408, %fd408;
	fma.rn.f64 	%fd412, %fd406, %fd406, %fd411;
	fma.rn.f64 	%fd413, %fd410, %fd410, %fd412;
	add.f64 	%fd414, %fd323, %fd413;
	rsqrt.approx.f64 	%fd415, %fd414;
	mul.f64 	%fd416, %fd415, %fd415;
	mul.f64 	%fd417, %fd415, %fd416;
	ld.shared.f64 	%fd418, [%r112+32];
	mul.f64 	%fd419, %fd418, %fd417;
	fma.rn.f64 	%fd420, %fd406, %fd419, %fd402;
	fma.rn.f64 	%fd421, %fd408, %fd419, %fd403;
	fma.rn.f64 	%fd422, %fd410, %fd419, %fd404;
	ld.shared.f64 	%fd423, [%r106+40];
	sub.f64 	%fd424, %fd423, %fd2912;
	ld.shared.f64 	%fd425, [%r108+40];
	sub.f64 	%fd426, %fd425, %fd2913;
	ld.shared.f64 	%fd427, [%r110+40];
	sub.f64 	%fd428, %fd427, %fd2914;
	mul.f64 	%fd429, %fd426, %fd426;
	fma.rn.f64 	%fd430, %fd424, %fd424, %fd429;
	fma.rn.f64 	%fd431, %fd428, %fd428, %fd430;
	add.f64 	%fd432, %fd323, %fd431;
	rsqrt.approx.f64 	%fd433, %fd432;
	mul.f64 	%fd434, %fd433, %fd433;
	mul.f64 	%fd435, %fd433, %fd434;
	ld.shared.f64 	%fd436, [%r112+40];
	mul.f64 	%fd437, %fd436, %fd435;
	fma.rn.f64 	%fd438, %fd424, %fd437, %fd420;
	fma.rn.f64 	%fd439, %fd426, %fd437, %fd421;
	fma.rn.f64 	%fd440, %fd428, %fd437, %fd422;
	ld.shared.f64 	%fd441, [%r106+48];
	sub.f64 	%fd442, %fd441, %fd2912;
	ld.shared.f64 	%fd443, [%r108+48];
	sub.f64 	%fd444, %fd443, %fd2913;
	ld.shared.f64 	%fd445, [%r110+48];
	sub.f64 	%fd446, %fd445, %fd2914;
	mul.f64 	%fd447, %fd444, %fd444;
	fma.rn.f64 	%fd448, %fd442, %fd442, %fd447;
	fma.rn.f64 	%fd449, %fd446, %fd446, %fd448;
	add.f64 	%fd450, %fd323, %fd449;
	rsqrt.approx.f64 	%fd451, %fd450;
	mul.f64 	%fd452, %fd451, %fd451;
	mul.f64 	%fd453, %fd451, %fd452;
	ld.shared.f64 	%fd454, [%r112+48];
	mul.f64 	%fd455, %fd454, %fd453;
	fma.rn.f64 	%fd456, %fd442, %fd455, %fd438;
	fma.rn.f64 	%fd457, %fd444, %fd455, %fd439;
	fma.rn.f64 	%fd458, %fd446, %fd455, %fd440;
	ld.shared.f64 	%fd459, [%r106+56];
	sub.f64 	%fd460, %fd459, %fd2912;
	ld.shared.f64 	%fd461, [%r108+56];
	sub.f64 	%fd462, %fd461, %fd2913;
	ld.shared.f64 	%fd463, [%r110+56];
	sub.f64 	%fd464, %fd463, %fd2914;
	mul.f64 	%fd465, %fd462, %fd462;
	fma.rn.f64 	%fd466, %fd460, %fd460, %fd465;
	fma.rn.f64 	%fd467, %fd464, %fd464, %fd466;
	add.f64 	%fd468, %fd323, %fd467;
	rsqrt.approx.f64 	%fd469, %fd468;
	mul.f64 	%fd470, %fd469, %fd469;
	mul.f64 	%fd471, %fd469, %fd470;
	ld.shared.f64 	%fd472, [%r112+56];
	mul.f64 	%fd473, %fd472, %fd471;
	fma.rn.f64 	%fd474, %fd460, %fd473, %fd456;
	fma.rn.f64 	%fd475, %fd462, %fd473, %fd457;
	fma.rn.f64 	%fd476, %fd464, %fd473, %fd458;
	ld.shared.f64 	%fd477, [%r106+64];
	sub.f64 	%fd478, %fd477, %fd2912;
	ld.shared.f64 	%fd479, [%r108+64];
	sub.f64 	%fd480, %fd479, %fd2913;
	ld.shared.f64 	%fd481, [%r110+64];
	sub.f64 	%fd482, %fd481, %fd2914;
	mul.f64 	%fd483, %fd480, %fd480;
	fma.rn.f64 	%fd484, %fd478, %fd478, %fd483;
	fma.rn.f64 	%fd485, %fd482, %fd482, %fd484;
	add.f64 	%fd486, %fd323, %fd485;
	rsqrt.approx.f64 	%fd487, %fd486;
	mul.f64 	%fd488, %fd487, %fd487;
	mul.f64 	%fd489, %fd487, %fd488;
	ld.shared.f64 	%fd490, [%r112+64];
	mul.f64 	%fd491, %fd490, %fd489;
	fma.rn.f64 	%fd492, %fd478, %fd491, %fd474;
	fma.rn.f64 	%fd493, %fd480, %fd491, %fd475;
	fma.rn.f64 	%fd494, %fd482, %fd491, %fd476;
	ld.shared.f64 	%fd495, [%r106+72];
	sub.f64 	%fd496, %fd495, %fd2912;
	ld.shared.f64 	%fd497, [%r108+72];
	sub.f64 	%fd498, %fd497, %fd2913;
	ld.shared.f64 	%fd499, [%r110+72];
	sub.f64 	%fd500, %fd499, %fd2914;
	mul.f64 	%fd501, %fd498, %fd498;
	fma.rn.f64 	%fd502, %fd496, %fd496, %fd501;
	fma.rn.f64 	%fd503, %fd500, %fd500, %fd502;
	add.f64 	%fd504, %fd323, %fd503;
	rsqrt.approx.f64 	%fd505, %fd504;
	mul.f64 	%fd506, %fd505, %fd505;
	mul.f64 	%fd507, %fd505, %fd506;
	ld.shared.f64 	%fd508, [%r112+72];
	mul.f64 	%fd509, %fd508, %fd507;
	fma.rn.f64 	%fd510, %fd496, %fd509, %fd492;
	fma.rn.f64 	%fd511, %fd498, %fd509, %fd493;
	fma.rn.f64 	%fd512, %fd500, %fd509, %fd494;
	ld.shared.f64 	%fd513, [%r106+80];
	sub.f64 	%fd514, %fd513, %fd2912;
	ld.shared.f64 	%fd515, [%r108+80];
	sub.f64 	%fd516, %fd515, %fd2913;
	ld.shared.f64 	%fd517, [%r110+80];
	sub.f64 	%fd518, %fd517, %fd2914;
	mul.f64 	%fd519, %fd516, %fd516;
	fma.rn.f64 	%fd520, %fd514, %fd514, %fd519;
	fma.rn.f64 	%fd521, %fd518, %fd518, %fd520;
	add.f64 	%fd522, %fd323, %fd521;
	rsqrt.approx.f64 	%fd523, %fd522;
	mul.f64 	%fd524, %fd523, %fd523;
	mul.f64 	%fd525, %fd523, %fd524;
	ld.shared.f64 	%fd526, [%r112+80];
	mul.f64 	%fd527, %fd526, %fd525;
	fma.rn.f64 	%fd528, %fd514, %fd527, %fd510;
	fma.rn.f64 	%fd529, %fd516, %fd527, %fd511;
	fma.rn.f64 	%fd530, %fd518, %fd527, %fd512;
	ld.shared.f64 	%fd531, [%r106+88];
	sub.f64 	%fd532, %fd531, %fd2912;
	ld.shared.f64 	%fd533, [%r108+88];
	sub.f64 	%fd534, %fd533, %fd2913;
	ld.shared.f64 	%fd535, [%r110+88];
	sub.f64 	%fd536, %fd535, %fd2914;
	mul.f64 	%fd537, %fd534, %fd534;
	fma.rn.f64 	%fd538, %fd532, %fd532, %fd537;
	fma.rn.f64 	%fd539, %fd536, %fd536, %fd538;
	add.f64 	%fd540, %fd323, %fd539;
	rsqrt.approx.f64 	%fd541, %fd540;
	mul.f64 	%fd542, %fd541, %fd541;
	mul.f64 	%fd543, %fd541, %fd542;
	ld.shared.f64 	%fd544, [%r112+88];
	mul.f64 	%fd545, %fd544, %fd543;
	fma.rn.f64 	%fd546, %fd532, %fd545, %fd528;
	fma.rn.f64 	%fd547, %fd534, %fd545, %fd529;
	fma.rn.f64 	%fd548, %fd536, %fd545, %fd530;
	ld.shared.f64 	%fd549, [%r106+96];
	sub.f64 	%fd550, %fd549, %fd2912;
	ld.shared.f64 	%fd551, [%r108+96];
	sub.f64 	%fd552, %fd551, %fd2913;
	ld.shared.f64 	%fd553, [%r110+96];
	sub.f64 	%fd554, %fd553, %fd2914;
	mul.f64 	%fd555, %fd552, %fd552;
	fma.rn.f64 	%fd556, %fd550, %fd550, %fd555;
	fma.rn.f64 	%fd557, %fd554, %fd554, %fd556;
	add.f64 	%fd558, %fd323, %fd557;
	rsqrt.approx.f64 	%fd559, %fd558;
	mul.f64 	%fd560, %fd559, %fd559;
	mul.f64 	%fd561, %fd559, %fd560;
	ld.shared.f64 	%fd562, [%r112+96];
	mul.f64 	%fd563, %fd562, %fd561;
	fma.rn.f64 	%fd564, %fd550, %fd563, %fd546;
	fma.rn.f64 	%fd565, %fd552, %fd563, %fd547;
	fma.rn.f64 	%fd566, %fd554, %fd563, %fd548;
	ld.shared.f64 	%fd567, [%r106+104];
	sub.f64 	%fd568, %fd567, %fd2912;
	ld.shared.f64 	%fd569, [%r108+104];
	sub.f64 	%fd570, %fd569, %fd2913;
	ld.shared.f64 	%fd571, [%r110+104];
	sub.f64 	%fd572, %fd571, %fd2914;
	mul.f64 	%fd573, %fd570, %fd570;
	fma.rn.f64 	%fd574, %fd568, %fd568, %fd573;
	fma.rn.f64 	%fd575, %fd572, %fd572, %fd574;
	add.f64 	%fd576, %fd323, %fd575;
	rsqrt.approx.f64 	%fd577, %fd576;
	mul.f64 	%fd578, %fd577, %fd577;
	mul.f64 	%fd579, %fd577, %fd578;
	ld.shared.f64 	%fd580, [%r112+104];
	mul.f64 	%fd581, %fd580, %fd579;
	fma.rn.f64 	%fd582, %fd568, %fd581, %fd564;
	fma.rn.f64 	%fd583, %fd570, %fd581, %fd565;
	fma.rn.f64 	%fd584, %fd572, %fd581, %fd566;
	ld.shared.f64 	%fd585, [%r106+112];
	sub.f64 	%fd586, %fd585, %fd2912;
	ld.shared.f64 	%fd587, [%r108+112];
	sub.f64 	%fd588, %fd587, %fd2913;
	ld.shared.f64 	%fd589, [%r110+112];
	sub.f64 	%fd590, %fd589, %fd2914;
	mul.f64 	%fd591, %fd588, %fd588;
	fma.rn.f64 	%fd592, %fd586, %fd586, %fd591;
	fma.rn.f64 	%fd593, %fd590, %fd590, %fd592;
	add.f64 	%fd594, %fd323, %fd593;
	rsqrt.approx.f64 	%fd595, %fd594;
	mul.f64 	%fd596, %fd595, %fd595;
	mul.f64 	%fd597, %fd595, %fd596;
	ld.shared.f64 	%fd598, [%r112+112];
	mul.f64 	%fd599, %fd598, %fd597;
	fma.rn.f64 	%fd600, %fd586, %fd599, %fd582;
	fma.rn.f64 	%fd601, %fd588, %fd599, %fd583;
	fma.rn.f64 	%fd602, %fd590, %fd599, %fd584;
	ld.shared.f64 	%fd603, [%r106+120];
	sub.f64 	%fd604, %fd603, %fd2912;
	ld.shared.f64 	%fd605, [%r108+120];
	sub.f64 	%fd606, %fd605, %fd2913;
	ld.shared.f64 	%fd607, [%r110+120];
	sub.f64 	%fd608, %fd607, %fd2914;
	mul.f64 	%fd609, %fd606, %fd606;
	fma.rn.f64 	%fd610, %fd604, %fd604, %fd609;
	fma.rn.f64 	%fd611, %fd608, %fd608, %fd610;
	add.f64 	%fd612, %fd323, %fd611;
	rsqrt.approx.f64 	%fd613, %fd612;
	mul.f64 	%fd614, %fd613, %fd613;
	mul.f64 	%fd615, %fd613, %fd614;
	ld.shared.f64 	%fd616, [%r112+120];
	mul.f64 	%fd617, %fd616, %fd615;
	fma.rn.f64 	%fd2963, %fd604, %fd617, %fd600;
	fma.rn.f64 	%fd2964, %fd606, %fd617, %fd601;
	fma.rn.f64 	%fd2965, %fd608, %fd617, %fd602;
	add.s32 	%r196, %r196, 16;
	setp.ne.s32 	%p6, %r196, %r197;
	@%p6 bra 	$L__BB1_9;
$L__BB1_10:
	setp.eq.s32 	%p7, %r17, 0;
	@%p7 bra 	$L__BB1_26;
	shl.b32 	%r113, %r197, 3;
	mov.u32 	%r114, _ZZ17N_Body_SimulationILi128ELb0EEvPdS0_S0_S0_S0_S0_S0_S0_S0_PKdiddE6smem_x;
	add.s32 	%r22, %r114, %r113;
	ld.shared.f64 	%fd618, [%r22];
	sub.f64 	%fd619, %fd618, %fd2912;
	mov.u32 	%r115, _ZZ17N_Body_SimulationILi128ELb0EEvPdS0_S0_S0_S0_S0_S0_S0_S0_PKdiddE6smem_y;
	add.s32 	%r23, %r115, %r113;
	ld.shared.f64 	%fd620, [%r23];
	sub.f64 	%fd621, %fd620, %fd2913;
	mov.u32 	%r116, _ZZ17N_Body_SimulationILi128ELb0EEvPdS0_S0_S0_S0_S0_S0_S0_S0_PKdiddE6smem_z;
	add.s32 	%r24, %r116, %r113;
	ld.shared.f64 	%fd622, [%r24];
	sub.f64 	%fd623, %fd622, %fd2914;
	mul.f64 	%fd624, %fd621, %fd621;
	fma.rn.f64 	%fd625, %fd619, %fd619, %fd624;
	fma.rn.f64 	%fd626, %fd623, %fd623, %fd625;
	add.f64 	%fd627, %fd323, %fd626;
	rsqrt.approx.f64 	%fd628, %fd627;
	mul.f64 	%fd629, %fd628, %fd628;
	mul.f64 	%fd630, %fd628, %fd629;
	mov.u32 	%r117, _ZZ17N_Body_SimulationILi128ELb0EEvPdS0_S0_S0_S0_S0_S0_S0_S0_PKdiddE6smem_m;
	add.s32 	%r25, %r117, %r113;
	ld.shared.f64 	%fd631, [%r25];
	mul.f64 	%fd632, %fd631, %fd630;
	fma.rn.f64 	%fd2963, %fd619, %fd632, %fd2963;
	fma.rn.f64 	%fd2964, %fd621, %fd632, %fd2964;
	fma.rn.f64 	%fd2965, %fd623, %fd632, %fd2965;
	setp.eq.s32 	%p8, %r17, 1;
	@%p8 bra 	$L__BB1_26;
	ld.shared.f64 	%fd633, [%r22+8];
	sub.f64 	%fd634, %fd633, %fd2912;
	ld.shared.f64 	%fd635, [%r23+8];
	sub.f64 	%fd636, %fd635, %fd2913;
	ld.shared.f64 	%fd637, [%r24+8];
	sub.f64 	%fd638, %fd637, %fd2914;
	mul.f64 	%fd639, %fd636, %fd636;
	fma.rn.f64 	%fd640, %fd634, %fd634, %fd639;
	fma.rn.f64 	%fd641, %fd638, %fd638, %fd640;
	add.f64 	%fd642, %fd323, %fd641;
	rsqrt.approx.f64 	%fd643, %fd642;
	mul.f64 	%fd644, %fd643, %fd643;
	mul.f64 	%fd645, %fd643, %fd644;
	ld.shared.f64 	%fd646, [%r25+8];
	mul.f64 	%fd647, %fd646, %fd645;
	fma.rn.f64 	%fd2963, %fd634, %fd647, %fd2963;
	fma.rn.f64 	%fd2964, %fd636, %fd647, %fd2964;
	fma.rn.f64 	%fd2965, %fd638, %fd647, %fd2965;
	setp.eq.s32 	%p9, %r17, 2;
	@%p9 bra 	$L__BB1_26;
	ld.shared.f64 	%fd648, [%r22+16];
	sub.f64 	%fd649, %fd648, %fd2912;
	ld.shared.f64 	%fd650, [%r23+16];
	sub.f64 	%fd651, %fd650, %fd2913;
	ld.shared.f64 	%fd652, [%r24+16];
	sub.f64 	%fd653, %fd652, %fd2914;
	mul.f64 	%fd654, %fd651, %fd651;
	fma.rn.f64 	%fd655, %fd649, %fd649, %fd654;
	fma.rn.f64 	%fd656, %fd653, %fd653, %fd655;
	add.f64 	%fd657, %fd323, %fd656;
	rsqrt.approx.f64 	%fd658, %fd657;
	mul.f64 	%fd659, %fd658, %fd658;
	mul.f64 	%fd660, %fd658, %fd659;
	ld.shared.f64 	%fd661, [%r25+16];
	mul.f64 	%fd662, %fd661, %fd660;
	fma.rn.f64 	%fd2963, %fd649, %fd662, %fd2963;
	fma.rn.f64 	%fd2964, %fd651, %fd662, %fd2964;
	fma.rn.f64 	%fd2965, %fd653, %fd662, %fd2965;
	setp.eq.s32 	%p10, %r17, 3;
	@%p10 bra 	$L__BB1_26;
	ld.shared.f64 	%fd663, [%r22+24];
	sub.f64 	%fd664, %fd663, %fd2912;
	ld.shared.f64 	%fd665, [%r23+24];
	sub.f64 	%fd666, %fd665, %fd2913;
	ld.shared.f64 	%fd667, [%r24+24];
	sub.f64 	%fd668, %fd667, %fd2914;
	mul.f64 	%fd669, %fd666, %fd666;
	fma.rn.f64 	%fd670, %fd664, %fd664, %fd669;
	fma.rn.f64 	%fd671, %fd668, %fd668, %fd670;
	add.f64 	%fd672, %fd323, %fd671;
	rsqrt.approx.f64 	%fd673, %fd672;
	mul.f64 	%fd674, %fd673, %fd673;
	mul.f64 	%fd675, %fd673, %fd674;
	ld.shared.f64 	%fd676, [%r25+24];
	mul.f64 	%fd677, %fd676, %fd675;
	fma.rn.f64 	%fd2963, %fd664, %fd677, %fd2963;
	fma.rn.f64 	%fd2964, %fd666, %fd677, %fd2964;
	fma.rn.f64 	%fd2965, %fd668, %fd677, %fd2965;
	setp.eq.s32 	%p11, %r17, 4;
	@%p11 bra 	$L__BB1_26;
	ld.shared.f64 	%fd678, [%r22+32];
	sub.f64 	%fd679, %fd678, %fd2912;
	ld.shared.f64 	%fd680, [%r23+32];
	sub.f64 	%fd681, %fd680, %fd2913;
	ld.shared.f64 	%fd682, [%r24+32];
	sub.f64 	%fd683, %fd682, %fd2914;
	mul.f64 	%fd684, %fd681, %fd681;
	fma.rn.f64 	%fd685, %fd679, %fd679, %fd684;
	fma.rn.f64 	%fd686, %fd683, %fd683, %fd685;
	add.f64 	%fd687, %fd323, %fd686;
	rsqrt.approx.f64 	%fd688, %fd687;
	mul.f64 	%fd689, %fd688, %fd688;
	mul.f64 	%fd690, %fd688, %fd689;
	ld.shared.f64 	%fd691, [%r25+32];
	mul.f64 	%fd692, %fd691, %fd690;
	fma.rn.f64 	%fd2963, %fd679, %fd692, %fd2963;
	fma.rn.f64 	%fd2964, %fd681, %fd692, %fd2964;
	fma.rn.f64 	%fd2965, %fd683, %fd692, %fd2965;
	setp.eq.s32 	%p12, %r17, 5;
	@%p12 bra 	$L__BB1_26;
	ld.shared.f64 	%fd693, [%r22+40];
	sub.f64 	%fd694, %fd693, %fd2912;
	ld.shared.f64 	%fd695, [%r23+40];
	sub.f64 	%fd696, %fd695, %fd2913;
	ld.shared.f64 	%fd697, [%r24+40];
	sub.f64 	%fd698, %fd697, %fd2914;
	mul.f64 	%fd699, %fd696, %fd696;
	fma.rn.f64 	%fd700, %fd694, %fd694, %fd699;
	fma.rn.f64 	%fd701, %fd698, %fd698, %fd700;
	add.f64 	%fd702, %fd323, %fd701;
	rsqrt.approx.f64 	%fd703, %fd702;
	mul.f64 	%fd704, %fd703, %fd703;
	mul.f64 	%fd705, %fd703, %fd704;
	ld.shared.f64 	%fd706, [%r25+40];
	mul.f64 	%fd707, %fd706, %fd705;
	fma.rn.f64 	%fd2963, %fd694, %fd707, %fd2963;
	fma.rn.f64 	%fd2964, %fd696, %fd707, %fd2964;
	fma.rn.f64 	%fd2965, %fd698, %fd707, %fd2965;
	setp.eq.s32 	%p13, %r17, 6;
	@%p13 bra 	$L__BB1_26;
	ld.shared.f64 	%fd708, [%r22+48];
	sub.f64 	%fd709, %fd708, %fd2912;
	ld.shared.f64 	%fd710, [%r23+48];
	sub.f64 	%fd711, %fd710, %fd2913;
	ld.shared.f64 	%fd712, [%r24+48];
	sub.f64 	%fd713, %fd712, %fd2914;
	mul.f64 	%fd714, %fd711, %fd711;
	fma.rn.f64 	%fd715, %fd709, %fd709, %fd714;
	fma.rn.f64 	%fd716, %fd713, %fd713, %fd715;
	add.f64 	%fd717, %fd323, %fd716;
	rsqrt.approx.f64 	%fd718, %fd717;
	mul.f64 	%fd719, %fd718, %fd718;
	mul.f64 	%fd720, %fd718, %fd719;
	ld.shared.f64 	%fd721, [%r25+48];
	mul.f64 	%fd722, %fd721, %fd720;
	fma.rn.f64 	%fd2963, %fd709, %fd722, %fd2963;
	fma.rn.f64 	%fd2964, %fd711, %fd722, %fd2964;
	fma.rn.f64 	%fd2965, %fd713, %fd722, %fd2965;
	setp.eq.s32 	%p14, %r17, 7;
	@%p14 bra 	$L__BB1_26;
	ld.shared.f64 	%fd723, [%r22+56];
	sub.f64 	%fd724, %fd723, %fd2912;
	ld.shared.f64 	%fd725, [%r23+56];
	sub.f64 	%fd726, %fd725, %fd2913;
	ld.shared.f64 	%fd727, [%r24+56];
	sub.f64 	%fd728, %fd727, %fd2914;
	mul.f64 	%fd729, %fd726, %fd726;
	fma.rn.f64 	%fd730, %fd724, %fd724, %fd729;
	fma.rn.f64 	%fd731, %fd728, %fd728, %fd730;
	add.f64 	%fd732, %fd323, %fd731;
	rsqrt.approx.f64 	%fd733, %fd732;
	mul.f64 	%fd734, %fd733, %fd733;
	mul.f64 	%fd735, %fd733, %fd734;
	ld.shared.f64 	%fd736, [%r25+56];
	mul.f64 	%fd737, %fd736, %fd735;
	fma.rn.f64 	%fd2963, %fd724, %fd737, %fd2963;
	fma.rn.f64 	%fd2964, %fd726, %fd737, %fd2964;
	fma.rn.f64 	%fd2965, %fd728, %fd737, %fd2965;
	setp.eq.s32 	%p15, %r17, 8;
	@%p15 bra 	$L__BB1_26;
	ld.shared.f64 	%fd738, [%r22+64];
	sub.f64 	%fd739, %fd738, %fd2912;
	ld.shared.f64 	%fd740, [%r23+64];
	sub.f64 	%fd741, %fd740, %fd2913;
	ld.shared.f64 	%fd742, [%r24+64];
	sub.f64 	%fd743, %fd742, %fd2914;
	mul.f64 	%fd744, %fd741, %fd741;
	fma.rn.f64 	%fd745, %fd739, %fd739, %fd744;
	fma.rn.f64 	%fd746, %fd743, %fd743, %fd745;
	add.f64 	%fd747, %fd323, %fd746;
	rsqrt.approx.f64 	%fd748, %fd747;
	mul.f64 	%fd749, %fd748, %fd748;
	mul.f64 	%fd750, %fd748, %fd749;
	ld.shared.f64 	%fd751, [%r25+64];
	mul.f64 	%fd752, %fd751, %fd750;
	fma.rn.f64 	%fd2963, %fd739, %fd752, %fd2963;
	fma.rn.f64 	%fd2964, %fd741, %fd752, %fd2964;
	fma.rn.f64 	%fd2965, %fd743, %fd752, %fd2965;
	setp.eq.s32 	%p16, %r17, 9;
	@%p16 bra 	$L__BB1_26;
	ld.shared.f64 	%fd753, [%r22+72];
	sub.f64 	%fd754, %fd753, %fd2912;
	ld.shared.f64 	%fd755, [%r23+72];
	sub.f64 	%fd756, %fd755, %fd2913;
	ld.shared.f64 	%fd757, [%r24+72];
	sub.f64 	%fd758, %fd757, %fd2914;
	mul.f64 	%fd759, %fd756, %fd756;
	fma.rn.f64 	%fd760, %fd754, %fd754, %fd759;
	fma.rn.f64 	%fd761, %fd758, %fd758, %fd760;
	add.f64 	%fd762, %fd323, %fd761;
	rsqrt.approx.f64 	%fd763, %fd762;
	mul.f64 	%fd764, %fd763, %fd763;
	mul.f64 	%fd765, %fd763, %fd764;
	ld.shared.f64 	%fd766, [%r25+72];
	mul.f64 	%fd767, %fd766, %fd765;
	fma.rn.f64 	%fd2963, %fd754, %fd767, %fd2963;
	fma.rn.f64 	%fd2964, %fd756, %fd767, %fd2964;
	fma.rn.f64 	%fd2965, %fd758, %fd767, %fd2965;
	setp.eq.s32 	%p17, %r17, 10;
	@%p17 bra 	$L__BB1_26;
	ld.shared.f64 	%fd768, [%r22+80];
	sub.f64 	%fd769, %fd768, %fd2912;
	ld.shared.f64 	%fd770, [%r23+80];
	sub.f64 	%fd771, %fd770, %fd2913;
	ld.shared.f64 	%fd772, [%r24+80];
	sub.f64 	%fd773, %fd772, %fd2914;
	mul.f64 	%fd774, %fd771, %fd771;
	fma.rn.f64 	%fd775, %fd769, %fd769, %fd774;
	fma.rn.f64 	%fd776, %fd773, %fd773, %fd775;
	add.f64 	%fd777, %fd323, %fd776;
	rsqrt.approx.f64 	%fd778, %fd777;
	mul.f64 	%fd779, %fd778, %fd778;
	mul.f64 	%fd780, %fd778, %fd779;
	ld.shared.f64 	%fd781, [%r25+80];
	mul.f64 	%fd782, %fd781, %fd780;
	fma.rn.f64 	%fd2963, %fd769, %fd782, %fd2963;
	fma.rn.f64 	%fd2964, %fd771, %fd782, %fd2964;
	fma.rn.f64 	%fd2965, %fd773, %fd782, %fd2965;
	setp.eq.s32 	%p18, %r17, 11;
	@%p18 bra 	$L__BB1_26;
	ld.shared.f64 	%fd783, [%r22+88];
	sub.f64 	%fd784, %fd783, %fd2912;
	ld.shared.f64 	%fd785, [%r23+88];
	sub.f64 	%fd786, %fd785, %fd2913;
	ld.shared.f64 	%fd787, [%r24+88];
	sub.f64 	%fd788, %fd787, %fd2914;
	mul.f64 	%fd789, %fd786, %fd786;
	fma.rn.f64 	%fd790, %fd784, %fd784, %fd789;
	fma.rn.f64 	%fd791, %fd788, %fd788, %fd790;
	add.f64 	%fd792, %fd323, %fd791;
	rsqrt.approx.f64 	%fd793, %fd792;
	mul.f64 	%fd794, %fd793, %fd793;
	mul.f64 	%fd795, %fd793, %fd794;
	ld.shared.f64 	%fd796, [%r25+88];
	mul.f64 	%fd797, %fd796, %fd795;
	fma.rn.f64 	%fd2963, %fd784, %fd797, %fd2963;
	fma.rn.f64 	%fd2964, %fd786, %fd797, %fd2964;
	fma.rn.f64 	%fd2965, %fd788, %fd797, %fd2965;
	setp.eq.s32 	%p19, %r17, 12;
	@%p19 bra 	$L__BB1_26;
	ld.shared.f64 	%fd798, [%r22+96];
	sub.f64 	%fd799, %fd798, %fd2912;
	ld.shared.f64 	%fd800, [%r23+96];
	sub.f64 	%fd801, %fd800, %fd2913;
	ld.shared.f64 	%fd802, [%r24+96];
	sub.f64 	%fd803, %fd802, %fd2914;
	mul.f64 	%fd804, %fd801, %fd801;
	fma.rn.f64 	%fd805, %fd799, %fd799, %fd804;
	fma.rn.f64 	%fd806, %fd803, %fd803, %fd805;
	add.f64 	%fd807, %fd323, %fd806;
	rsqrt.approx.f64 	%fd808, %fd807;
	mul.f64 	%fd809, %fd808, %fd808;
	mul.f64 	%fd810, %fd808, %fd809;
	ld.shared.f64 	%fd811, [%r25+96];
	mul.f64 	%fd812, %fd811, %fd810;
	fma.rn.f64 	%fd2963, %fd799, %fd812, %fd2963;
	fma.rn.f64 	%fd2964, %fd801, %fd812, %fd2964;
	fma.rn.f64 	%fd2965, %fd803, %fd812, %fd2965;
	setp.eq.s32 	%p20, %r17, 13;
	@%p20 bra 	$L__BB1_26;
	ld.shared.f64 	%fd813, [%r22+104];
	sub.f64 	%fd814, %fd813, %fd2912;
	ld.shared.f64 	%fd815, [%r23+104];
	sub.f64 	%fd816, %fd815, %fd2913;
	ld.shared.f64 	%fd817, [%r24+104];
	sub.f64 	%fd818, %fd817, %fd2914;
	mul.f64 	%fd819, %fd816, %fd816;
	fma.rn.f64 	%fd820, %fd814, %fd814, %fd819;
	fma.rn.f64 	%fd821, %fd818, %fd818, %fd820;
	add.f64 	%fd822, %fd323, %fd821;
	rsqrt.approx.f64 	%fd823, %fd822;
	mul.f64 	%fd824, %fd823, %fd823;
	mul.f64 	%fd825, %fd823, %fd824;
	ld.shared.f64 	%fd826, [%r25+104];
	mul.f64 	%fd827, %fd826, %fd825;
	fma.rn.f64 	%fd2963, %fd814, %fd827, %fd2963;
	fma.rn.f64 	%fd2964, %fd816, %fd827, %fd2964;
	fma.rn.f64 	%fd2965, %fd818, %fd827, %fd2965;
	setp.eq.s32 	%p21, %r17, 14;
	@%p21 bra 	$L__BB1_26;
	ld.shared.f64 	%fd828, [%r22+112];
	sub.f64 	%fd829, %fd828, %fd2912;
	ld.shared.f64 	%fd830, [%r23+112];
	sub.f64 	%fd831, %fd830, %fd2913;
	ld.shared.f64 	%fd832, [%r24+112];
	sub.f64 	%fd833, %fd832, %fd2914;
	mul.f64 	%fd834, %fd831, %fd831;
	fma.rn.f64 	%fd835, %fd829, %fd829, %fd834;
	fma.rn.f64 	%fd836, %fd833, %fd833, %fd835;
	add.f64 	%fd837, %fd323, %fd836;
	rsqrt.approx.f64 	%fd838, %fd837;
	mul.f64 	%fd839, %fd838, %fd838;
	mul.f64 	%fd840, %fd838, %fd839;
	ld.shared.f64 	%fd841, [%r25+112];
	mul.f64 	%fd842, %fd841, %fd840;
	fma.rn.f64 	%fd2963, %fd829, %fd842, %fd2963;
	fma.rn.f64 	%fd2964, %fd831, %fd842, %fd2964;
	fma.rn.f64 	%fd2965, %fd833, %fd842, %fd2965;
$L__BB1_26:
	bar.sync 	0;
	shl.b32 	%r118, %r194, 7;
	xor.b32  	%r119, %r118, -128;
	add.s32 	%r26, %r8, %r119;
	min.u32 	%r120, %r26, 127;
	add.s32 	%r27, %r120, 1;
	add.s32 	%r121, %r16, 128;
	setp.ge.s32 	%p22, %r121, %r91;
	@%p22 bra 	$L__BB1_28;
	cvt.u64.u32 	%rd25, %r205;
	add.s64 	%rd26, %rd25, %rd24;
	shl.b64 	%rd27, %rd26, 3;
	add.s64 	%rd28, %rd4, %rd27;
	ld.global.f64 	%fd843, [%rd28+1024];
	st.shared.f64 	[%r4], %fd843;
	add.s64 	%rd29, %rd3, %rd27;
	ld.global.f64 	%fd844, [%rd29+1024];
	st.shared.f64 	[%r5], %fd844;
	add.s64 	%rd30, %rd2, %rd27;
	ld.global.f64 	%fd845, [%rd30+1024];
	st.shared.f64 	[%r6], %fd845;
	add.s64 	%rd31, %rd1, %rd27;
	ld.global.f64 	%fd846, [%rd31+1024];
	st.shared.f64 	[%r7], %fd846;
$L__BB1_28:
	bar.sync 	0;
	add.s32 	%r122, %r205, 128;
	setp.ge.s32 	%p23, %r122, %r91;
	@%p23 bra 	$L__BB1_48;
	and.b32  	%r28, %r27, 15;
	setp.lt.u32 	%p24, %r26, 15;
	mov.b32 	%r199, 0;
	@%p24 bra 	$L__BB1_32;
	and.b32  	%r199, %r27, 240;
	mov.b32 	%r198, 0;
$L__BB1_31:
	.pragma "nounroll";
	shl.b32 	%r125, %r198, 3;
	mov.u32 	%r126, _ZZ17N_Body_SimulationILi128ELb0EEvPdS0_S0_S0_S0_S0_S0_S0_S0_PKdiddE6smem_x;
	add.s32 	%r127, %r126, %r125;
	ld.shared.f64 	%fd848, [%r127];
	sub.f64 	%fd849, %fd848, %fd2912;
	mov.u32 	%r128, _ZZ17N_Body_SimulationILi128ELb0EEvPdS0_S0_S0_S0_S0_S0_S0_S0_PKdiddE6smem_y;
	add.s32 	%r129, %r128, %r125;
	ld.shared.f64 	%fd850, [%r129];
	sub.f64 	%fd851, %fd850, %fd2913;
	mov.u32 	%r130, _ZZ17N_Body_SimulationILi128ELb0EEvPdS0_S0_S0_S0_S0_S0_S0_S0_PKdiddE6smem_z;
	add.s32 	%r131, %r130, %r125;
	ld.shared.f64 	%fd852, [%r131];
	sub.f64 	%fd853, %fd852, %fd2914;
	mul.f64 	%fd854, %fd851, %fd851;
	fma.rn.f64 	%fd855, %fd849, %fd849, %fd854;
	fma.rn.f64 	%fd856, %fd853, %fd853, %fd855;
	add.f64 	%fd857, %fd323, %fd856;
	rsqrt.approx.f64 	%fd858, %fd857;
	mul.f64 	%fd859, %fd858, %fd858;
	mul.f64 	%fd860, %fd858, %fd859;
	mov.u32 	%r132, _ZZ17N_Body_SimulationILi128ELb0EEvPdS0_S0_S0_S0_S0_S0_S0_S0_PKdiddE6smem_m;
	add.s32 	%r133, %r132, %r125;
	ld.shared.f64 	%fd861, [%r133];
	mul.f64 	%fd862, %fd861, %fd860;
	fma.rn.f64 	%fd863, %fd849, %fd862, %fd2963;
	fma.rn.f64 	%fd864, %fd851, %fd862, %fd2964;
	fma.rn.f64 	%fd865, %fd853, %fd862, %fd2965;
	ld.shared.f64 	%fd866, [%r127+8];
	sub.f64 	%fd867, %fd866, %fd2912;
	ld.shared.f64 	%fd868, [%r129+8];
	sub.f64 	%fd869, %fd868, %fd2913;
	ld.shared.f64 	%fd870, [%r131+8];
	sub.f64 	%fd871, %fd870, %fd2914;
	mul.f64 	%fd872, %fd869, %fd869;
	fma.rn.f64 	%fd873, %fd867, %fd867, %fd872;
	fma.rn.f64 	%fd874, %fd871, %fd871, %fd873;
	add.f64 	%fd875, %fd323, %fd874;
	rsqrt.approx.f64 	%fd876, %fd875;
	mul.f64 	%fd877, %fd876, %fd876;
	mul.f64 	%fd878, %fd876, %fd877;
	ld.shared.f64 	%fd879, [%r133+8];
	mul.f64 	%fd880, %fd879, %fd878;
	fma.rn.f64 	%fd881, %fd867, %fd880, %fd863;
	fma.rn.f64 	%fd882, %fd869, %fd880, %fd864;
	fma.rn.f64 	%fd883, %fd871, %fd880, %fd865;
	ld.shared.f64 	%fd884, [%r127+16];
	sub.f64 	%fd885, %fd884, %fd2912;
	ld.shared.f64 	%fd886, [%r129+16];
	sub.f64 	%fd887, %fd886, %fd2913;
	ld.shared.f64 	%fd888, [%r131+16];
	sub.f64 	%fd889, %fd888, %fd2914;
	mul.f64 	%fd890, %fd887, %fd887;
	fma.rn.f64 	%fd891, %fd885, %fd885, %fd890;
	fma.rn.f64 	%fd892, %fd889, %fd889, %fd891;
	add.f64 	%fd893, %fd323, %fd892;
	rsqrt.approx.f64 	%fd894, %fd893;
	mul.f64 	%fd895, %fd894, %fd894;
	mul.f64 	%fd896, %fd894, %fd895;
	ld.shared.f64 	%fd897, [%r133+16];
	mul.f64 	%fd898, %fd897, %fd896;
	fma.rn.f64 	%fd899, %fd885, %fd898, %fd881;
	fma.rn.f64 	%fd900, %fd887, %fd898, %fd882;
	fma.rn.f64 	%fd901, %fd889, %fd898, %fd883;
	ld.shared.f64 	%fd902, [%r127+24];
	sub.f64 	%fd903, %fd902, %fd2912;
	ld.shared.f64 	%fd904, [%r129+24];
	sub.f64 	%fd905, %fd904, %fd2913;
	ld.shared.f64 	%fd906, [%r131+24];
	sub.f64 	%fd907, %fd906, %fd2914;
	mul.f64 	%fd908, %fd905, %fd905;
	fma.rn.f64 	%fd909, %fd903, %fd903, %fd908;
	fma.rn.f64 	%fd910, %fd907, %fd907, %fd909;
	add.f64 	%fd911, %fd323, %fd910;
	rsqrt.approx.f64 	%fd912, %fd911;
	mul.f64 	%fd913, %fd912, %fd912;
	mul.f64 	%fd914, %fd912, %fd913;
	ld.shared.f64 	%fd915, [%r133+24];
	mul.f64 	%fd916, %fd915, %fd914;
	fma.rn.f64 	%fd917, %fd903, %fd916, %fd899;
	fma.rn.f64 	%fd918, %fd905, %fd916, %fd900;
	fma.rn.f64 	%fd919, %fd907, %fd916, %fd901;
	ld.shared.f64 	%fd920, [%r127+32];
	sub.f64 	%fd921, %fd920, %fd2912;
	ld.shared.f64 	%fd922, [%r129+32];
	sub.f64 	%fd923, %fd922, %fd2913;
	ld.shared.f64 	%fd924, [%r131+32];
	sub.f64 	%fd925, %fd924, %fd2914;
	mul.f64 	%fd926, %fd923, %fd923;
	fma.rn.f64 	%fd927, %fd921, %fd921, %fd926;
	fma.rn.f64 	%fd928, %fd925, %fd925, %fd927;
	add.f64 	%fd929, %fd323, %fd928;
	rsqrt.approx.f64 	%fd930, %fd929;
	mul.f64 	%fd931, %fd930, %fd930;
	mul.f64 	%fd932, %fd930, %fd931;
	ld.shared.f64 	%fd933, [%r133+32];
	mul.f64 	%fd934, %fd933, %fd932;
	fma.rn.f64 	%fd935, %fd921, %fd934, %fd917;
	fma.rn.f64 	%fd936, %fd923, %fd934, %fd918;
	fma.rn.f64 	%fd937, %fd925, %fd934, %fd919;
	ld.shared.f64 	%fd938, [%r127+40];
	sub.f64 	%fd939, %fd938, %fd2912;
	ld.shared.f64 	%fd940, [%r129+40];
	sub.f64 	%fd941, %fd940, %fd2913;
	ld.shared.f64 	%fd942, [%r131+40];
	sub.f64 	%fd943, %fd942, %fd2914;
	mul.f64 	%fd944, %fd941, %fd941;
	fma.rn.f64 	%fd945, %fd939, %fd939, %fd944;
	fma.rn.f64 	%fd946, %fd943, %fd943, %fd945;
	add.f64 	%fd947, %fd323, %fd946;
	rsqrt.approx.f64 	%fd948, %fd947;
	mul.f64 	%fd949, %fd948, %fd948;
	mul.f64 	%fd950, %fd948, %fd949;
	ld.shared.f64 	%fd951, [%r133+40];
	mul.f64 	%fd952, %fd951, %fd950;
	fma.rn.f64 	%fd953, %fd939, %fd952, %fd935;
	fma.rn.f64 	%fd954, %fd941, %fd952, %fd936;
	fma.rn.f64 	%fd955, %fd943, %fd952, %fd937;
	ld.shared.f64 	%fd956, [%r127+48];
	sub.f64 	%fd957, %fd956, %fd2912;
	ld.shared.f64 	%fd958, [%r129+48];
	sub.f64 	%fd959, %fd958, %fd2913;
	ld.shared.f64 	%fd960, [%r131+48];
	sub.f64 	%fd961, %fd960, %fd2914;
	mul.f64 	%fd962, %fd959, %fd959;
	fma.rn.f64 	%fd963, %fd957, %fd957, %fd962;
	fma.rn.f64 	%fd964, %fd961, %fd961, %fd963;
	add.f64 	%fd965, %fd323, %fd964;
	rsqrt.approx.f64 	%fd966, %fd965;
	mul.f64 	%fd967, %fd966, %fd966;
	mul.f64 	%fd968, %fd966, %fd967;
	ld.shared.f64 	%fd969, [%r133+48];
	mul.f64 	%fd970, %fd969, %fd968;
	fma.rn.f64 	%fd971, %fd957, %fd970, %fd953;
	fma.rn.f64 	%fd972, %fd959, %fd970, %fd954;
	fma.rn.f64 	%fd973, %fd961, %fd970, %fd955;
	ld.shared.f64 	%fd974, [%r127+56];
	sub.f64 	%fd975, %fd974, %fd2912;
	ld.shared.f64 	%fd976, [%r129+56];
	sub.f64 	%fd977, %fd976, %fd2913;
	ld.shared.f64 	%fd978, [%r131+56];
	sub.f64 	%fd979, %fd978, %fd2914;
	mul.f64 	%fd980, %fd977, %fd977;
	fma.rn.f64 	%fd981, %fd975, %fd975, %fd980;
	fma.rn.f64 	%fd982, %fd979, %fd979, %fd981;
	add.f64 	%fd983, %fd323, %fd982;
	rsqrt.approx.f64 	%fd984, %fd983;
	mul.f64 	%fd985, %fd984, %fd984;
	mul.f64 	%fd986, %fd984, %fd985;
	ld.shared.f64 	%fd987, [%r133+56];
	mul.f64 	%fd988, %fd987, %fd986;
	fma.rn.f64 	%fd989, %fd975, %fd988, %fd971;
	fma.rn.f64 	%fd990, %fd977, %fd988, %fd972;
	fma.rn.f64 	%fd991, %fd979, %fd988, %fd973;
	ld.shared.f64 	%fd992, [%r127+64];
	sub.f64 	%fd993, %fd992, %fd2912;
	ld.shared.f64 	%fd994, [%r129+64];
	sub.f64 	%fd995, %fd994, %fd2913;
	ld.shared.f64 	%fd996, [%r131+64];
	sub.f64 	%fd997, %fd996, %fd2914;
	mul.f64 	%fd998, %fd995, %fd995;
	fma.rn.f64 	%fd999, %fd993, %fd993, %fd998;
	fma.rn.f64 	%fd1000, %fd997, %fd997, %fd999;
	add.f64 	%fd1001, %fd323, %fd1000;
	rsqrt.approx.f64 	%fd1002, %fd1001;
	mul.f64 	%fd1003, %fd1002, %fd1002;
	mul.f64 	%fd1004, %fd1002, %fd1003;
	ld.shared.f64 	%fd1005, [%r133+64];
	mul.f64 	%fd1006, %fd1005, %fd1004;
	fma.rn.f64 	%fd1007, %fd993, %fd1006, %fd989;
	fma.rn.f64 	%fd1008, %fd995, %fd1006, %fd990;
	fma.rn.f64 	%fd1009, %fd997, %fd1006, %fd991;
	ld.shared.f64 	%fd1010, [%r127+72];
	sub.f64 	%fd1011, %fd1010, %fd2912;
	ld.shared.f64 	%fd1012, [%r129+72];
	sub.f64 	%fd1013, %fd1012, %fd2913;
	ld.shared.f64 	%fd1014, [%r131+72];
	sub.f64 	%fd1015, %fd1014, %fd2914;
	mul.f64 	%fd1016, %fd1013, %fd1013;
	fma.rn.f64 	%fd1017, %fd1011, %fd1011, %fd1016;
	fma.rn.f64 	%fd1018, %fd1015, %fd1015, %fd1017;
	add.f64 	%fd1019, %fd323, %fd1018;
	rsqrt.approx.f64 	%fd1020, %fd1019;
	mul.f64 	%fd1021, %fd1020, %fd1020;
	mul.f64 	%fd1022, %fd1020, %fd1021;
	ld.shared.f64 	%fd1023, [%r133+72];
	mul.f64 	%fd1024, %fd1023, %fd1022;
	fma.rn.f64 	%fd1025, %fd1011, %fd1024, %fd1007;
	fma.rn.f64 	%fd1026, %fd1013, %fd1024, %fd1008;
	fma.rn.f64 	%fd1027, %fd1015, %fd1024, %fd1009;
	ld.shared.f64 	%fd1028, [%r127+80];
	sub.f64 	%fd1029, %fd1028, %fd2912;
	ld.shared.f64 	%fd1030, [%r129+80];
	sub.f64 	%fd1031, %fd1030, %fd2913;
	ld.shared.f64 	%fd1032, [%r131+80];
	sub.f64 	%fd1033, %fd1032, %fd2914;
	mul.f64 	%fd1034, %fd1031, %fd1031;
	fma.rn.f64 	%fd1035, %fd1029, %fd1029, %fd1034;
	fma.rn.f64 	%fd1036, %fd1033, %fd1033, %fd1035;
	add.f64 	%fd1037, %fd323, %fd1036;
	rsqrt.approx.f64 	%fd1038, %fd1037;
	mul.f64 	%fd1039, %fd1038, %fd1038;
	mul.f64 	%fd1040, %fd1038, %fd1039;
	ld.shared.f64 	%fd1041, [%r133+80];
	mul.f64 	%fd1042, %fd1041, %fd1040;
	fma.rn.f64 	%fd1043, %fd1029, %fd1042, %fd1025;
	fma.rn.f64 	%fd1044, %fd1031, %fd1042, %fd1026;
	fma.rn.f64 	%fd1045, %fd1033, %fd1042, %fd1027;
	ld.shared.f64 	%fd1046, [%r127+88];
	sub.f64 	%fd1047, %fd1046, %fd2912;
	ld.shared.f64 	%fd1048, [%r129+88];
	sub.f64 	%fd1049, %fd1048, %fd2913;
	ld.shared.f64 	%fd1050, [%r131+88];
	sub.f64 	%fd1051, %fd1050, %fd2914;
	mul.f64 	%fd1052, %fd1049, %fd1049;
	fma.rn.f64 	%fd1053, %fd1047, %fd1047, %fd1052;
	fma.rn.f64 	%fd1054, %fd1051, %fd1051, %fd1053;
	add.f64 	%fd1055, %fd323, %fd1054;
	rsqrt.approx.f64 	%fd1056, %fd1055;
	mul.f64 	%fd1057, %fd1056, %fd1056;
	mul.f64 	%fd1058, %fd1056, %fd1057;
	ld.shared.f64 	%fd1059, [%r133+88];
	mul.f64 	%fd1060, %fd1059, %fd1058;
	fma.rn.f64 	%fd1061, %fd1047, %fd1060, %fd1043;
	fma.rn.f64 	%fd1062, %fd1049, %fd1060, %fd1044;
	fma.rn.f64 	%fd1063, %fd1051, %fd1060, %fd1045;
	ld.shared.f64 	%fd1064, [%r127+96];
	sub.f64 	%fd1065, %fd1064, %fd2912;
	ld.shared.f64 	%fd1066, [%r129+96];
	sub.f64 	%fd1067, %fd1066, %fd2913;
	ld.shared.f64 	%fd1068, [%r131+96];
	sub.f64 	%fd1069, %fd1068, %fd2914;
	mul.f64 	%fd1070, %fd1067, %fd1067;
	fma.rn.f64 	%fd1071, %fd1065, %fd1065, %fd1070;
	fma.rn.f64 	%fd1072, %fd1069, %fd1069, %fd1071;
	add.f64 	%fd1073, %fd323, %fd1072;
	rsqrt.approx.f64 	%fd1074, %fd1073;
	mul.f64 	%fd1075, %fd1074, %fd1074;
	mul.f64 	%fd1076, %fd1074, %fd1075;
	ld.shared.f64 	%fd1077, [%r133+96];
	mul.f64 	%fd1078, %fd1077, %fd1076;
	fma.rn.f64 	%fd1079, %fd1065, %fd1078, %fd1061;
	fma.rn.f64 	%fd1080, %fd1067, %fd1078, %fd1062;
	fma.rn.f64 	%fd1081, %fd1069, %fd1078, %fd1063;
	ld.shared.f64 	%fd1082, [%r127+104];
	sub.f64 	%fd1083, %fd1082, %fd2912;
	ld.shared.f64 	%fd1084, [%r129+104];
	sub.f64 	%fd1085, %fd1084, %fd2913;
	ld.shared.f64 	%fd1086, [%r131+104];
	sub.f64 	%fd1087, %fd1086, %fd2914;
	mul.f64 	%fd1088, %fd1085, %fd1085;
	fma.rn.f64 	%fd1089, %fd1083, %fd1083, %fd1088;
	fma.rn.f64 	%fd1090, %fd1087, %fd1087, %fd1089;
	add.f64 	%fd1091, %fd323, %fd1090;
	rsqrt.approx.f64 	%fd1092, %fd1091;
	mul.f64 	%fd1093, %fd1092, %fd1092;
	mul.f64 	%fd1094, %fd1092, %fd1093;
	ld.shared.f64 	%fd1095, [%r133+104];
	mul.f64 	%fd1096, %fd1095, %fd1094;
	fma.rn.f64 	%fd1097, %fd1083, %fd1096, %fd1079;
	fma.rn.f64 	%fd1098, %fd1085, %fd1096, %fd1080;
	fma.rn.f64 	%fd1099, %fd1087, %fd1096, %fd1081;
	ld.shared.f64 	%fd1100, [%r127+112];
	sub.f64 	%fd1101, %fd1100, %fd2912;
	ld.shared.f64 	%fd1102, [%r129+112];
	sub.f64 	%fd1103, %fd1102, %fd2913;
	ld.shared.f64 	%fd1104, [%r131+112];
	sub.f64 	%fd1105, %fd1104, %fd2914;
	mul.f64 	%fd1106, %fd1103, %fd1103;
	fma.rn.f64 	%fd1107, %fd1101, %fd1101, %fd1106;
	fma.rn.f64 	%fd1108, %fd1105, %fd1105, %fd1107;
	add.f64 	%fd1109, %fd323, %fd1108;
	rsqrt.approx.f64 	%fd1110, %fd1109;
	mul.f64 	%fd1111, %fd1110, %fd1110;
	mul.f64 	%fd1112, %fd1110, %fd1111;
	ld.shared.f64 	%fd1113, [%r133+112];
	mul.f64 	%fd1114, %fd1113, %fd1112;
	fma.rn.f64 	%fd1115, %fd1101, %fd1114, %fd1097;
	fma.rn.f64 	%fd1116, %fd1103, %fd1114, %fd1098;
	fma.rn.f64 	%fd1117, %fd1105, %fd1114, %fd1099;
	ld.shared.f64 	%fd1118, [%r127+120];
	sub.f64 	%fd1119, %fd1118, %fd2912;
	ld.shared.f64 	%fd1120, [%r129+120];
	sub.f64 	%fd1121, %fd1120, %fd2913;
	ld.shared.f64 	%fd1122, [%r131+120];
	sub.f64 	%fd1123, %fd1122, %fd2914;
	mul.f64 	%fd1124, %fd1121, %fd1121;
	fma.rn.f64 	%fd1125, %fd1119, %fd1119, %fd1124;
	fma.rn.f64 	%fd1126, %fd1123, %fd1123, %fd1125;
	add.f64 	%fd1127, %fd323, %fd1126;
	rsqrt.approx.f64 	%fd1128, %fd1127;
	mul.f64 	%fd1129, %fd1128, %fd1128;
	mul.f64 	%fd1130, %fd1128, %fd1129;
	ld.shared.f64 	%fd1131, [%r133+120];
	mul.f64 	%fd1132, %fd1131, %fd1130;
	fma.rn.f64 	%fd2963, %fd1119, %fd1132, %fd1115;
	fma.rn.f64 	%fd2964, %fd1121, %fd1132, %fd1116;
	fma.rn.f64 	%fd2965, %fd1123, %fd1132, %fd1117;
	add.s32 	%r198, %r198, 16;
	setp.ne.s32 	%p25, %r198, %r199;
	@%p25 bra 	$L__BB1_31;
$L__BB1_32:
	setp.eq.s32 	%p26, %r28, 0;
	@%p26 bra 	$L__BB1_48;
	shl.b32 	%r134, %r199, 3;
	mov.u32 	%r135, _ZZ17N_Body_SimulationILi128ELb0EEvPdS0_S0_S0_S0_S0_S0_S0_S0_PKdiddE6smem_x;
	add.s32 	%r33, %r135, %r134;
	ld.shared.f64 	%fd1133, [%r33];
	sub.f64 	%fd1134, %fd1133, %fd2912;
	mov.u32 	%r136, _ZZ17N_Body_SimulationILi128ELb0EEvPdS0_S0_S0_S0_S0_S0_S0_S0_PKdiddE6smem_y;
	add.s32 	%r34, %r136, %r134;
	ld.shared.f64 	%fd1135, [%r34];
	sub.f64 	%fd1136, %fd1135, %fd2913;
	mov.u32 	%r137, _ZZ17N_Body_SimulationILi128ELb0EEvPdS0_S0_S0_S0_S0_S0_S0_S0_PKdiddE6smem_z;
	add.s32 	%r35, %r137, %r134;
	ld.shared.f64 	%fd1137, [%r35];
	sub.f64 	%fd1138, %fd1137, %fd2914;
	mul.f64 	%fd1139, %fd1136, %fd1136;
	fma.rn.f64 	%fd1140, %fd1134, %fd1134, %fd1139;
	fma.rn.f64 	%fd1141, %fd1138, %fd1138, %fd1140;
	add.f64 	%fd1142, %fd323, %fd1141;
	rsqrt.approx.f64 	%fd1143, %fd1142;
	mul.f64 	%fd1144, %fd1143, %fd1143;
	mul.f64 	%fd1145, %fd1143, %fd1144;
	mov.u32 	%r138, _ZZ17N_Body_SimulationILi128ELb0EEvPdS0_S0_S0_S0_S0_S0_S0_S0_PKdiddE6smem_m;
	add.s32 	%r36, %r138, %r134;
	ld.shared.f64 	%fd1146, [%r36];
	mul.f64 	%fd1147, %fd1146, %fd1145;
	fma.rn.f64 	%fd2963, %fd1134, %fd1147, %fd2963;
	fma.rn.f64 	%fd2964, %fd1136, %fd1147, %fd2964;
	fma.rn.f64 	%fd2965, %fd1138, %fd1147, %fd2965;
	setp.eq.s32 	%p27, %r28, 1;
	@%p27 bra 	$L__BB1_48;
	ld.shared.f64 	%fd1148, [%r33+8];
	sub.f64 	%fd1149, %fd1148, %fd2912;
	ld.shared.f64 	%fd1150, [%r34+8];
	sub.f64 	%fd1151, %fd1150, %fd2913;
	ld.shared.f64 	%fd1152, [%r35+8];
	sub.f64 	%fd1153, %fd1152, %fd2914;
	mul.f64 	%fd1154, %fd1151, %fd1151;
	fma.rn.f64 	%fd1155, %fd1149, %fd1149, %fd1154;
	fma.rn.f64 	%fd1156, %fd1153, %fd1153, %fd1155;
	add.f64 	%fd1157, %fd323, %fd1156;
	rsqrt.approx.f64 	%fd1158, %fd1157;
	mul.f64 	%fd1159, %fd1158, %fd1158;
	mul.f64 	%fd1160, %fd1158, %fd1159;
	ld.shared.f64 	%fd1161, [%r36+8];
	mul.f64 	%fd1162, %fd1161, %fd1160;
	fma.rn.f64 	%fd2963, %fd1149, %fd1162, %fd2963;
	fma.rn.f64 	%fd2964, %fd1151, %fd1162, %fd2964;
	fma.rn.f64 	%fd2965, %fd1153, %fd1162, %fd2965;
	setp.eq.s32 	%p28, %r28, 2;
	@%p28 bra 	$L__BB1_48;
	ld.shared.f64 	%fd1163, [%r33+16];
	sub.f64 	%fd1164, %fd1163, %fd2912;
	ld.shared.f64 	%fd1165, [%r34+16];
	sub.f64 	%fd1166, %fd1165, %fd2913;
	ld.shared.f64 	%fd1167, [%r35+16];
	sub.f64 	%fd1168, %fd1167, %fd2914;
	mul.f64 	%fd1169, %fd1166, %fd1166;
	fma.rn.f64 	%fd1170, %fd1164, %fd1164, %fd1169;
	fma.rn.f64 	%fd1171, %fd1168, %fd1168, %fd1170;
	add.f64 	%fd1172, %fd323, %fd1171;
	rsqrt.approx.f64 	%fd1173, %fd1172;
	mul.f64 	%fd1174, %fd1173, %fd1173;
	mul.f64 	%fd1175, %fd1173, %fd1174;
	ld.shared.f64 	%fd1176, [%r36+16];
	mul.f64 	%fd1177, %fd1176, %fd1175;
	fma.rn.f64 	%fd2963, %fd1164, %fd1177, %fd2963;
	fma.rn.f64 	%fd2964, %fd1166, %fd1177, %fd2964;
	fma.rn.f64 	%fd2965, %fd1168, %fd1177, %fd2965;
	setp.eq.s32 	%p29, %r28, 3;
	@%p29 bra 	$L__BB1_48;
	ld.shared.f64 	%fd1178, [%r33+24];
	sub.f64 	%fd1179, %fd1178, %fd2912;
	ld.shared.f64 	%fd1180, [%r34+24];
	sub.f64 	%fd1181, %fd1180, %fd2913;
	ld.shared.f64 	%fd1182, [%r35+24];
	sub.f64 	%fd1183, %fd1182, %fd2914;
	mul.f64 	%fd1184, %fd1181, %fd1181;
	fma.rn.f64 	%fd1185, %fd1179, %fd1179, %fd1184;
	fma.rn.f64 	%fd1186, %fd1183, %fd1183, %fd1185;
	add.f64 	%fd1187, %fd323, %fd1186;
	rsqrt.approx.f64 	%fd1188, %fd1187;
	mul.f64 	%fd1189, %fd1188, %fd1188;
	mul.f64 	%fd1190, %fd1188, %fd1189;
	ld.shared.f64 	%fd1191, [%r36+24];
	mul.f64 	%fd1192, %fd1191, %fd1190;
	fma.rn.f64 	%fd2963, %fd1179, %fd1192, %fd2963;
	fma.rn.f64 	%fd2964, %fd1181, %fd1192, %fd2964;
	fma.rn.f64 	%fd2965, %fd1183, %fd1192, %fd2965;
	setp.eq.s32 	%p30, %r28, 4;
	@%p30 bra 	$L__BB1_48;
	ld.shared.f64 	%fd1193, [%r33+32];
	sub.f64 	%fd1194, %fd1193, %fd2912;
	ld.shared.f64 	%fd1195, [%r34+32];
	sub.f64 	%fd1196, %fd1195, %fd2913;
	ld.shared.f64 	%fd1197, [%r35+32];
	sub.f64 	%fd1198, %fd1197, %fd2914;
	mul.f64 	%fd1199, %fd1196, %fd1196;
	fma.rn.f64 	%fd1200, %fd1194, %fd1194, %fd1199;
	fma.rn.f64 	%fd1201, %fd1198, %fd1198, %fd1200;
	add.f64 	%fd1202, %fd323, %fd1201;
	rsqrt.approx.f64 	%fd1203, %fd1202;
	mul.f64 	%fd1204, %fd1203, %fd1203;
	mul.f64 	%fd1205, %fd1203, %fd1204;
	ld.shared.f64 	%fd1206, [%r36+32];
	mul.f64 	%fd1207, %fd1206, %fd1205;
	fma.rn.f64 	%fd2963, %fd1194, %fd1207, %fd2963;
	fma.rn.f64 	%fd2964, %fd1196, %fd1207, %fd2964;
	fma.rn.f64 	%fd2965, %fd1198, %fd1207, %fd2965;
	setp.eq.s32 	%p31, %r28, 5;
	@%p31 bra 	$L__BB1_48;
	ld.shared.f64 	%fd1208, [%r33+40];
	sub.f64 	%fd1209, %fd1208, %fd2912;
	ld.shared.f64 	%fd1210, [%r34+40];
	sub.f64 	%fd1211, %fd1210, %fd2913;
	ld.shared.f64 	%fd1212, [%r35+40];
	sub.f64 	%fd1213, %fd1212, %fd2914;
	mul.f64 	%fd1214, %fd1211, %fd1211;
	fma.rn.f64 	%fd1215, %fd1209, %fd1209, %fd1214;
	fma.rn.f64 	%fd1216, %fd1213, %fd1213, %fd1215;
	add.f64 	%fd1217, %fd323, %fd1216;
	rsqrt.approx.f64 	%fd1218, %fd1217;
	mul.f64 	%fd1219, %fd1218, %fd1218;
	mul.f64 	%fd1220, %fd1218, %fd1219;
	ld.shared.f64 	%fd1221, [%r36+40];
	mul.f64 	%fd1222, %fd1221, %fd1220;
	fma.rn.f64 	%fd2963, %fd1209, %fd1222, %fd2963;
	fma.rn.f64 	%fd2964, %fd1211, %fd1222, %fd2964;
	fma.rn.f64 	%fd2965, %fd1213, %fd1222, %fd2965;
	setp.eq.s32 	%p32, %r28, 6;
	@%p32 bra 	$L__BB1_48;
	ld.shared.f64 	%fd1223, [%r33+48];
	sub.f64 	%fd1224, %fd1223, %fd2912;
	ld.shared.f64 	%fd1225, [%r34+48];
	sub.f64 	%fd1226, %fd1225, %fd2913;
	ld.shared.f64 	%fd1227, [%r35+48];
	sub.f64 	%fd1228, %fd1227, %fd2914;
	mul.f64 	%fd1229, %fd1226, %fd1226;
	fma.rn.f64 	%fd1230, %fd1224, %fd1224, %fd1229;
	fma.rn.f64 	%fd1231, %fd1228, %fd1228, %fd1230;
	add.f64 	%fd1232, %fd323, %fd1231;
	rsqrt.approx.f64 	%fd1233, %fd1232;
	mul.f64 	%fd1234, %fd1233, %fd1233;
	mul.f64 	%fd1235, %fd1233, %fd1234;
	ld.shared.f64 	%fd1236, [%r36+48];
	mul.f64 	%fd1237, %fd1236, %fd1235;
	fma.rn.f64 	%fd2963, %fd1224, %fd1237, %fd2963;
	fma.rn.f64 	%fd2964, %fd1226, %fd1237, %fd2964;
	fma.rn.f64 	%fd2965, %fd1228, %fd1237, %fd2965;
	setp.eq.s32 	%p33, %r28, 7;
	@%p33 bra 	$L__BB1_48;
	ld.shared.f64 	%fd1238, [%r33+56];
	sub.f64 	%fd1239, %fd1238, %fd2912;
	ld.shared.f64 	%fd1240, [%r34+56];
	sub.f64 	%fd1241, %fd1240, %fd2913;
	ld.shared.f64 	%fd1242, [%r35+56];
	sub.f64 	%fd1243, %fd1242, %fd2914;
	mul.f64 	%fd1244, %fd1241, %fd1241;
	fma.rn.f64 	%fd1245, %fd1239, %fd1239, %fd1244;
	fma.rn.f64 	%fd1246, %fd1243, %fd1243, %fd1245;
	add.f64 	%fd1247, %fd323, %fd1246;
	rsqrt.approx.f64 	%fd1248, %fd1247;
	mul.f64 	%fd1249, %fd1248, %fd1248;
	mul.f64 	%fd1250, %fd1248, %fd1249;
	ld.shared.f64 	%fd1251, [%r36+56];
	mul.f64 	%fd1252, %fd1251, %fd1250;
	fma.rn.f64 	%fd2963, %fd1239, %fd1252, %fd2963;
	fma.rn.f64 	%fd2964, %fd1241, %fd1252, %fd2964;
	fma.rn.f64 	%fd2965, %fd1243, %fd1252, %fd2965;
	setp.eq.s32 	%p34, %r28, 8;
	@%p34 bra 	$L__BB1_48;
	ld.shared.f64 	%fd1253, [%r33+64];
	sub.f64 	%fd1254, %fd1253, %fd2912;
	ld.shared.f64 	%fd1255, [%r34+64];
	sub.f64 	%fd1256, %fd1255, %fd2913;
	ld.shared.f64 	%fd1257, [%r35+64];
	sub.f64 	%fd1258, %fd1257, %fd2914;
	mul.f64 	%fd1259, %fd1256, %fd1256;
	fma.rn.f64 	%fd1260, %fd1254, %fd1254, %fd1259;
	fma.rn.f64 	%fd1261, %fd1258, %fd1258, %fd1260;
	add.f64 	%fd1262, %fd323, %fd1261;
	rsqrt.approx.f64 	%fd1263, %fd1262;
	mul.f64 	%fd1264, %fd1263, %fd1263;
	mul.f64 	%fd1265, %fd1263, %fd1264;
	ld.shared.f64 	%fd1266, [%r36+64];
	mul.f64 	%fd1267, %fd1266, %fd1265;
	fma.rn.f64 	%fd2963, %fd1254, %fd1267, %fd2963;
	fma.rn.f64 	%fd2964, %fd1256, %fd1267, %fd2964;
	fma.rn.f64 	%fd2965, %fd1258, %fd1267, %fd2965;
	setp.eq.s32 	%p35, %r28, 9;
	@%p35 bra 	$L__BB1_48;
	ld.shared.f64 	%fd1268, [%r33+72];
	sub.f64 	%fd1269, %fd1268, %fd2912;
	ld.shared.f64 	%fd1270, [%r34+72];
	sub.f64 	%fd1271, %fd1270, %fd2913;
	ld.shared.f64 	%fd1272, [%r35+72];
	sub.f64 	%fd1273, %fd1272, %fd2914;
	mul.f64 	%fd1274, %fd1271, %fd1271;
	fma.rn.f64 	%fd1275, %fd1269, %fd1269, %fd1274;
	fma.rn.f64 	%fd1276, %fd1273, %fd1273, %fd1275;
	add.f64 	%fd1277, %fd323, %fd1276;
	rsqrt.approx.f64 	%fd1278, %fd1277;
	mul.f64 	%fd1279, %fd1278, %fd1278;
	mul.f64 	%fd1280, %fd1278, %fd1279;
	ld.shared.f64 	%fd1281, [%r36+72];
	mul.f64 	%fd1282, %fd1281, %fd1280;
	fma.rn.f64 	%fd2963, %fd1269, %fd1282, %fd2963;
	fma.rn.f64 	%fd2964, %fd1271, %fd1282, %fd2964;
	fma.rn.f64 	%fd2965, %fd1273, %fd1282, %fd2965;
	setp.eq.s32 	%p36, %r28, 10;
	@%p36 bra 	$L__BB1_48;
	ld.shared.f64 	%fd1283, [%r33+80];
	sub.f64 	%fd1284, %fd1283, %fd2912;
	ld.shared.f64 	%fd1285, [%r34+80];
	sub.f64 	%fd1286, %fd1285, %fd2913;
	ld.shared.f64 	%fd1287, [%r35+80];
	sub.f64 	%fd1288, %fd1287, %fd2914;
	mul.f64 	%fd1289, %fd1286, %fd1286;
	fma.rn.f64 	%fd1290, %fd1284, %fd1284, %fd1289;
	fma.rn.f64 	%fd1291, %fd1288, %fd1288, %fd1290;
	add.f64 	%fd1292, %fd323, %fd1291;
	rsqrt.approx.f64 	%fd1293, %fd1292;
	mul.f64 	%fd1294, %fd1293, %fd1293;
	mul.f64 	%fd1295, %fd1293, %fd1294;
	ld.shared.f64 	%fd1296, [%r36+80];
	mul.f64 	%fd1297, %fd1296, %fd1295;
	fma.rn.f64 	%fd2963, %fd1284, %fd1297, %fd2963;
	fma.rn.f64 	%fd2964, %fd1286, %fd1297, %fd2964;
	fma.rn.f64 	%fd2965, %fd1288, %fd1297, %fd2965;
	setp.eq.s32 	%p37, %r28, 11;
	@%p37 bra 	$L__BB1_48;
	ld.shared.f64 	%fd1298, [%r33+88];
	sub.f64 	%fd1299, %fd1298, %fd2912;
	ld.shared.f64 	%fd1300, [%r34+88];
	sub.f64 	%fd1301, %fd1300, %fd2913;
	ld.shared.f64 	%fd1302, [%r35+88];
	sub.f64 	%fd1303, %fd1302, %fd2914;
	mul.f64 	%fd1304, %fd1301, %fd1301;
	fma.rn.f64 	%fd1305, %fd1299, %fd1299, %fd1304;
	fma.rn.f64 	%fd1306, %fd1303, %fd1303, %fd1305;
	add.f64 	%fd1307, %fd323, %fd1306;
	rsqrt.approx.f64 	%fd1308, %fd1307;
	mul.f64 	%fd1309, %fd1308, %fd1308;
	mul.f64 	%fd1310, %fd1308, %fd1309;
	ld.shared.f64 	%fd1311, [%r36+88];
	mul.f64 	%fd1312, %fd1311, %fd1310;
	fma.rn.f64 	%fd2963, %fd1299, %fd1312, %fd2963;
	fma.rn.f64 	%fd2964, %fd1301, %fd1312, %fd2964;
	fma.rn.f64 	%fd2965, %fd1303, %fd1312, %fd2965;
	setp.eq.s32 	%p38, %r28, 12;
	@%p38 bra 	$L__BB1_48;
	ld.shared.f64 	%fd1313, [%r33+96];
	sub.f64 	%fd1314, %fd1313, %fd2912;
	ld.shared.f64 	%fd1315, [%r34+96];
	sub.f64 	%fd1316, %fd1315, %fd2913;
	ld.shared.f64 	%fd1317, [%r35+96];
	sub.f64 	%fd1318, %fd1317, %fd2914;
	mul.f64 	%fd1319, %fd1316, %fd1316;
	fma.rn.f64 	%fd1320, %fd1314, %fd1314, %fd1319;
	fma.rn.f64 	%fd1321, %fd1318, %fd1318, %fd1320;
	add.f64 	%fd1322, %fd323, %fd1321;
	rsqrt.approx.f64 	%fd1323, %fd1322;
	mul.f64 	%fd1324, %fd1323, %fd1323;
	mul.f64 	%fd1325, %fd1323, %fd1324;
	ld.shared.f64 	%fd1326, [%r36+96];
	mul.f64 	%fd1327, %fd1326, %fd1325;
	fma.rn.f64 	%fd2963, %fd1314, %fd1327, %fd2963;
	fma.rn.f64 	%fd2964, %fd1316, %fd1327, %fd2964;
	fma.rn.f64 	%fd2965, %fd1318, %fd1327, %fd2965;
	setp.eq.s32 	%p39, %r28, 13;
	@%p39 bra 	$L__BB1_48;
	ld.shared.f64 	%fd1328, [%r33+104];
	sub.f64 	%fd1329, %fd1328, %fd2912;
	ld.shared.f64 	%fd1330, [%r34+104];
	sub.f64 	%fd1331, %fd1330, %fd2913;
	ld.shared.f64 	%fd1332, [%r35+104];
	sub.f64 	%fd1333, %fd1332, %fd2914;
	mul.f64 	%fd1334, %fd1331, %fd1331;
	fma.rn.f64 	%fd1335, %fd1329, %fd1329, %fd1334;
	fma.rn.f64 	%fd1336, %fd1333, %fd1333, %fd1335;
	add.f64 	%fd1337, %fd323, %fd1336;
	rsqrt.approx.f64 	%fd1338, %fd1337;
	mul.f64 	%fd1339, %fd1338, %fd1338;
	mul.f64 	%fd1340, %fd1338, %fd1339;
	ld.shared.f64 	%fd1341, [%r36+104];
	mul.f64 	%fd1342, %fd1341, %fd1340;
	fma.rn.f64 	%fd2963, %fd1329, %fd1342, %fd2963;
	fma.rn.f64 	%fd2964, %fd1331, %fd1342, %fd2964;
	fma.rn.f64 	%fd2965, %fd1333, %fd1342, %fd2965;
	setp.eq.s32 	%p40, %r28, 14;
	@%p40 bra 	$L__BB1_48;
	ld.shared.f64 	%fd1343, [%r33+112];
	sub.f64 	%fd1344, %fd1343, %fd2912;
	ld.shared.f64 	%fd1345, [%r34+112];
	sub.f64 	%fd1346, %fd1345, %fd2913;
	ld.shared.f64 	%fd1347, [%r35+112];
	sub.f64 	%fd1348, %fd1347, %fd2914;
	mul.f64 	%fd1349, %fd1346, %fd1346;
	fma.rn.f64 	%fd1350, %fd1344, %fd1344, %fd1349;
	fma.rn.f64 	%fd1351, %fd1348, %fd1348, %fd1350;
	add.f64 	%fd1352, %fd323, %fd1351;
	rsqrt.approx.f64 	%fd1353, %fd1352;
	mul.f64 	%fd1354, %fd1353, %fd1353;
	mul.f64 	%fd1355, %fd1353, %fd1354;
	ld.shared.f64 	%fd1356, [%r36+112];
	mul.f64 	%fd1357, %fd1356, %fd1355;
	fma.rn.f64 	%fd2963, %fd1344, %fd1357, %fd2963;
	fma.rn.f64 	%fd2964, %fd1346, %fd1357, %fd2964;
	fma.rn.f64 	%fd2965, %fd1348, %fd1357, %fd2965;
$L__BB1_48:
	bar.sync 	0;
	sub.s32 	%r37, %r91, %r13;
	add.s32 	%r38, %r37, -257;
	min.u32 	%r139, %r38, 127;
	add.s32 	%r39, %r139, 1;
	add.s32 	%r140, %r16, 256;
	setp.ge.s32 	%p41, %r140, %r91;
	@%p41 bra 	$L__BB1_50;
	cvt.u64.u32 	%rd33, %r205;
	add.s64 	%rd34, %rd33, %rd24;
	shl.b64 	%rd35, %rd34, 3;
	add.s64 	%rd36, %rd4, %rd35;
	ld.global.f64 	%fd1358, [%rd36+2048];
	st.shared.f64 	[%r4], %fd1358;
	add.s64 	%rd37, %rd3, %rd35;
	ld.global.f64 	%fd1359, [%rd37+2048];
	st.shared.f64 	[%r5], %fd1359;
	add.s64 	%rd38, %rd2, %rd35;
	ld.global.f64 	%fd1360, [%rd38+2048];
	st.shared.f64 	[%r6], %fd1360;
	add.s64 	%rd39, %rd1, %rd35;
	ld.global.f64 	%fd1361, [%rd39+2048];
	st.shared.f64 	[%r7], %fd1361;
$L__BB1_50:
	bar.sync 	0;
	add.s32 	%r141, %r205, 256;
	setp.ge.s32 	%p42, %r141, %r91;
	@%p42 bra 	$L__BB1_70;
	and.b32  	%r40, %r39, 15;
	setp.lt.u32 	%p43, %r38, 15;
	mov.b32 	%r201, 0;
	@%p43 bra 	$L__BB1_54;
	and.b32  	%r201, %r39, 240;
	mov.b32 	%r200, 0;
$L__BB1_53:
	.pragma "nounroll";
	shl.b32 	%r144, %r200, 3;
	mov.u32 	%r145, _ZZ17N_Body_SimulationILi128ELb0EEvPdS0_S0_S0_S0_S0_S0_S0_S0_PKdiddE6smem_x;
	add.s32 	%r146, %r145, %r144;
	ld.shared.f64 	%fd1363, [%r146];
	sub.f64 	%fd1364, %fd1363, %fd2912;
	mov.u32 	%r147, _ZZ17N_Body_SimulationILi128ELb0EEvPdS0_S0_S0_S0_S0_S0_S0_S0_PKdiddE6smem_y;
	add.s32 	%r148, %r147, %r144;
	ld.shared.f64 	%fd1365, [%r148];
	sub.f64 	%fd1366, %fd1365, %fd2913;
	mov.u32 	%r149, _ZZ17N_Body_SimulationILi128ELb0EEvPdS0_S0_S0_S0_S0_S0_S0_S0_PKdiddE6smem_z;
	add.s32 	%r150, %r149, %r144;
	ld.shared.f64 	%fd1367, [%r150];
	sub.f64 	%fd1368, %fd1367, %fd2914;
	mul.f64 	%fd1369, %fd1366, %fd1366;
	fma.rn.f64 	%fd1370, %fd1364, %fd1364, %fd1369;
	fma.rn.f64 	%fd1371, %fd1368, %fd1368, %fd1370;
	add.f64 	%fd1372, %fd323, %fd1371;
	rsqrt.approx.f64 	%fd1373, %fd1372;
	mul.f64 	%fd1374, %fd1373, %fd1373;
	mul.f64 	%fd1375, %fd1373, %fd1374;
	mov.u32 	%r151, _ZZ17N_Body_SimulationILi128ELb0EEvPdS0_S0_S0_S0_S0_S0_S0_S0_PKdiddE6smem_m;
	add.s32 	%r152, %r151, %r144;
	ld.shared.f64 	%fd1376, [%r152];
	mul.f64 	%fd1377, %fd1376, %fd1375;
	fma.rn.f64 	%fd1378, %fd1364, %fd1377, %fd2963;
	fma.rn.f64 	%fd1379, %fd1366, %fd1377, %fd2964;
	fma.rn.f64 	%fd1380, %fd1368, %fd1377, %fd2965;
	ld.shared.f64 	%fd1381, [%r146+8];
	sub.f64 	%fd1382, %fd1381, %fd2912;
	ld.shared.f64 	%fd1383, [%r148+8];
	sub.f64 	%fd1384, %fd1383, %fd2913;
	ld.shared.f64 	%fd1385, [%r150+8];
	sub.f64 	%fd1386, %fd1385, %fd2914;
	mul.f64 	%fd1387, %fd1384, %fd1384;
	fma.rn.f64 	%fd1388, %fd1382, %fd1382, %fd1387;
	fma.rn.f64 	%fd1389, %fd1386, %fd1386, %fd1388;
	add.f64 	%fd1390, %fd323, %fd1389;
	rsqrt.approx.f64 	%fd1391, %fd1390;
	mul.f64 	%fd1392, %fd1391, %fd1391;
	mul.f64 	%fd1393, %fd1391, %fd1392;
	ld.shared.f64 	%fd1394, [%r152+8];
	mul.f64 	%fd1395, %fd1394, %fd1393;
	fma.rn.f64 	%fd1396, %fd1382, %fd1395, %fd1378;
	fma.rn.f64 	%fd1397, %fd1384, %fd1395, %fd1379;
	fma.rn.f64 	%fd1398, %fd1386, %fd1395, %fd1380;
	ld.shared.f64 	%fd1399, [%r146+16];
	sub.f64 	%fd1400, %fd1399, %fd2912;
	ld.shared.f64 	%fd1401, [%r148+16];
	sub.f64 	%fd1402, %fd1401, %fd2913;
	ld.shared.f64 	%fd1403, [%r150+16];
	sub.f64 	%fd1404, %fd1403, %fd2914;
	mul.f64 	%fd1405, %fd1402, %fd1402;
	fma.rn.f64 	%fd1406, %fd1400, %fd1400, %fd1405;
	fma.rn.f64 	%fd1407, %fd1404, %fd1404, %fd1406;
	add.f64 	%fd1408, %fd323, %fd1407;
	rsqrt.approx.f64 	%fd1409, %fd1408;
	mul.f64 	%fd1410, %fd1409, %fd1409;
	mul.f64 	%fd1411, %fd1409, %fd1410;
	ld.shared.f64 	%fd1412, [%r152+16];
	mul.f64 	%fd1413, %fd1412, %fd1411;
	fma.rn.f64 	%fd1414, %fd1400, %fd1413, %fd1396;
	fma.rn.f64 	%fd1415, %fd1402, %fd1413, %fd1397;
	fma.rn.f64 	%fd1416, %fd1404, %fd1413, %fd1398;
	ld.shared.f64 	%fd1417, [%r146+24];
	sub.f64 	%fd1418, %fd1417, %fd2912;
	ld.shared.f64 	%fd1419, [%r148+24];
	sub.f64 	%fd1420, %fd1419, %fd2913;
	ld.shared.f64 	%fd1421, [%r150+24];
	sub.f64 	%fd1422, %fd1421, %fd2914;
	mul.f64 	%fd1423, %fd1420, %fd1420;
	fma.rn.f64 	%fd1424, %fd1418, %fd1418, %fd1423;
	fma.rn.f64 	%fd1425, %fd1422, %fd1422, %fd1424;
	add.f64 	%fd1426, %fd323, %fd1425;
	rsqrt.approx.f64 	%fd1427, %fd1426;
	mul.f64 	%fd1428, %fd1427, %fd1427;
	mul.f64 	%fd1429, %fd1427, %fd1428;
	ld.shared.f64 	%fd1430, [%r152+24];
	mul.f64 	%fd1431, %fd1430, %fd1429;
	fma.rn.f64 	%fd1432, %fd1418, %fd1431, %fd1414;
	fma.rn.f64 	%fd1433, %fd1420, %fd1431, %fd1415;
	fma.rn.f64 	%fd1434, %fd1422, %fd1431, %fd1416;
	ld.shared.f64 	%fd1435, [%r146+32];
	sub.f64 	%fd1436, %fd1435, %fd2912;
	ld.shared.f64 	%fd1437, [%r148+32];
	sub.f64 	%fd1438, %fd1437, %fd2913;
	ld.shared.f64 	%fd1439, [%r150+32];
	sub.f64 	%fd1440, %fd1439, %fd2914;
	mul.f64 	%fd1441, %fd1438, %fd1438;
	fma.rn.f64 	%fd1442, %fd1436, %fd1436, %fd1441;
	fma.rn.f64 	%fd1443, %fd1440, %fd1440, %fd1442;
	add.f64 	%fd1444, %fd323, %fd1443;
	rsqrt.approx.f64 	%fd1445, %fd1444;
	mul.f64 	%fd1446, %fd1445, %fd1445;
	mul.f64 	%fd1447, %fd1445, %fd1446;
	ld.shared.f64 	%fd1448, [%r152+32];
	mul.f64 	%fd1449, %fd1448, %fd1447;
	fma.rn.f64 	%fd1450, %fd1436, %fd1449, %fd1432;
	fma.rn.f64 	%fd1451, %fd1438, %fd1449, %fd1433;
	fma.rn.f64 	%fd1452, %fd1440, %fd1449, %fd1434;
	ld.shared.f64 	%fd1453, [%r146+40];
	sub.f64 	%fd1454, %fd1453, %fd2912;
	ld.shared.f64 	%fd1455, [%r148+40];
	sub.f64 	%fd1456, %fd1455, %fd2913;
	ld.shared.f64 	%fd1457, [%r150+40];
	sub.f64 	%fd1458, %fd1457, %fd2914;
	mul.f64 	%fd1459, %fd1456, %fd1456;
	fma.rn.f64 	%fd1460, %fd1454, %fd1454, %fd1459;
	fma.rn.f64 	%fd1461, %fd1458, %fd1458, %fd1460;
	add.f64 	%fd1462, %fd323, %fd1461;
	rsqrt.approx.f64 	%fd1463, %fd1462;
	mul.f64 	%fd1464, %fd1463, %fd1463;
	mul.f64 	%fd1465, %fd1463, %fd1464;
	ld.shared.f64 	%fd1466, [%r152+40];
	mul.f64 	%fd1467, %fd1466, %fd1465;
	fma.rn.f64 	%fd1468, %fd1454, %fd1467, %fd1450;
	fma.rn.f64 	%fd1469, %fd1456, %fd1467, %fd1451;
	fma.rn.f64 	%fd1470, %fd1458, %fd1467, %fd1452;
	ld.shared.f64 	%fd1471, [%r146+48];
	sub.f64 	%fd1472, %fd1471, %fd2912;
	ld.shared.f64 	%fd1473, [%r148+48];
	sub.f64 	%fd1474, %fd1473, %fd2913;
	ld.shared.f64 	%fd1475, [%r150+48];
	sub.f64 	%fd1476, %fd1475, %fd2914;
	mul.f64 	%fd1477, %fd1474, %fd1474;
	fma.rn.f64 	%fd1478, %fd1472, %fd1472, %fd1477;
	fma.rn.f64 	%fd1479, %fd1476, %fd1476, %fd1478;
	add.f64 	%fd1480, %fd323, %fd1479;
	rsqrt.approx.f64 	%fd1481, %fd1480;
	mul.f64 	%fd1482, %fd1481, %fd1481;
	mul.f64 	%fd1483, %fd1481, %fd1482;
	ld.shared.f64 	%fd1484, [%r152+48];
	mul.f64 	%fd1485, %fd1484, %fd1483;
	fma.rn.f64 	%fd1486, %fd1472, %fd1485, %fd1468;
	fma.rn.f64 	%fd1487, %fd1474, %fd1485, %fd1469;
	fma.rn.f64 	%fd1488, %fd1476, %fd1485, %fd1470;
	ld.shared.f64 	%fd1489, [%r146+56];
	sub.f64 	%fd1490, %fd1489, %fd2912;
	ld.shared.f64 	%fd1491, [%r148+56];
	sub.f64 	%fd1492, %fd1491, %fd2913;
	ld.shared.f64 	%fd1493, [%r150+56];
	sub.f64 	%fd1494, %fd1493, %fd2914;
	mul.f64 	%fd1495, %fd1492, %fd1492;
	fma.rn.f64 	%fd1496, %fd1490, %fd1490, %fd1495;
	fma.rn.f64 	%fd1497, %fd1494, %fd1494, %fd1496;
	add.f64 	%fd1498, %fd323, %fd1497;
	rsqrt.approx.f64 	%fd1499, %fd1498;
	mul.f64 	%fd1500, %fd1499, %fd1499;
	mul.f64 	%fd1501, %fd1499, %fd1500;
	ld.shared.f64 	%fd1502, [%r152+56];
	mul.f64 	%fd1503, %fd1502, %fd1501;
	fma.rn.f64 	%fd1504, %fd1490, %fd1503, %fd1486;
	fma.rn.f64 	%fd1505, %fd1492, %fd1503, %fd1487;
	fma.rn.f64 	%fd1506, %fd1494, %fd1503, %fd1488;
	ld.shared.f64 	%fd1507, [%r146+64];
	sub.f64 	%fd1508, %fd1507, %fd2912;
	ld.shared.f64 	%fd1509, [%r148+64];
	sub.f64 	%fd1510, %fd1509, %fd2913;
	ld.shared.f64 	%fd1511, [%r150+64];
	sub.f64 	%fd1512, %fd1511, %fd2914;
	mul.f64 	%fd1513, %fd1510, %fd1510;
	fma.rn.f64 	%fd1514, %fd1508, %fd1508, %fd1513;
	fma.rn.f64 	%fd1515, %fd1512, %fd1512, %fd1514;
	add.f64 	%fd1516, %fd323, %fd1515;
	rsqrt.approx.f64 	%fd1517, %fd1516;
	mul.f64 	%fd1518, %fd1517, %fd1517;
	mul.f64 	%fd1519, %fd1517, %fd1518;
	ld.shared.f64 	%fd1520, [%r152+64];
	mul.f64 	%fd1521, %fd1520, %fd1519;
	fma.rn.f64 	%fd1522, %fd1508, %fd1521, %fd1504;
	fma.rn.f64 	%fd1523, %fd1510, %fd1521, %fd1505;
	fma.rn.f64 	%fd1524, %fd1512, %fd1521, %fd1506;
	ld.shared.f64 	%fd1525, [%r146+72];
	sub.f64 	%fd1526, %fd1525, %fd2912;
	ld.shared.f64 	%fd1527, [%r148+72];
	sub.f64 	%fd1528, %fd1527, %fd2913;
	ld.shared.f64 	%fd1529, [%r150+72];
	sub.f64 	%fd1530, %fd1529, %fd2914;
	mul.f64 	%fd1531, %fd1528, %fd1528;
	fma.rn.f64 	%fd1532, %fd1526, %fd1526, %fd1531;
	fma.rn.f64 	%fd1533, %fd1530, %fd1530, %fd1532;
	add.f64 	%fd1534, %fd323, %fd1533;
	rsqrt.approx.f64 	%fd1535, %fd1534;
	mul.f64 	%fd1536, %fd1535, %fd1535;
	mul.f64 	%fd1537, %fd1535, %fd1536;
	ld.shared.f64 	%fd1538, [%r152+72];
	mul.f64 	%fd1539, %fd1538, %fd1537;
	fma.rn.f64 	%fd1540, %fd1526, %fd1539, %fd1522;
	fma.rn.f64 	%fd1541, %fd1528, %fd1539, %fd1523;
	fma.rn.f64 	%fd1542, %fd1530, %fd1539, %fd1524;
	ld.shared.f64 	%fd1543, [%r146+80];
	sub.f64 	%fd1544, %fd1543, %fd2912;
	ld.shared.f64 	%fd1545, [%r148+80];
	sub.f64 	%fd1546, %fd1545, %fd2913;
	ld.shared.f64 	%fd1547, [%r150+80];
	sub.f64 	%fd1548, %fd1547, %fd2914;
	mul.f64 	%fd1549, %fd1546, %fd1546;
	fma.rn.f64 	%fd1550, %fd1544, %fd1544, %fd1549;
	fma.rn.f64 	%fd1551, %fd1548, %fd1548, %fd1550;
	add.f64 	%fd1552, %fd323, %fd1551;
	rsqrt.approx.f64 	%fd1553, %fd1552;
	mul.f64 	%fd1554, %fd1553, %fd1553;
	mul.f64 	%fd1555, %fd1553, %fd1554;
	ld.shared.f64 	%fd1556, [%r152+80];
	mul.f64 	%fd1557, %fd1556, %fd1555;
	fma.rn.f64 	%fd1558, %fd1544, %fd1557, %fd1540;
	fma.rn.f64 	%fd1559, %fd1546, %fd1557, %fd1541;
	fma.rn.f64 	%fd1560, %fd1548, %fd1557, %fd1542;
	ld.shared.f64 	%fd1561, [%r146+88];
	sub.f64 	%fd1562, %fd1561, %fd2912;
	ld.shared.f64 	%fd1563, [%r148+88];
	sub.f64 	%fd1564, %fd1563, %fd2913;
	ld.shared.f64 	%fd1565, [%r150+88];
	sub.f64 	%fd1566, %fd1565, %fd2914;
	mul.f64 	%fd1567, %fd1564, %fd1564;
	fma.rn.f64 	%fd1568, %fd1562, %fd1562, %fd1567;
	fma.rn.f64 	%fd1569, %fd1566, %fd1566, %fd1568;
	add.f64 	%fd1570, %fd323, %fd1569;
	rsqrt.approx.f64 	%fd1571, %fd1570;
	mul.f64 	%fd1572, %fd1571, %fd1571;
	mul.f64 	%fd1573, %fd1571, %fd1572;
	ld.shared.f64 	%fd1574, [%r152+88];
	mul.f64 	%fd1575, %fd1574, %fd1573;
	fma.rn.f64 	%fd1576, %fd1562, %fd1575, %fd1558;
	fma.rn.f64 	%fd1577, %fd1564, %fd1575, %fd1559;
	fma.rn.f64 	%fd1578, %fd1566, %fd1575, %fd1560;
	ld.shared.f64 	%fd1579, [%r146+96];
	sub.f64 	%fd1580, %fd1579, %fd2912;
	ld.shared.f64 	%fd1581, [%r148+96];
	sub.f64 	%fd1582, %fd1581, %fd2913;
	ld.shared.f64 	%fd1583, [%r150+96];
	sub.f64 	%fd1584, %fd1583, %fd2914;
	mul.f64 	%fd1585, %fd1582, %fd1582;
	fma.rn.f64 	%fd1586, %fd1580, %fd1580, %fd1585;
	fma.rn.f64 	%fd1587, %fd1584, %fd1584, %fd1586;
	add.f64 	%fd1588, %fd323, %fd1587;
	rsqrt.approx.f64 	%fd1589, %fd1588;
	mul.f64 	%fd1590, %fd1589, %fd1589;
	mul.f64 	%fd1591, %fd1589, %fd1590;
	ld.shared.f64 	%fd1592, [%r152+96];
	mul.f64 	%fd1593, %fd1592, %fd1591;
	fma.rn.f64 	%fd1594, %fd1580, %fd1593, %fd1576;
	fma.rn.f64 	%fd1595, %fd1582, %fd1593, %fd1577;
	fma.rn.f64 	%fd1596, %fd1584, %fd1593, %fd1578;
	ld.shared.f64 	%fd1597, [%r146+104];
	sub.f64 	%fd1598, %fd1597, %fd2912;
	ld.shared.f64 	%fd1599, [%r148+104];
	sub.f64 	%fd1600, %fd1599, %fd2913;
	ld.shared.f64 	%fd1601, [%r150+104];
	sub.f64 	%fd1602, %fd1601, %fd2914;
	mul.f64 	%fd1603, %fd1600, %fd1600;
	fma.rn.f64 	%fd1604, %fd1598, %fd1598, %fd1603;
	fma.rn.f64 	%fd1605, %fd1602, %fd1602, %fd1604;
	add.f64 	%fd1606, %fd323, %fd1605;
	rsqrt.approx.f64 	%fd1607, %fd1606;
	mul.f64 	%fd1608, %fd1607, %fd1607;
	mul.f64 	%fd1609, %fd1607, %fd1608;
	ld.shared.f64 	%fd1610, [%r152+104];
	mul.f64 	%fd1611, %fd1610, %fd1609;
	fma.rn.f64 	%fd1612, %fd1598, %fd1611, %fd1594;
	fma.rn.f64 	%fd1613, %fd1600, %fd1611, %fd1595;
	fma.rn.f64 	%fd1614, %fd1602, %fd1611, %fd1596;
	ld.shared.f64 	%fd1615, [%r146+112];
	sub.f64 	%fd1616, %fd1615, %fd2912;
	ld.shared.f64 	%fd1617, [%r148+112];
	sub.f64 	%fd1618, %fd1617, %fd2913;
	ld.shared.f64 	%fd1619, [%r150+112];
	sub.f64 	%fd1620, %fd1619, %fd2914;
	mul.f64 	%fd1621, %fd1618, %fd1618;
	fma.rn.f64 	%fd1622, %fd1616, %fd1616, %fd1621;
	fma.rn.f64 	%fd1623, %fd1620, %fd1620, %fd1622;
	add.f64 	%fd1624, %fd323, %fd1623;
	rsqrt.approx.f64 	%fd1625, %fd1624;
	mul.f64 	%fd1626, %fd1625, %fd1625;
	mul.f64 	%fd1627, %fd1625, %fd1626;
	ld.shared.f64 	%fd1628, [%r152+112];
	mul.f64 	%fd1629, %fd1628, %fd1627;
	fma.rn.f64 	%fd1630, %fd1616, %fd1629, %fd1612;
	fma.rn.f64 	%fd1631, %fd1618, %fd1629, %fd1613;
	fma.rn.f64 	%fd1632, %fd1620, %fd1629, %fd1614;
	ld.shared.f64 	%fd1633, [%r146+120];
	sub.f64 	%fd1634, %fd1633, %fd2912;
	ld.shared.f64 	%fd1635, [%r148+120];
	sub.f64 	%fd1636, %fd1635, %fd2913;
	ld.shared.f64 	%fd1637, [%r150+120];
	sub.f64 	%fd1638, %fd1637, %fd2914;
	mul.f64 	%fd1639, %fd1636, %fd1636;
	fma.rn.f64 	%fd1640, %fd1634, %fd1634, %fd1639;
	fma.rn.f64 	%fd1641, %fd1638, %fd1638, %fd1640;
	add.f64 	%fd1642, %fd323, %fd1641;
	rsqrt.approx.f64 	%fd1643, %fd1642;
	mul.f64 	%fd1644, %fd1643, %fd1643;
	mul.f64 	%fd1645, %fd1643, %fd1644;
	ld.shared.f64 	%fd1646, [%r152+120];
	mul.f64 	%fd1647, %fd1646, %fd1645;
	fma.rn.f64 	%fd2963, %fd1634, %fd1647, %fd1630;
	fma.rn.f64 	%fd2964, %fd1636, %fd1647, %fd1631;
	fma.rn.f64 	%fd2965, %fd1638, %fd1647, %fd1632;
	add.s32 	%r200, %r200, 16;
	setp.ne.s32 	%p44, %r200, %r201;
	@%p44 bra 	$L__BB1_53;
$L__BB1_54:
	setp.eq.s32 	%p45, %r40, 0;
	@%p45 bra 	$L__BB1_70;
	shl.b32 	%r153, %r201, 3;
	mov.u32 	%r154, _ZZ17N_Body_SimulationILi128ELb0EEvPdS0_S0_S0_S0_S0_S0_S0_S0_PKdiddE6smem_x;
	add.s32 	%r45, %r154, %r153;
	ld.shared.f64 	%fd1648, [%r45];
	sub.f64 	%fd1649, %fd1648, %fd2912;
	mov.u32 	%r155, _ZZ17N_Body_SimulationILi128ELb0EEvPdS0_S0_S0_S0_S0_S0_S0_S0_PKdiddE6smem_y;
	add.s32 	%r46, %r155, %r153;
	ld.shared.f64 	%fd1650, [%r46];
	sub.f64 	%fd1651, %fd1650, %fd2913;
	mov.u32 	%r156, _ZZ17N_Body_SimulationILi128ELb0EEvPdS0_S0_S0_S0_S0_S0_S0_S0_PKdiddE6smem_z;
	add.s32 	%r47, %r156, %r153;
	ld.shared.f64 	%fd1652, [%r47];
	sub.f64 	%fd1653, %fd1652, %fd2914;
	mul.f64 	%fd1654, %fd1651, %fd1651;
	fma.rn.f64 	%fd1655, %fd1649, %fd1649, %fd1654;
	fma.rn.f64 	%fd1656, %fd1653, %fd1653, %fd1655;
	add.f64 	%fd1657, %fd323, %fd1656;
	rsqrt.approx.f64 	%fd1658, %fd1657;
	mul.f64 	%fd1659, %fd1658, %fd1658;
	mul.f64 	%fd1660, %fd1658, %fd1659;
	mov.u32 	%r157, _ZZ17N_Body_SimulationILi128ELb0EEvPdS0_S0_S0_S0_S0_S0_S0_S0_PKdiddE6smem_m;
	add.s32 	%r48, %r157, %r153;
	ld.shared.f64 	%fd1661, [%r48];
	mul.f64 	%fd1662, %fd1661, %fd1660;
	fma.rn.f64 	%fd2963, %fd1649, %fd1662, %fd2963;
	fma.rn.f64 	%fd2964, %fd1651, %fd1662, %fd2964;
	fma.rn.f64 	%fd2965, %fd1653, %fd1662, %fd2965;
	setp.eq.s32 	%p46, %r40, 1;
	@%p46 bra 	$L__BB1_70;
	ld.shared.f64 	%fd1663, [%r45+8];
	sub.f64 	%fd1664, %fd1663, %fd2912;
	ld.shared.f64 	%fd1665, [%r46+8];
	sub.f64 	%fd1666, %fd1665, %fd2913;
	ld.shared.f64 	%fd1667, [%r47+8];
	sub.f64 	%fd1668, %fd1667, %fd2914;
	mul.f64 	%fd1669, %fd1666, %fd1666;
	fma.rn.f64 	%fd1670, %fd1664, %fd1664, %fd1669;
	fma.rn.f64 	%fd1671, %fd1668, %fd1668, %fd1670;
	add.f64 	%fd1672, %fd323, %fd1671;
	rsqrt.approx.f64 	%fd1673, %fd1672;
	mul.f64 	%fd1674, %fd1673, %fd1673;
	mul.f64 	%fd1675, %fd1673, %fd1674;
	ld.shared.f64 	%fd1676, [%r48+8];
	mul.f64 	%fd1677, %fd1676, %fd1675;
	fma.rn.f64 	%fd2963, %fd1664, %fd1677, %fd2963;
	fma.rn.f64 	%fd2964, %fd1666, %fd1677, %fd2964;
	fma.rn.f64 	%fd2965, %fd1668, %fd1677, %fd2965;
	setp.eq.s32 	%p47, %r40, 2;
	@%p47 bra 	$L__BB1_70;
	ld.shared.f64 	%fd1678, [%r45+16];
	sub.f64 	%fd1679, %fd1678, %fd2912;
	ld.shared.f64 	%fd1680, [%r46+16];
	sub.f64 	%fd1681, %fd1680, %fd2913;
	ld.shared.f64 	%fd1682, [%r47+16];
	sub.f64 	%fd1683, %fd1682, %fd2914;
	mul.f64 	%fd1684, %fd1681, %fd1681;
	fma.rn.f64 	%fd1685, %fd1679, %fd1679, %fd1684;
	fma.rn.f64 	%fd1686, %fd1683, %fd1683, %fd1685;
	add.f64 	%fd1687, %fd323, %fd1686;
	rsqrt.approx.f64 	%fd1688, %fd1687;
	mul.f64 	%fd1689, %fd1688, %fd1688;
	mul.f64 	%fd1690, %fd1688, %fd1689;
	ld.shared.f64 	%fd1691, [%r48+16];
	mul.f64 	%fd1692, %fd1691, %fd1690;
	fma.rn.f64 	%fd2963, %fd1679, %fd1692, %fd2963;
	fma.rn.f64 	%fd2964, %fd1681, %fd1692, %fd2964;
	fma.rn.f64 	%fd2965, %fd1683, %fd1692, %fd2965;
	setp.eq.s32 	%p48, %r40, 3;
	@%p48 bra 	$L__BB1_70;
	ld.shared.f64 	%fd1693, [%r45+24];
	sub.f64 	%fd1694, %fd1693, %fd2912;
	ld.shared.f64 	%fd1695, [%r46+24];
	sub.f64 	%fd1696, %fd1695, %fd2913;
	ld.shared.f64 	%fd1697, [%r47+24];
	sub.f64 	%fd1698, %fd1697, %fd2914;
	mul.f64 	%fd1699, %fd1696, %fd1696;
	fma.rn.f64 	%fd1700, %fd1694, %fd1694, %fd1699;
	fma.rn.f64 	%fd1701, %fd1698, %fd1698, %fd1700;
	add.f64 	%fd1702, %fd323, %fd1701;
	rsqrt.approx.f64 	%fd1703, %fd1702;
	mul.f64 	%fd1704, %fd1703, %fd1703;
	mul.f64 	%fd1705, %fd1703, %fd1704;
	ld.shared.f64 	%fd1706, [%r48+24];
	mul.f64 	%fd1707, %fd1706, %fd1705;
	fma.rn.f64 	%fd2963, %fd1694, %fd1707, %fd2963;
	fma.rn.f64 	%fd2964, %fd1696, %fd1707, %fd2964;
	fma.rn.f64 	%fd2965, %fd1698, %fd1707, %fd2965;
	setp.eq.s32 	%p49, %r40, 4;
	@%p49 bra 	$L__BB1_70;
	ld.shared.f64 	%fd1708, [%r45+32];
	sub.f64 	%fd1709, %fd1708, %fd2912;
	ld.shared.f64 	%fd1710, [%r46+32];
	sub.f64 	%fd1711, %fd1710, %fd2913;
	ld.shared.f64 	%fd1712, [%r47+32];
	sub.f64 	%fd1713, %fd1712, %fd2914;
	mul.f64 	%fd1714, %fd1711, %fd1711;
	fma.rn.f64 	%fd1715, %fd1709, %fd1709, %fd1714;
	fma.rn.f64 	%fd1716, %fd1713, %fd1713, %fd1715;
	add.f64 	%fd1717, %fd323, %fd1716;
	rsqrt.approx.f64 	%fd1718, %fd1717;
	mul.f64 	%fd1719, %fd1718, %fd1718;
	mul.f64 	%fd1720, %fd1718, %fd1719;
	ld.shared.f64 	%fd1721, [%r48+32];
	mul.f64 	%fd1722, %fd1721, %fd1720;
	fma.rn.f64 	%fd2963, %fd1709, %fd1722, %fd2963;
	fma.rn.f64 	%fd2964, %fd1711, %fd1722, %fd2964;
	fma.rn.f64 	%fd2965, %fd1713, %fd1722, %fd2965;
	setp.eq.s32 	%p50, %r40, 5;
	@%p50 bra 	$L__BB1_70;
	ld.shared.f64 	%fd1723, [%r45+40];
	sub.f64 	%fd1724, %fd1723, %fd2912;
	ld.shared.f64 	%fd1725, [%r46+40];
	sub.f64 	%fd1726, %fd1725, %fd2913;
	ld.shared.f64 	%fd1727, [%r47+40];
	sub.f64 	%fd1728, %fd1727, %fd2914;
	mul.f64 	%fd1729, %fd1726, %fd1726;
	fma.rn.f64 	%fd1730, %fd1724, %fd1724, %fd1729;
	fma.rn.f64 	%fd1731, %fd1728, %fd1728, %fd1730;
	add.f64 	%fd1732, %fd323, %fd1731;
	rsqrt.approx.f64 	%fd1733, %fd1732;
	mul.f64 	%fd1734, %fd1733, %fd1733;
	mul.f64 	%fd1735, %fd1733, %fd1734;
	ld.shared.f64 	%fd1736, [%r48+40];
	mul.f64 	%fd1737, %fd1736, %fd1735;
	fma.rn.f64 	%fd2963, %fd1724, %fd1737, %fd2963;
	fma.rn.f64 	%fd2964, %fd1726, %fd1737, %fd2964;
	fma.rn.f64 	%fd2965, %fd1728, %fd1737, %fd2965;
	setp.eq.s32 	%p51, %r40, 6;
	@%p51 bra 	$L__BB1_70;
	ld.shared.f64 	%fd1738, [%r45+48];
	sub.f64 	%fd1739, %fd1738, %fd2912;
	ld.shared.f64 	%fd1740, [%r46+48];
	sub.f64 	%fd1741, %fd1740, %fd2913;
	ld.shared.f64 	%fd1742, [%r47+48];
	sub.f64 	%fd1743, %fd1742, %fd2914;
	mul.f64 	%fd1744, %fd1741, %fd1741;
	fma.rn.f64 	%fd1745, %fd1739, %fd1739, %fd1744;
	fma.rn.f64 	%fd1746, %fd1743, %fd1743, %fd1745;
	add.f64 	%fd1747, %fd323, %fd1746;
	rsqrt.approx.f64 	%fd1748, %fd1747;
	mul.f64 	%fd1749, %fd1748, %fd1748;
	mul.f64 	%fd1750, %fd1748, %fd1749;
	ld.shared.f64 	%fd1751, [%r48+48];
	mul.f64 	%fd1752, %fd1751, %fd1750;
	fma.rn.f64 	%fd2963, %fd1739, %fd1752, %fd2963;
	fma.rn.f64 	%fd2964, %fd1741, %fd1752, %fd2964;
	fma.rn.f64 	%fd2965, %fd1743, %fd1752, %fd2965;
	setp.eq.s32 	%p52, %r40, 7;
	@%p52 bra 	$L__BB1_70;
	ld.shared.f64 	%fd1753, [%r45+56];
	sub.f64 	%fd1754, %fd1753, %fd2912;
	ld.shared.f64 	%fd1755, [%r46+56];
	sub.f64 	%fd1756, %fd1755, %fd2913;
	ld.shared.f64 	%fd1757, [%r47+56];
	sub.f64 	%fd1758, %fd1757, %fd2914;
	mul.f64 	%fd1759, %fd1756, %fd1756;
	fma.rn.f64 	%fd1760, %fd1754, %fd1754, %fd1759;
	fma.rn.f64 	%fd1761, %fd1758, %fd1758, %fd1760;
	add.f64 	%fd1762, %fd323, %fd1761;
	rsqrt.approx.f64 	%fd1763, %fd1762;
	mul.f64 	%fd1764, %fd1763, %fd1763;
	mul.f64 	%fd1765, %fd1763, %fd1764;
	ld.shared.f64 	%fd1766, [%r48+56];
	mul.f64 	%fd1767, %fd1766, %fd1765;
	fma.rn.f64 	%fd2963, %fd1754, %fd1767, %fd2963;
	fma.rn.f64 	%fd2964, %fd1756, %fd1767, %fd2964;
	fma.rn.f64 	%fd2965, %fd1758, %fd1767, %fd2965;
	setp.eq.s32 	%p53, %r40, 8;
	@%p53 bra 	$L__BB1_70;
	ld.shared.f64 	%fd1768, [%r45+64];
	sub.f64 	%fd1769, %fd1768, %fd2912;
	ld.shared.f64 	%fd1770, [%r46+64];
	sub.f64 	%fd1771, %fd1770, %fd2913;
	ld.shared.f64 	%fd1772, [%r47+64];
	sub.f64 	%fd1773, %fd1772, %fd2914;
	mul.f64 	%fd1774, %fd1771, %fd1771;
	fma.rn.f64 	%fd1775, %fd1769, %fd1769, %fd1774;
	fma.rn.f64 	%fd1776, %fd1773, %fd1773, %fd1775;
	add.f64 	%fd1777, %fd323, %fd1776;
	rsqrt.approx.f64 	%fd1778, %fd1777;
	mul.f64 	%fd1779, %fd1778, %fd1778;
	mul.f64 	%fd1780, %fd1778, %fd1779;
	ld.shared.f64 	%fd1781, [%r48+64];
	mul.f64 	%fd1782, %fd1781, %fd1780;
	fma.rn.f64 	%fd2963, %fd1769, %fd1782, %fd2963;
	fma.rn.f64 	%fd2964, %fd1771, %fd1782, %fd2964;
	fma.rn.f64 	%fd2965, %fd1773, %fd1782, %fd2965;
	setp.eq.s32 	%p54, %r40, 9;
	@%p54 bra 	$L__BB1_70;
	ld.shared.f64 	%fd1783, [%r45+72];
	sub.f64 	%fd1784, %fd1783, %fd2912;
	ld.shared.f64 	%fd1785, [%r46+72];
	sub.f64 	%fd1786, %fd1785, %fd2913;
	ld.shared.f64 	%fd1787, [%r47+72];
	sub.f64 	%fd1788, %fd1787, %fd2914;
	mul.f64 	%fd1789, %fd1786, %fd1786;
	fma.rn.f64 	%fd1790, %fd1784, %fd1784, %fd1789;
	fma.rn.f64 	%fd1791, %fd1788, %fd1788, %fd1790;
	add.f64 	%fd1792, %fd323, %fd1791;
	rsqrt.approx.f64 	%fd1793, %fd1792;
	mul.f64 	%fd1794, %fd1793, %fd1793;
	mul.f64 	%fd1795, %fd1793, %fd1794;
	ld.shared.f64 	%fd1796, [%r48+72];
	mul.f64 	%fd1797, %fd1796, %fd1795;
	fma.rn.f64 	%fd2963, %fd1784, %fd1797, %fd2963;
	fma.rn.f64 	%fd2964, %fd1786, %fd1797, %fd2964;
	fma.rn.f64 	%fd2965, %fd1788, %fd1797, %fd2965;
	setp.eq.s32 	%p55, %r40, 10;
	@%p55 bra 	$L__BB1_70;
	ld.shared.f64 	%fd1798, [%r45+80];
	sub.f64 	%fd1799, %fd1798, %fd2912;
	ld.shared.f64 	%fd1800, [%r46+80];
	sub.f64 	%fd1801, %fd1800, %fd2913;
	ld.shared.f64 	%fd1802, [%r47+80];
	sub.f64 	%fd1803, %fd1802, %fd2914;
	mul.f64 	%fd1804, %fd1801, %fd1801;
	fma.rn.f64 	%fd1805, %fd1799, %fd1799, %fd1804;
	fma.rn.f64 	%fd1806, %fd1803, %fd1803, %fd1805;
	add.f64 	%fd1807, %fd323, %fd1806;
	rsqrt.approx.f64 	%fd1808, %fd1807;
	mul.f64 	%fd1809, %fd1808, %fd1808;
	mul.f64 	%fd1810, %fd1808, %fd1809;
	ld.shared.f64 	%fd1811, [%r48+80];
	mul.f64 	%fd1812, %fd1811, %fd1810;
	fma.rn.f64 	%fd2963, %fd1799, %fd1812, %fd2963;
	fma.rn.f64 	%fd2964, %fd1801, %fd1812, %fd2964;
	fma.rn.f64 	%fd2965, %fd1803, %fd1812, %fd2965;
	setp.eq.s32 	%p56, %r40, 11;
	@%p56 bra 	$L__BB1_70;
	ld.shared.f64 	%fd1813, [%r45+88];
	sub.f64 	%fd1814, %fd1813, %fd2912;
	ld.shared.f64 	%fd1815, [%r46+88];
	sub.f64 	%fd1816, %fd1815, %fd2913;
	ld.shared.f64 	%fd1817, [%r47+88];
	sub.f64 	%fd1818, %fd1817, %fd2914;
	mul.f64 	%fd1819, %fd1816, %fd1816;
	fma.rn.f64 	%fd1820, %fd1814, %fd1814, %fd1819;
	fma.rn.f64 	%fd1821, %fd1818, %fd1818, %fd1820;
	add.f64 	%fd1822, %fd323, %fd1821;
	rsqrt.approx.f64 	%fd1823, %fd1822;
	mul.f64 	%fd1824, %fd1823, %fd1823;
	mul.f64 	%fd1825, %fd1823, %fd1824;
	ld.shared.f64 	%fd1826, [%r48+88];
	mul.f64 	%fd1827, %fd1826, %fd1825;
	fma.rn.f64 	%fd2963, %fd1814, %fd1827, %fd2963;
	fma.rn.f64 	%fd2964, %fd1816, %fd1827, %fd2964;
	fma.rn.f64 	%fd2965, %fd1818, %fd1827, %fd2965;
	setp.eq.s32 	%p57, %r40, 12;
	@%p57 bra 	$L__BB1_70;
	ld.shared.f64 	%fd1828, [%r45+96];
	sub.f64 	%fd1829, %fd1828, %fd2912;
	ld.shared.f64 	%fd1830, [%r46+96];
	sub.f64 	%fd1831, %fd1830, %fd2913;
	ld.shared.f64 	%fd1832, [%r47+96];
	sub.f64 	%fd1833, %fd1832, %fd2914;
	mul.f64 	%fd1834, %fd1831, %fd1831;
	fma.rn.f64 	%fd1835, %fd1829, %fd1829, %fd1834;
	fma.rn.f64 	%fd1836, %fd1833, %fd1833, %fd1835;
	add.f64 	%fd1837, %fd323, %fd1836;
	rsqrt.approx.f64 	%fd1838, %fd1837;
	mul.f64 	%fd1839, %fd1838, %fd1838;
	mul.f64 	%fd1840, %fd1838, %fd1839;
	ld.shared.f64 	%fd1841, [%r48+96];
	mul.f64 	%fd1842, %fd1841, %fd1840;
	fma.rn.f64 	%fd2963, %fd1829, %fd1842, %fd2963;
	fma.rn.f64 	%fd2964, %fd1831, %fd1842, %fd2964;
	fma.rn.f64 	%fd2965, %fd1833, %fd1842, %fd2965;
	setp.eq.s32 	%p58, %r40, 13;
	@%p58 bra 	$L__BB1_70;
	ld.shared.f64 	%fd1843, [%r45+104];
	sub.f64 	%fd1844, %fd1843, %fd2912;
	ld.shared.f64 	%fd1845, [%r46+104];
	sub.f64 	%fd1846, %fd1845, %fd2913;
	ld.shared.f64 	%fd1847, [%r47+104];
	sub.f64 	%fd1848, %fd1847, %fd2914;
	mul.f64 	%fd1849, %fd1846, %fd1846;
	fma.rn.f64 	%fd1850, %fd1844, %fd1844, %fd1849;
	fma.rn.f64 	%fd1851, %fd1848, %fd1848, %fd1850;
	add.f64 	%fd1852, %fd323, %fd1851;
	rsqrt.approx.f64 	%fd1853, %fd1852;
	mul.f64 	%fd1854, %fd1853, %fd1853;
	mul.f64 	%fd1855, %fd1853, %fd1854;
	ld.shared.f64 	%fd1856, [%r48+104];
	mul.f64 	%fd1857, %fd1856, %fd1855;
	fma.rn.f64 	%fd2963, %fd1844, %fd1857, %fd2963;
	fma.rn.f64 	%fd2964, %fd1846, %fd1857, %fd2964;
	fma.rn.f64 	%fd2965, %fd1848, %fd1857, %fd2965;
	setp.eq.s32 	%p59, %r40, 14;
	@%p59 bra 	$L__BB1_70;
	ld.shared.f64 	%fd1858, [%r45+112];
	sub.f64 	%fd1859, %fd1858, %fd2912;
	ld.shared.f64 	%fd1860, [%r46+112];
	sub.f64 	%fd1861, %fd1860, %fd2913;
	ld.shared.f64 	%fd1862, [%r47+112];
	sub.f64 	%fd1863, %fd1862, %fd2914;
	mul.f64 	%fd1864, %fd1861, %fd1861;
	fma.rn.f64 	%fd1865, %fd1859, %fd1859, %fd1864;
	fma.rn.f64 	%fd1866, %fd1863, %fd1863, %fd1865;
	add.f64 	%fd1867, %fd323, %fd1866;
	rsqrt.approx.f64 	%fd1868, %fd1867;
	mul.f64 	%fd1869, %fd1868, %fd1868;
	mul.f64 	%fd1870, %fd1868, %fd1869;
	ld.shared.f64 	%fd1871, [%r48+112];
	mul.f64 	%fd1872, %fd1871, %fd1870;
	fma.rn.f64 	%fd2963, %fd1859, %fd1872, %fd2963;
	fma.rn.f64 	%fd2964, %fd1861, %fd1872, %fd2964;
	fma.rn.f64 	%fd2965, %fd1863, %fd1872, %fd2965;
$L__BB1_70:
	bar.sync 	0;
	add.s32 	%r49, %r37, -385;
	min.u32 	%r158, %r49, 127;
	add.s32 	%r50, %r158, 1;
	add.s32 	%r159, %r16, 384;
	setp.ge.s32 	%p60, %r159, %r91;
	@%p60 bra 	$L__BB1_72;
	cvt.u64.u32 	%rd41, %r205;
	add.s64 	%rd42, %rd41, %rd24;
	shl.b64 	%rd43, %rd42, 3;
	add.s64 	%rd44, %rd4, %rd43;
	ld.global.f64 	%fd1873, [%rd44+3072];
	st.shared.f64 	[%r4], %fd1873;
	add.s64 	%rd45, %rd3, %rd43;
	ld.global.f64 	%fd1874, [%rd45+3072];
	st.shared.f64 	[%r5], %fd1874;
	add.s64 	%rd46, %rd2, %rd43;
	ld.global.f64 	%fd1875, [%rd46+3072];
	st.shared.f64 	[%r6], %fd1875;
	add.s64 	%rd47, %rd1, %rd43;
	ld.global.f64 	%fd1876, [%rd47+3072];
	st.shared.f64 	[%r7], %fd1876;
$L__BB1_72:
	bar.sync 	0;
	add.s32 	%r160, %r205, 384;
	setp.ge.s32 	%p61, %r160, %r91;
	@%p61 bra 	$L__BB1_92;
	and.b32  	%r51, %r50, 15;
	setp.lt.u32 	%p62, %r49, 15;
	mov.b32 	%r203, 0;
	@%p62 bra 	$L__BB1_76;
	and.b32  	%r203, %r50, 240;
	mov.b32 	%r202, 0;
$L__BB1_75:
	.pragma "nounroll";
	shl.b32 	%r163, %r202, 3;
	mov.u32 	%r164, _ZZ17N_Body_SimulationILi128ELb0EEvPdS0_S0_S0_S0_S0_S0_S0_S0_PKdiddE6smem_x;
	add.s32 	%r165, %r164, %r163;
	ld.shared.f64 	%fd1878, [%r165];
	sub.f64 	%fd1879, %fd1878, %fd2912;
	mov.u32 	%r166, _ZZ17N_Body_SimulationILi128ELb0EEvPdS0_S0_S0_S0_S0_S0_S0_S0_PKdiddE6smem_y;
	add.s32 	%r167, %r166, %r163;
	ld.shared.f64 	%fd1880, [%r167];
	sub.f64 	%fd1881, %fd1880, %fd2913;
	mov.u32 	%r168, _ZZ17N_Body_SimulationILi128ELb0EEvPdS0_S0_S0_S0_S0_S0_S0_S0_PKdiddE6smem_z;
	add.s32 	%r169, %r168, %r163;
	ld.shared.f64 	%fd1882, [%r169];
	sub.f64 	%fd1883, %fd1882, %fd2914;
	mul.f64 	%fd1884, %fd1881, %fd1881;
	fma.rn.f64 	%fd1885, %fd1879, %fd1879, %fd1884;
	fma.rn.f64 	%fd1886, %fd1883, %fd1883, %fd1885;
	add.f64 	%fd1887, %fd323, %fd1886;
	rsqrt.approx.f64 	%fd1888, %fd1887;
	mul.f64 	%fd1889, %fd1888, %fd1888;
	mul.f64 	%fd1890, %fd1888, %fd1889;
	mov.u32 	%r170, _ZZ17N_Body_SimulationILi128ELb0EEvPdS0_S0_S0_S0_S0_S0_S0_S0_PKdiddE6smem_m;
	add.s32 	%r171, %r170, %r163;
	ld.shared.f64 	%fd1891, [%r171];
	mul.f64 	%fd1892, %fd1891, %fd1890;
	fma.rn.f64 	%fd1893, %fd1879, %fd1892, %fd2963;
	fma.rn.f64 	%fd1894, %fd1881, %fd1892, %fd2964;
	fma.rn.f64 	%fd1895, %fd1883, %fd1892, %fd2965;
	ld.shared.f64 	%fd1896, [%r165+8];
	sub.f64 	%fd1897, %fd1896, %fd2912;
	ld.shared.f64 	%fd1898, [%r167+8];
	sub.f64 	%fd1899, %fd1898, %fd2913;
	ld.shared.f64 	%fd1900, [%r169+8];
	sub.f64 	%fd1901, %fd1900, %fd2914;
	mul.f64 	%fd1902, %fd1899, %fd1899;
	fma.rn.f64 	%fd1903, %fd1897, %fd1897, %fd1902;
	fma.rn.f64 	%fd1904, %fd1901, %fd1901, %fd1903;
	add.f64 	%fd1905, %fd323, %fd1904;
	rsqrt.approx.f64 	%fd1906, %fd1905;
	mul.f64 	%fd1907, %fd1906, %fd1906;
	mul.f64 	%fd1908, %fd1906, %fd1907;
	ld.shared.f64 	%fd1909, [%r171+8];
	mul.f64 	%fd1910, %fd1909, %fd1908;
	fma.rn.f64 	%fd1911, %fd1897, %fd1910, %fd1893;
	fma.rn.f64 	%fd1912, %fd1899, %fd1910, %fd1894;
	fma.rn.f64 	%fd1913, %fd1901, %fd1910, %fd1895;
	ld.shared.f64 	%fd1914, [%r165+16];
	sub.f64 	%fd1915, %fd1914, %fd2912;
	ld.shared.f64 	%fd1916, [%r167+16];
	sub.f64 	%fd1917, %fd1916, %fd2913;
	ld.shared.f64 	%fd1918, [%r169+16];
	sub.f64 	%fd1919, %fd1918, %fd2914;
	mul.f64 	%fd1920, %fd1917, %fd1917;
	fma.rn.f64 	%fd1921, %fd1915, %fd1915, %fd1920;
	fma.rn.f64 	%fd1922, %fd1919, %fd1919, %fd1921;
	add.f64 	%fd1923, %fd323, %fd1922;
	rsqrt.approx.f64 	%fd1924, %fd1923;
	mul.f64 	%fd1925, %fd1924, %fd1924;
	mul.f64 	%fd1926, %fd1924, %fd1925;
	ld.shared.f64 	%fd1927, [%r171+16];
	mul.f64 	%fd1928, %fd1927, %fd1926;
	fma.rn.f64 	%fd1929, %fd1915, %fd1928, %fd1911;
	fma.rn.f64 	%fd1930, %fd1917, %fd1928, %fd1912;
	fma.rn.f64 	%fd1931, %fd1919, %fd1928, %fd1913;
	ld.shared.f64 	%fd1932, [%r165+24];
	sub.f64 	%fd1933, %fd1932, %fd2912;
	ld.shared.f64 	%fd1934, [%r167+24];
	sub.f64 	%fd1935, %fd1934, %fd2913;
	ld.shared.f64 	%fd1936, [%r169+24];
	sub.f64 	%fd1937, %fd1936, %fd2914;
	mul.f64 	%fd1938, %fd1935, %fd1935;
	fma.rn.f64 	%fd1939, %fd1933, %fd1933, %fd1938;
	fma.rn.f64 	%fd1940, %fd1937, %fd1937, %fd1939;
	add.f64 	%fd1941, %fd323, %fd1940;
	rsqrt.approx.f64 	%fd1942, %fd1941;
	mul.f64 	%fd1943, %fd1942, %fd1942;
	mul.f64 	%fd1944, %fd1942, %fd1943;
	ld.shared.f64 	%fd1945, [%r171+24];
	mul.f64 	%fd1946, %fd1945, %fd1944;
	fma.rn.f64 	%fd1947, %fd1933, %fd1946, %fd1929;
	fma.rn.f64 	%fd1948, %fd1935, %fd1946, %fd1930;
	fma.rn.f64 	%fd1949, %fd1937, %fd1946, %fd1931;
	ld.shared.f64 	%fd1950, [%r165+32];
	sub.f64 	%fd1951, %fd1950, %fd2912;
	ld.shared.f64 	%fd1952, [%r167+32];
	sub.f64 	%fd1953, %fd1952, %fd2913;
	ld.shared.f64 	%fd1954, [%r169+32];
	sub.f64 	%fd1955, %fd1954, %fd2914;
	mul.f64 	%fd1956, %fd1953, %fd1953;
	fma.rn.f64 	%fd1957, %fd1951, %fd1951, %fd1956;
	fma.rn.f64 	%fd1958, %fd1955, %fd1955, %fd1957;
	add.f64 	%fd1959, %fd323, %fd1958;
	rsqrt.approx.f64 	%fd1960, %fd1959;
	mul.f64 	%fd1961, %fd1960, %fd1960;
	mul.f64 	%fd1962, %fd1960, %fd1961;
	ld.shared.f64 	%fd1963, [%r171+32];
	mul.f64 	%fd1964, %fd1963, %fd1962;
	fma.rn.f64 	%fd1965, %fd1951, %fd1964, %fd1947;
	fma.rn.f64 	%fd1966, %fd1953, %fd1964, %fd1948;
	fma.rn.f64 	%fd1967, %fd1955, %fd1964, %fd1949;
	ld.shared.f64 	%fd1968, [%r165+40];
	sub.f64 	%fd1969, %fd1968, %fd2912;
	ld.shared.f64 	%fd1970, [%r167+40];
	sub.f64 	%fd1971, %fd1970, %fd2913;
	ld.shared.f64 	%fd1972, [%r169+40];
	sub.f64 	%fd1973, %fd1972, %fd2914;
	mul.f64 	%fd1974, %fd1971, %fd1971;
	fma.rn.f64 	%fd1975, %fd1969, %fd1969, %fd1974;
	fma.rn.f64 	%fd1976, %fd1973, %fd1973, %fd1975;
	add.f64 	%fd1977, %fd323, %fd1976;
	rsqrt.approx.f64 	%fd1978, %fd1977;
	mul.f64 	%fd1979, %fd1978, %fd1978;
	mul.f64 	%fd1980, %fd1978, %fd1979;
	ld.shared.f64 	%fd1981, [%r171+40];
	mul.f64 	%fd1982, %fd1981, %fd1980;
	fma.rn.f64 	%fd1983, %fd1969, %fd1982, %fd1965;
	fma.rn.f64 	%fd1984, %fd1971, %fd1982, %fd1966;
	fma.rn.f64 	%fd1985, %fd1973, %fd1982, %fd1967;
	ld.shared.f64 	%fd1986, [%r165+48];
	sub.f64 	%fd1987, %fd1986, %fd2912;
	ld.shared.f64 	%fd1988, [%r167+48];
	sub.f64 	%fd1989, %fd1988, %fd2913;
	ld.shared.f64 	%fd1990, [%r169+48];
	sub.f64 	%fd1991, %fd1990, %fd2914;
	mul.f64 	%fd1992, %fd1989, %fd1989;
	fma.rn.f64 	%fd1993, %fd1987, %fd1987, %fd1992;
	fma.rn.f64 	%fd1994, %fd1991, %fd1991, %fd1993;
	add.f64 	%fd1995, %fd323, %fd1994;
	rsqrt.approx.f64 	%fd1996, %fd1995;
	mul.f64 	%fd1997, %fd1996, %fd1996;
	mul.f64 	%fd1998, %fd1996, %fd1997;
	ld.shared.f64 	%fd1999, [%r171+48];
	mul.f64 	%fd2000, %fd1999, %fd1998;
	fma.rn.f64 	%fd2001, %fd1987, %fd2000, %fd1983;
	fma.rn.f64 	%fd2002, %fd1989, %fd2000, %fd1984;
	fma.rn.f64 	%fd2003, %fd1991, %fd2000, %fd1985;
	ld.shared.f64 	%fd2004, [%r165+56];
	sub.f64 	%fd2005, %fd2004, %fd2912;
	ld.shared.f64 	%fd2006, [%r167+56];
	sub.f64 	%fd2007, %fd2006, %fd2913;
	ld.shared.f64 	%fd2008, [%r169+56];
	sub.f64 	%fd2009, %fd2008, %fd2914;
	mul.f64 	%fd2010, %fd2007, %fd2007;
	fma.rn.f64 	%fd2011, %fd2005, %fd2005, %fd2010;
	fma.rn.f64 	%fd2012, %fd2009, %fd2009, %fd2011;
	add.f64 	%fd2013, %fd323, %fd2012;
	rsqrt.approx.f64 	%fd2014, %fd2013;
	mul.f64 	%fd2015, %fd2014, %fd2014;
	mul.f64 	%fd2016, %fd2014, %fd2015;
	ld.shared.f64 	%fd2017, [%r171+56];
	mul.f64 	%fd2018, %fd2017, %fd2016;
	fma.rn.f64 	%fd2019, %fd2005, %fd2018, %fd2001;
	fma.rn.f64 	%fd2020, %fd2007, %fd2018, %fd2002;
	fma.rn.f64 	%fd2021, %fd2009, %fd2018, %fd2003;
	ld.shared.f64 	%fd2022, [%r165+64];
	sub.f64 	%fd2023, %fd2022, %fd2912;
	ld.shared.f64 	%fd2024, [%r167+64];
	sub.f64 	%fd2025, %fd2024, %fd2913;
	ld.shared.f64 	%fd2026, [%r169+64];
	sub.f64 	%fd2027, %fd2026, %fd2914;
	mul.f64 	%fd2028, %fd2025, %fd2025;
	fma.rn.f64 	%fd2029, %fd2023, %fd2023, %fd2028;
	fma.rn.f64 	%fd2030, %fd2027, %fd2027, %fd2029;
	add.f64 	%fd2031, %fd323, %fd2030;
	rsqrt.approx.f64 	%fd2032, %fd2031;
	mul.f64 	%fd2033, %fd2032, %fd2032;
	mul.f64 	%fd2034, %fd2032, %fd2033;
	ld.shared.f64 	%fd2035, [%r171+64];
	mul.f64 	%fd2036, %fd2035, %fd2034;
	fma.rn.f64 	%fd2037, %fd2023, %fd2036, %fd2019;
	fma.rn.f64 	%fd2038, %fd2025, %fd2036, %fd2020;
	fma.rn.f64 	%fd2039, %fd2027, %fd2036, %fd2021;
	ld.shared.f64 	%fd2040, [%r165+72];
	sub.f64 	%fd2041, %fd2040, %fd2912;
	ld.shared.f64 	%fd2042, [%r167+72];
	sub.f64 	%fd2043, %fd2042, %fd2913;
	ld.shared.f64 	%fd2044, [%r169+72];
	sub.f64 	%fd2045, %fd2044, %fd2914;
	mul.f64 	%fd2046, %fd2043, %fd2043;
	fma.rn.f64 	%fd2047, %fd2041, %fd2041, %fd2046;
	fma.rn.f64 	%fd2048, %fd2045, %fd2045, %fd2047;
	add.f64 	%fd2049, %fd323, %fd2048;
	rsqrt.approx.f64 	%fd2050, %fd2049;
	mul.f64 	%fd2051, %fd2050, %fd2050;
	mul.f64 	%fd2052, %fd2050, %fd2051;
	ld.shared.f64 	%fd2053, [%r171+72];
	mul.f64 	%fd2054, %fd2053, %fd2052;
	fma.rn.f64 	%fd2055, %fd2041, %fd2054, %fd2037;
	fma.rn.f64 	%fd2056, %fd2043, %fd2054, %fd2038;
	fma.rn.f64 	%fd2057, %fd2045, %fd2054, %fd2039;
	ld.shared.f64 	%fd2058, [%r165+80];
	sub.f64 	%fd2059, %fd2058, %fd2912;
	ld.shared.f64 	%fd2060, [%r167+80];
	sub.f64 	%fd2061, %fd2060, %fd2913;
	ld.shared.f64 	%fd2062, [%r169+80];
	sub.f64 	%fd2063, %fd2062, %fd2914;
	mul.f64 	%fd2064, %fd2061, %fd2061;
	fma.rn.f64 	%fd2065, %fd2059, %fd2059, %fd2064;
	fma.rn.f64 	%fd2066, %fd2063, %fd2063, %fd2065;
	add.f64 	%fd2067, %fd323, %fd2066;
	rsqrt.approx.f64 	%fd2068, %fd2067;
	mul.f64 	%fd2069, %fd2068, %fd2068;
	mul.f64 	%fd2070, %fd2068, %fd2069;
	ld.shared.f64 	%fd2071, [%r171+80];
	mul.f64 	%fd2072, %fd2071, %fd2070;
	fma.rn.f64 	%fd2073, %fd2059, %fd2072, %fd2055;
	fma.rn.f64 	%fd2074, %fd2061, %fd2072, %fd2056;
	fma.rn.f64 	%fd2075, %fd2063, %fd2072, %fd2057;
	ld.shared.f64 	%fd2076, [%r165+88];
	sub.f64 	%fd2077, %fd2076, %fd2912;
	ld.shared.f64 	%fd2078, [%r167+88];
	sub.f64 	%fd2079, %fd2078, %fd2913;
	ld.shared.f64 	%fd2080, [%r169+88];
	sub.f64 	%fd2081, %fd2080, %fd2914;
	mul.f64 	%fd2082, %fd2079, %fd2079;
	fma.rn.f64 	%fd2083, %fd2077, %fd2077, %fd2082;
	fma.rn.f64 	%fd2084, %fd2081, %fd2081, %fd2083;
	add.f64 	%fd2085, %fd323, %fd2084;
	rsqrt.approx.f64 	%fd2086, %fd2085;
	mul.f64 	%fd2087, %fd2086, %fd2086;
	mul.f64 	%fd2088, %fd2086, %fd2087;
	ld.shared.f64 	%fd2089, [%r171+88];
	mul.f64 	%fd2090, %fd2089, %fd2088;
	fma.rn.f64 	%fd2091, %fd2077, %fd2090, %fd2073;
	fma.rn.f64 	%fd2092, %fd2079, %fd2090, %fd2074;
	fma.rn.f64 	%fd2093, %fd2081, %fd2090, %fd2075;
	ld.shared.f64 	%fd2094, [%r165+96];
	sub.f64 	%fd2095, %fd2094, %fd2912;
	ld.shared.f64 	%fd2096, [%r167+96];
	sub.f64 	%fd2097, %fd2096, %fd2913;
	ld.shared.f64 	%fd2098, [%r169+96];
	sub.f64 	%fd2099, %fd2098, %fd2914;
	mul.f64 	%fd2100, %fd2097, %fd2097;
	fma.rn.f64 	%fd2101, %fd2095, %fd2095, %fd2100;
	fma.rn.f64 	%fd2102, %fd2099, %fd2099, %fd2101;
	add.f64 	%fd2103, %fd323, %fd2102;
	rsqrt.approx.f64 	%fd2104, %fd2103;
	mul.f64 	%fd2105, %fd2104, %fd2104;
	mul.f64 	%fd2106, %fd2104, %fd2105;
	ld.shared.f64 	%fd2107, [%r171+96];
	mul.f64 	%fd2108, %fd2107, %fd2106;
	fma.rn.f64 	%fd2109, %fd2095, %fd2108, %fd2091;
	fma.rn.f64 	%fd2110, %fd2097, %fd2108, %fd2092;
	fma.rn.f64 	%fd2111, %fd2099, %fd2108, %fd2093;
	ld.shared.f64 	%fd2112, [%r165+104];
	sub.f64 	%fd2113, %fd2112, %fd2912;
	ld.shared.f64 	%fd2114, [%r167+104];
	sub.f64 	%fd2115, %fd2114, %fd2913;
	ld.shared.f64 	%fd2116, [%r169+104];
	sub.f64 	%fd2117, %fd2116, %fd2914;
	mul.f64 	%fd2118, %fd2115, %fd2115;
	fma.rn.f64 	%fd2119, %fd2113, %fd2113, %fd2118;
	fma.rn.f64 	%fd2120, %fd2117, %fd2117, %fd2119;
	add.f64 	%fd2121, %fd323, %fd2120;
	rsqrt.approx.f64 	%fd2122, %fd2121;
	mul.f64 	%fd2123, %fd2122, %fd2122;
	mul.f64 	%fd2124, %fd2122, %fd2123;
	ld.shared.f64 	%fd2125, [%r171+104];
	mul.f64 	%fd2126, %fd2125, %fd2124;
	fma.rn.f64 	%fd2127, %fd2113, %fd2126, %fd2109;
	fma.rn.f64 	%fd2128, %fd2115, %fd2126, %fd2110;
	fma.rn.f64 	%fd2129, %fd2117, %fd2126, %fd2111;
	ld.shared.f64 	%fd2130, [%r165+112];
	sub.f64 	%fd2131, %fd2130, %fd2912;
	ld.shared.f64 	%fd2132, [%r167+112];
	sub.f64 	%fd2133, %fd2132, %fd2913;
	ld.shared.f64 	%fd2134, [%r169+112];
	sub.f64 	%fd2135, %fd2134, %fd2914;
	mul.f64 	%fd2136, %fd2133, %fd2133;
	fma.rn.f64 	%fd2137, %fd2131, %fd2131, %fd2136;
	fma.rn.f64 	%fd2138, %fd2135, %fd2135, %fd2137;
	add.f64 	%fd2139, %fd323, %fd2138;
	rsqrt.approx.f64 	%fd2140, %fd2139;
	mul.f64 	%fd2141, %fd2140, %fd2140;
	mul.f64 	%fd2142, %fd2140, %fd2141;
	ld.shared.f64 	%fd2143, [%r171+112];
	mul.f64 	%fd2144, %fd2143, %fd2142;
	fma.rn.f64 	%fd2145, %fd2131, %fd2144, %fd2127;
	fma.rn.f64 	%fd2146, %fd2133, %fd2144, %fd2128;
	fma.rn.f64 	%fd2147, %fd2135, %fd2144, %fd2129;
	ld.shared.f64 	%fd2148, [%r165+120];
	sub.f64 	%fd2149, %fd2148, %fd2912;
	ld.shared.f64 	%fd2150, [%r167+120];
	sub.f64 	%fd2151, %fd2150, %fd2913;
	ld.shared.f64 	%fd2152, [%r169+120];
	sub.f64 	%fd2153, %fd2152, %fd2914;
	mul.f64 	%fd2154, %fd2151, %fd2151;
	fma.rn.f64 	%fd2155, %fd2149, %fd2149, %fd2154;
	fma.rn.f64 	%fd2156, %fd2153, %fd2153, %fd2155;
	add.f64 	%fd2157, %fd323, %fd2156;
	rsqrt.approx.f64 	%fd2158, %fd2157;
	mul.f64 	%fd2159, %fd2158, %fd2158;
	mul.f64 	%fd2160, %fd2158, %fd2159;
	ld.shared.f64 	%fd2161, [%r171+120];
	mul.f64 	%fd2162, %fd2161, %fd2160;
	fma.rn.f64 	%fd2963, %fd2149, %fd2162, %fd2145;
	fma.rn.f64 	%fd2964, %fd2151, %fd2162, %fd2146;
	fma.rn.f64 	%fd2965, %fd2153, %fd2162, %fd2147;
	add.s32 	%r202, %r202, 16;
	setp.ne.s32 	%p63, %r202, %r203;
	@%p63 bra 	$L__BB1_75;
$L__BB1_76:
	setp.eq.s32 	%p64, %r51, 0;
	@%p64 bra 	$L__BB1_92;
	shl.b32 	%r172, %r203, 3;
	mov.u32 	%r173, _ZZ17N_Body_SimulationILi128ELb0EEvPdS0_S0_S0_S0_S0_S0_S0_S0_PKdiddE6smem_x;
	add.s32 	%r56, %r173, %r172;
	ld.shared.f64 	%fd2163, [%r56];
	sub.f64 	%fd2164, %fd2163, %fd2912;
	mov.u32 	%r174, _ZZ17N_Body_SimulationILi128ELb0EEvPdS0_S0_S0_S0_S0_S0_S0_S0_PKdiddE6smem_y;
	add.s32 	%r57, %r174, %r172;
	ld.shared.f64 	%fd2165, [%r57];
	sub.f64 	%fd2166, %fd2165, %fd2913;
	mov.u32 	%r175, _ZZ17N_Body_SimulationILi128ELb0EEvPdS0_S0_S0_S0_S0_S0_S0_S0_PKdiddE6smem_z;
	add.s32 	%r58, %r175, %r172;
	ld.shared.f64 	%fd2167, [%r58];
	sub.f64 	%fd2168, %fd2167, %fd2914;
	mul.f64 	%fd2169, %fd2166, %fd2166;
	fma.rn.f64 	%fd2170, %fd2164, %fd2164, %fd2169;
	fma.rn.f64 	%fd2171, %fd2168, %fd2168, %fd2170;
	add.f64 	%fd2172, %fd323, %fd2171;
	rsqrt.approx.f64 	%fd2173, %fd2172;
	mul.f64 	%fd2174, %fd2173, %fd2173;
	mul.f64 	%fd2175, %fd2173, %fd2174;
	mov.u32 	%r176, _ZZ17N_Body_SimulationILi128ELb0EEvPdS0_S0_S0_S0_S0_S0_S0_S0_PKdiddE6smem_m;
	add.s32 	%r59, %r176, %r172;
	ld.shared.f64 	%fd2176, [%r59];
	mul.f64 	%fd2177, %fd2176, %fd2175;
	fma.rn.f64 	%fd2963, %fd2164, %fd2177, %fd2963;
	fma.rn.f64 	%fd2964, %fd2166, %fd2177, %fd2964;
	fma.rn.f64 	%fd2965, %fd2168, %fd2177, %fd2965;
	setp.eq.s32 	%p65, %r51, 1;
	@%p65 bra 	$L__BB1_92;
	ld.shared.f64 	%fd2178, [%r56+8];
	sub.f64 	%fd2179, %fd2178, %fd2912;
	ld.shared.f64 	%fd2180, [%r57+8];
	sub.f64 	%fd2181, %fd2180, %fd2913;
	ld.shared.f64 	%fd2182, [%r58+8];
	sub.f64 	%fd2183, %fd2182, %fd2914;
	mul.f64 	%fd2184, %fd2181, %fd2181;
	fma.rn.f64 	%fd2185, %fd2179, %fd2179, %fd2184;
	fma.rn.f64 	%fd2186, %fd2183, %fd2183, %fd2185;
	add.f64 	%fd2187, %fd323, %fd2186;
	rsqrt.approx.f64 	%fd2188, %fd2187;
	mul.f64 	%fd2189, %fd2188, %fd2188;
	mul.f64 	%fd2190, %fd2188, %fd2189;
	ld.shared.f64 	%fd2191, [%r59+8];
	mul.f64 	%fd2192, %fd2191, %fd2190;
	fma.rn.f64 	%fd2963, %fd2179, %fd2192, %fd2963;
	fma.rn.f64 	%fd2964, %fd2181, %fd2192, %fd2964;
	fma.rn.f64 	%fd2965, %fd2183, %fd2192, %fd2965;
	setp.eq.s32 	%p66, %r51, 2;
	@%p66 bra 	$L__BB1_92;
	ld.shared.f64 	%fd2193, [%r56+16];
	sub.f64 	%fd2194, %fd2193, %fd2912;
	ld.shared.f64 	%fd2195, [%r57+16];
	sub.f64 	%fd2196, %fd2195, %fd2913;
	ld.shared.f64 	%fd2197, [%r58+16];
	sub.f64 	%fd2198, %fd2197, %fd2914;
	mul.f64 	%fd2199, %fd2196, %fd2196;
	fma.rn.f64 	%fd2200, %fd2194, %fd2194, %fd2199;
	fma.rn.f64 	%fd2201, %fd2198, %fd2198, %fd2200;
	add.f64 	%fd2202, %fd323, %fd2201;
	rsqrt.approx.f64 	%fd2203, %fd2202;
	mul.f64 	%fd2204, %fd2203, %fd2203;
	mul.f64 	%fd2205, %fd2203, %fd2204;
	ld.shared.f64 	%fd2206, [%r59+16];
	mul.f64 	%fd2207, %fd2206, %fd2205;
	fma.rn.f64 	%fd2963, %fd2194, %fd2207, %fd2963;
	fma.rn.f64 	%fd2964, %fd2196, %fd2207, %fd2964;
	fma.rn.f64 	%fd2965, %fd2198, %fd2207, %fd2965;
	setp.eq.s32 	%p67, %r51, 3;
	@%p67 bra 	$L__BB1_92;
	ld.shared.f64 	%fd2208, [%r56+24];
	sub.f64 	%fd2209, %fd2208, %fd2912;
	ld.shared.f64 	%fd2210, [%r57+24];
	sub.f64 	%fd2211, %fd2210, %fd2913;
	ld.shared.f64 	%fd2212, [%r58+24];
	sub.f64 	%fd2213, %fd2212, %fd2914;
	mul.f64 	%fd2214, %fd2211, %fd2211;
	fma.rn.f64 	%fd2215, %fd2209, %fd2209, %fd2214;
	fma.rn.f64 	%fd2216, %fd2213, %fd2213, %fd2215;
	add.f64 	%fd2217, %fd323, %fd2216;
	rsqrt.approx.f64 	%fd2218, %fd2217;
	mul.f64 	%fd2219, %fd2218, %fd2218;
	mul.f64 	%fd2220, %fd2218, %fd2219;
	ld.shared.f64 	%fd2221, [%r59+24];
	mul.f64 	%fd2222, %fd2221, %fd2220;
	fma.rn.f64 	%fd2963, %fd2209, %fd2222, %fd2963;
	fma.rn.f64 	%fd2964, %fd2211, %fd2222, %fd2964;
	fma.rn.f64 	%fd2965, %fd2213, %fd2222, %fd2965;
	setp.eq.s32 	%p68, %r51, 4;
	@%p68 bra 	$L__BB1_92;
	ld.shared.f64 	%fd2223, [%r56+32];
	sub.f64 	%fd2224, %fd2223, %fd2912;
	ld.shared.f64 	%fd2225, [%r57+32];
	sub.f64 	%fd2226, %fd2225, %fd2913;
	ld.shared.f64 	%fd2227, [%r58+32];
	sub.f64 	%fd2228, %fd2227, %fd2914;
	mul.f64 	%fd2229, %fd2226, %fd2226;
	fma.rn.f64 	%fd2230, %fd2224, %fd2224, %fd2229;
	fma.rn.f64 	%fd2231, %fd2228, %fd2228, %fd2230;
	add.f64 	%fd2232, %fd323, %fd2231;
	rsqrt.approx.f64 	%fd2233, %fd2232;
	mul.f64 	%fd2234, %fd2233, %fd2233;
	mul.f64 	%fd2235, %fd2233, %fd2234;
	ld.shared.f64 	%fd2236, [%r59+32];
	mul.f64 	%fd2237, %fd2236, %fd2235;
	fma.rn.f64 	%fd2963, %fd2224, %fd2237, %fd2963;
	fma.rn.f64 	%fd2964, %fd2226, %fd2237, %fd2964;
	fma.rn.f64 	%fd2965, %fd2228, %fd2237, %fd2965;
	setp.eq.s32 	%p69, %r51, 5;
	@%p69 bra 	$L__BB1_92;
	ld.shared.f64 	%fd2238, [%r56+40];
	sub.f64 	%fd2239, %fd2238, %fd2912;
	ld.shared.f64 	%fd2240, [%r57+40];
	sub.f64 	%fd2241, %fd2240, %fd2913;
	ld.shared.f64 	%fd2242, [%r58+40];
	sub.f64 	%fd2243, %fd2242, %fd2914;
	mul.f64 	%fd2244, %fd2241, %fd2241;
	fma.rn.f64 	%fd2245, %fd2239, %fd2239, %fd2244;
	fma.rn.f64 	%fd2246, %fd2243, %fd2243, %fd2245;
	add.f64 	%fd2247, %fd323, %fd2246;
	rsqrt.approx.f64 	%fd2248, %fd2247;
	mul.f64 	%fd2249, %fd2248, %fd2248;
	mul.f64 	%fd2250, %fd2248, %fd2249;
	ld.shared.f64 	%fd2251, [%r59+40];
	mul.f64 	%fd2252, %fd2251, %fd2250;
	fma.rn.f64 	%fd2963, %fd2239, %fd2252, %fd2963;
	fma.rn.f64 	%fd2964, %fd2241, %fd2252, %fd2964;
	fma.rn.f64 	%fd2965, %fd2243, %fd2252, %fd2965;
	setp.eq.s32 	%p70, %r51, 6;
	@%p70 bra 	$L__BB1_92;
	ld.shared.f64 	%fd2253, [%r56+48];
	sub.f64 	%fd2254, %fd2253, %fd2912;
	ld.shared.f64 	%fd2255, [%r57+48];
	sub.f64 	%fd2256, %fd2255, %fd2913;
	ld.shared.f64 	%fd2257, [%r58+48];
	sub.f64 	%fd2258, %fd2257, %fd2914;
	mul.f64 	%fd2259, %fd2256, %fd2256;
	fma.rn.f64 	%fd2260, %fd2254, %fd2254, %fd2259;
	fma.rn.f64 	%fd2261, %fd2258, %fd2258, %fd2260;
	add.f64 	%fd2262, %fd323, %fd2261;
	rsqrt.approx.f64 	%fd2263, %fd2262;
	mul.f64 	%fd2264, %fd2263, %fd2263;
	mul.f64 	%fd2265, %fd2263, %fd2264;
	ld.shared.f64 	%fd2266, [%r59+48];
	mul.f64 	%fd2267, %fd2266, %fd2265;
	fma.rn.f64 	%fd2963, %fd2254, %fd2267, %fd2963;
	fma.rn.f64 	%fd2964, %fd2256, %fd2267, %fd2964;
	fma.rn.f64 	%fd2965, %fd2258, %fd2267, %fd2965;
	setp.eq.s32 	%p71, %r51, 7;
	@%p71 bra 	$L__BB1_92;
	ld.shared.f64 	%fd2268, [%r56+56];
	sub.f64 	%fd2269, %fd2268, %fd2912;
	ld.shared.f64 	%fd2270, [%r57+56];
	sub.f64 	%fd2271, %fd2270, %fd2913;
	ld.shared.f64 	%fd2272, [%r58+56];
	sub.f64 	%fd2273, %fd2272, %fd2914;
	mul.f64 	%fd2274, %fd2271, %fd2271;
	fma.rn.f64 	%fd2275, %fd2269, %fd2269, %fd2274;
	fma.rn.f64 	%fd2276, %fd2273, %fd2273, %fd2275;
	add.f64 	%fd2277, %fd323, %fd2276;
	rsqrt.approx.f64 	%fd2278, %fd2277;
	mul.f64 	%fd2279, %fd2278, %fd2278;
	mul.f64 	%fd2280, %fd2278, %fd2279;
	ld.shared.f64 	%fd2281, [%r59+56];
	mul.f64 	%fd2282, %fd2281, %fd2280;
	fma.rn.f64 	%fd2963, %fd2269, %fd2282, %fd2963;
	fma.rn.f64 	%fd2964, %fd2271, %fd2282, %fd2964;
	fma.rn.f64 	%fd2965, %fd2273, %fd2282, %fd2965;
	setp.eq.s32 	%p72, %r51, 8;
	@%p72 bra 	$L__BB1_92;
	ld.shared.f64 	%fd2283, [%r56+64];
	sub.f64 	%fd2284, %fd2283, %fd2912;
	ld.shared.f64 	%fd2285, [%r57+64];
	sub.f64 	%fd2286, %fd2285, %fd2913;
	ld.shared.f64 	%fd2287, [%r58+64];
	sub.f64 	%fd2288, %fd2287, %fd2914;
	mul.f64 	%fd2289, %fd2286, %fd2286;
	fma.rn.f64 	%fd2290, %fd2284, %fd2284, %fd2289;
	fma.rn.f64 	%fd2291, %fd2288, %fd2288, %fd2290;
	add.f64 	%fd2292, %fd323, %fd2291;
	rsqrt.approx.f64 	%fd2293, %fd2292;
	mul.f64 	%fd2294, %fd2293, %fd2293;
	mul.f64 	%fd2295, %fd2293, %fd2294;
	ld.shared.f64 	%fd2296, [%r59+64];
	mul.f64 	%fd2297, %fd2296, %fd2295;
	fma.rn.f64 	%fd2963, %fd2284, %fd2297, %fd2963;
	fma.rn.f64 	%fd2964, %fd2286, %fd2297, %fd2964;
	fma.rn.f64 	%fd2965, %fd2288, %fd2297, %fd2965;
	setp.eq.s32 	%p73, %r51, 9;
	@%p73 bra 	$L__BB1_92;
	ld.shared.f64 	%fd2298, [%r56+72];
	sub.f64 	%fd2299, %fd2298, %fd2912;
	ld.shared.f64 	%fd2300, [%r57+72];
	sub.f64 	%fd2301, %fd2300, %fd2913;
	ld.shared.f64 	%fd2302, [%r58+72];
	sub.f64 	%fd2303, %fd2302, %fd2914;
	mul.f64 	%fd2304, %fd2301, %fd2301;
	fma.rn.f64 	%fd2305, %fd2299, %fd2299, %fd2304;
	fma.rn.f64 	%fd2306, %fd2303, %fd2303, %fd2305;
	add.f64 	%fd2307, %fd323, %fd2306;
	rsqrt.approx.f64 	%fd2308, %fd2307;
	mul.f64 	%fd2309, %fd2308, %fd2308;
	mul.f64 	%fd2310, %fd2308, %fd2309;
	ld.shared.f64 	%fd2311, [%r59+72];
	mul.f64 	%fd2312, %fd2311, %fd2310;
	fma.rn.f64 	%fd2963, %fd2299, %fd2312, %fd2963;
	fma.rn.f64 	%fd2964, %fd2301, %fd2312, %fd2964;
	fma.rn.f64 	%fd2965, %fd2303, %fd2312, %fd2965;
	setp.eq.s32 	%p74, %r51, 10;
	@%p74 bra 	$L__BB1_92;
	ld.shared.f64 	%fd2313, [%r56+80];
	sub.f64 	%fd2314, %fd2313, %fd2912;
	ld.shared.f64 	%fd2315, [%r57+80];
	sub.f64 	%fd2316, %fd2315, %fd2913;
	ld.shared.f64 	%fd2317, [%r58+80];
	sub.f64 	%fd2318, %fd2317, %fd2914;
	mul.f64 	%fd2319, %fd2316, %fd2316;
	fma.rn.f64 	%fd2320, %fd2314, %fd2314, %fd2319;
	fma.rn.f64 	%fd2321, %fd2318, %fd2318, %fd2320;
	add.f64 	%fd2322, %fd323, %fd2321;
	rsqrt.approx.f64 	%fd2323, %fd2322;
	mul.f64 	%fd2324, %fd2323, %fd2323;
	mul.f64 	%fd2325, %fd2323, %fd2324;
	ld.shared.f64 	%fd2326, [%r59+80];
	mul.f64 	%fd2327, %fd2326, %fd2325;
	fma.rn.f64 	%fd2963, %fd2314, %fd2327, %fd2963;
	fma.rn.f64 	%fd2964, %fd2316, %fd2327, %fd2964;
	fma.rn.f64 	%fd2965, %fd2318, %fd2327, %fd2965;
	setp.eq.s32 	%p75, %r51, 11;
	@%p75 bra 	$L__BB1_92;
	ld.shared.f64 	%fd2328, [%r56+88];
	sub.f64 	%fd2329, %fd2328, %fd2912;
	ld.shared.f64 	%fd2330, [%r57+88];
	sub.f64 	%fd2331, %fd2330, %fd2913;
	ld.shared.f64 	%fd2332, [%r58+88];
	sub.f64 	%fd2333, %fd2332, %fd2914;
	mul.f64 	%fd2334, %fd2331, %fd2331;
	fma.rn.f64 	%fd2335, %fd2329, %fd2329, %fd2334;
	fma.rn.f64 	%fd2336, %fd2333, %fd2333, %fd2335;
	add.f64 	%fd2337, %fd323, %fd2336;
	rsqrt.approx.f64 	%fd2338, %fd2337;
	mul.f64 	%fd2339, %fd2338, %fd2338;
	mul.f64 	%fd2340, %fd2338, %fd2339;
	ld.shared.f64 	%fd2341, [%r59+88];
	mul.f64 	%fd2342, %fd2341, %fd2340;
	fma.rn.f64 	%fd2963, %fd2329, %fd2342, %fd2963;
	fma.rn.f64 	%fd2964, %fd2331, %fd2342, %fd2964;
	fma.rn.f64 	%fd2965, %fd2333, %fd2342, %fd2965;
	setp.eq.s32 	%p76, %r51, 12;
	@%p76 bra 	$L__BB1_92;
	ld.shared.f64 	%fd2343, [%r56+96];
	sub.f64 	%fd2344, %fd2343, %fd2912;
	ld.shared.f64 	%fd2345, [%r57+96];
	sub.f64 	%fd2346, %fd2345, %fd2913;
	ld.shared.f64 	%fd2347, [%r58+96];
	sub.f64 	%fd2348, %fd2347, %fd2914;
	mul.f64 	%fd2349, %fd2346, %fd2346;
	fma.rn.f64 	%fd2350, %fd2344, %fd2344, %fd2349;
	fma.rn.f64 	%fd2351, %fd2348, %fd2348, %fd2350;
	add.f64 	%fd2352, %fd323, %fd2351;
	rsqrt.approx.f64 	%fd2353, %fd2352;
	mul.f64 	%fd2354, %fd2353, %fd2353;
	mul.f64 	%fd2355, %fd2353, %fd2354;
	ld.shared.f64 	%fd2356, [%r59+96];
	mul.f64 	%fd2357, %fd2356, %fd2355;
	fma.rn.f64 	%fd2963, %fd2344, %fd2357, %fd2963;
	fma.rn.f64 	%fd2964, %fd2346, %fd2357, %fd2964;
	fma.rn.f64 	%fd2965, %fd2348, %fd2357, %fd2965;
	setp.eq.s32 	%p77, %r51, 13;
	@%p77 bra 	$L__BB1_92;
	ld.shared.f64 	%fd2358, [%r56+104];
	sub.f64 	%fd2359, %fd2358, %fd2912;
	ld.shared.f64 	%fd2360, [%r57+104];
	sub.f64 	%fd2361, %fd2360, %fd2913;
	ld.shared.f64 	%fd2362, [%r58+104];
	sub.f64 	%fd2363, %fd2362, %fd2914;
	mul.f64 	%fd2364, %fd2361, %fd2361;
	fma.rn.f64 	%fd2365, %fd2359, %fd2359, %fd2364;
	fma.rn.f64 	%fd2366, %fd2363, %fd2363, %fd2365;
	add.f64 	%fd2367, %fd323, %fd2366;
	rsqrt.approx.f64 	%fd2368, %fd2367;
	mul.f64 	%fd2369, %fd2368, %fd2368;
	mul.f64 	%fd2370, %fd2368, %fd2369;
	ld.shared.f64 	%fd2371, [%r59+104];
	mul.f64 	%fd2372, %fd2371, %fd2370;
	fma.rn.f64 	%fd2963, %fd2359, %fd2372, %fd2963;
	fma.rn.f64 	%fd2964, %fd2361, %fd2372, %fd2964;
	fma.rn.f64 	%fd2965, %fd2363, %fd2372, %fd2965;
	setp.eq.s32 	%p78, %r51, 14;
	@%p78 bra 	$L__BB1_92;
	ld.shared.f64 	%fd2373, [%r56+112];
	sub.f64 	%fd2374, %fd2373, %fd2912;
	ld.shared.f64 	%fd2375, [%r57+112];
	sub.f64 	%fd2376, %fd2375, %fd2913;
	ld.shared.f64 	%fd2377, [%r58+112];
	sub.f64 	%fd2378, %fd2377, %fd2914;
	mul.f64 	%fd2379, %fd2376, %fd2376;
	fma.rn.f64 	%fd2380, %fd2374, %fd2374, %fd2379;
	fma.rn.f64 	%fd2381, %fd2378, %fd2378, %fd2380;
	add.f64 	%fd2382, %fd323, %fd2381;
	rsqrt.approx.f64 	%fd2383, %fd2382;
	mul.f64 	%fd2384, %fd2383, %fd2383;
	mul.f64 	%fd2385, %fd2383, %fd2384;
	ld.shared.f64 	%fd2386, [%r59+112];
	mul.f64 	%fd2387, %fd2386, %fd2385;
	fma.rn.f64 	%fd2963, %fd2374, %fd2387, %fd2963;
	fma.rn.f64 	%fd2964, %fd2376, %fd2387, %fd2964;
	fma.rn.f64 	%fd2965, %fd2378, %fd2387, %fd2965;
$L__BB1_92:
	bar.sync 	0;
	add.s32 	%r194, %r194, 4;
	add.s32 	%r205, %r205, 512;
	setp.ne.s32 	%p79, %r194, %r206;
	@%p79 bra 	$L__BB1_4;
$L__BB1_93:
	setp.eq.s32 	%p80, %r9, 0;
	@%p80 bra 	$L__BB1_118;
	mov.b32 	%r208, 0;
$L__BB1_95:
	.pragma "nounroll";
	shl.b32 	%r178, %r206, 7;
	sub.s32 	%r67, %r8, %r178;
	min.u32 	%r179, %r67, 127;
	add.s32 	%r68, %r179, 1;
	add.s32 	%r69, %r205, %r2;
	setp.ge.s32 	%p81, %r69, %r91;
	@%p81 bra 	$L__BB1_97;
	mul.wide.u32 	%rd48, %r69, 8;
	add.s64 	%rd49, %rd4, %rd48;
	ld.global.f64 	%fd2388, [%rd49];
	st.shared.f64 	[%r4], %fd2388;
	add.s64 	%rd50, %rd3, %rd48;
	ld.global.f64 	%fd2389, [%rd50];
	st.shared.f64 	[%r5], %fd2389;
	add.s64 	%rd51, %rd2, %rd48;
	ld.global.f64 	%fd2390, [%rd51];
	st.shared.f64 	[%r6], %fd2390;
	add.s64 	%rd52, %rd1, %rd48;
	ld.global.f64 	%fd2391, [%rd52];
	st.shared.f64 	[%r7], %fd2391;
$L__BB1_97:
	bar.sync 	0;
	setp.ge.s32 	%p82, %r205, %r91;
	@%p82 bra 	$L__BB1_117;
	and.b32  	%r70, %r68, 15;
	setp.lt.u32 	%p83, %r67, 15;
	mov.b32 	%r214, 0;
	@%p83 bra 	$L__BB1_101;
	and.b32  	%r214, %r68, 240;
	mov.u32 	%r185, _ZZ17N_Body_SimulationILi128ELb0EEvPdS0_S0_S0_S0_S0_S0_S0_S0_PKdiddE6smem_x;
	add.s32 	%r212, %r185, 64;
	mov.u32 	%r186, _ZZ17N_Body_SimulationILi128ELb0EEvPdS0_S0_S0_S0_S0_S0_S0_S0_PKdiddE6smem_y;
	add.s32 	%r211, %r186, 64;
	mov.u32 	%r187, _ZZ17N_Body_SimulationILi128ELb0EEvPdS0_S0_S0_S0_S0_S0_S0_S0_PKdiddE6smem_z;
	add.s32 	%r210, %r187, 64;
	mov.u32 	%r188, _ZZ17N_Body_SimulationILi128ELb0EEvPdS0_S0_S0_S0_S0_S0_S0_S0_PKdiddE6smem_m;
	add.s32 	%r209, %r188, 64;
	neg.s32 	%r213, %r214;
$L__BB1_100:
	.pragma "nounroll";
	ld.shared.f64 	%fd2393, [%r212+-64];
	sub.f64 	%fd2394, %fd2393, %fd2912;
	ld.shared.f64 	%fd2395, [%r211+-64];
	sub.f64 	%fd2396, %fd2395, %fd2913;
	ld.shared.f64 	%fd2397, [%r210+-64];
	sub.f64 	%fd2398, %fd2397, %fd2914;
	mul.f64 	%fd2399, %fd2396, %fd2396;
	fma.rn.f64 	%fd2400, %fd2394, %fd2394, %fd2399;
	fma.rn.f64 	%fd2401, %fd2398, %fd2398, %fd2400;
	add.f64 	%fd2402, %fd323, %fd2401;
	rsqrt.approx.f64 	%fd2403, %fd2402;
	mul.f64 	%fd2404, %fd2403, %fd2403;
	mul.f64 	%fd2405, %fd2403, %fd2404;
	ld.shared.f64 	%fd2406, [%r209+-64];
	mul.f64 	%fd2407, %fd2406, %fd2405;
	fma.rn.f64 	%fd2408, %fd2394, %fd2407, %fd2963;
	fma.rn.f64 	%fd2409, %fd2396, %fd2407, %fd2964;
	fma.rn.f64 	%fd2410, %fd2398, %fd2407, %fd2965;
	ld.shared.f64 	%fd2411, [%r212+-56];
	sub.f64 	%fd2412, %fd2411, %fd2912;
	ld.shared.f64 	%fd2413, [%r211+-56];
	sub.f64 	%fd2414, %fd2413, %fd2913;
	ld.shared.f64 	%fd2415, [%r210+-56];
	sub.f64 	%fd2416, %fd2415, %fd2914;
	mul.f64 	%fd2417, %fd2414, %fd2414;
	fma.rn.f64 	%fd2418, %fd2412, %fd2412, %fd2417;
	fma.rn.f64 	%fd2419, %fd2416, %fd2416, %fd2418;
	add.f64 	%fd2420, %fd323, %fd2419;
	rsqrt.approx.f64 	%fd2421, %fd2420;
	mul.f64 	%fd2422, %fd2421, %fd2421;
	mul.f64 	%fd2423, %fd2421, %fd2422;
	ld.shared.f64 	%fd2424, [%r209+-56];
	mul.f64 	%fd2425, %fd2424, %fd2423;
	fma.rn.f64 	%fd2426, %fd2412, %fd2425, %fd2408;
	fma.rn.f64 	%fd2427, %fd2414, %fd2425, %fd2409;
	fma.rn.f64 	%fd2428, %fd2416, %fd2425, %fd2410;
	ld.shared.f64 	%fd2429, [%r212+-48];
	sub.f64 	%fd2430, %fd2429, %fd2912;
	ld.shared.f64 	%fd2431, [%r211+-48];
	sub.f64 	%fd2432, %fd2431, %fd2913;
	ld.shared.f64 	%fd2433, [%r210+-48];
	sub.f64 	%fd2434, %fd2433, %fd2914;
	mul.f64 	%fd2435, %fd2432, %fd2432;
	fma.rn.f64 	%fd2436, %fd2430, %fd2430, %fd2435;
	fma.rn.f64 	%fd2437, %fd2434, %fd2434, %fd2436;
	add.f64 	%fd2438, %fd323, %fd2437;
	rsqrt.approx.f64 	%fd2439, %fd2438;
	mul.f64 	%fd2440, %fd2439, %fd2439;
	mul.f64 	%fd2441, %fd2439, %fd2440;
	ld.shared.f64 	%fd2442, [%r209+-48];
	mul.f64 	%fd2443, %fd2442, %fd2441;
	fma.rn.f64 	%fd2444, %fd2430, %fd2443, %fd2426;
	fma.rn.f64 	%fd2445, %fd2432, %fd2443, %fd2427;
	fma.rn.f64 	%fd2446, %fd2434, %fd2443, %fd2428;
	ld.shared.f64 	%fd2447, [%r212+-40];
	sub.f64 	%fd2448, %fd2447, %fd2912;
	ld.shared.f64 	%fd2449, [%r211+-40];
	sub.f64 	%fd2450, %fd2449, %fd2913;
	ld.shared.f64 	%fd2451, [%r210+-40];
	sub.f64 	%fd2452, %fd2451, %fd2914;
	mul.f64 	%fd2453, %fd2450, %fd2450;
	fma.rn.f64 	%fd2454, %fd2448, %fd2448, %fd2453;
	fma.rn.f64 	%fd2455, %fd2452, %fd2452, %fd2454;
	add.f64 	%fd2456, %fd323, %fd2455;
	rsqrt.approx.f64 	%fd2457, %fd2456;
	mul.f64 	%fd2458, %fd2457, %fd2457;
	mul.f64 	%fd2459, %fd2457, %fd2458;
	ld.shared.f64 	%fd2460, [%r209+-40];
	mul.f64 	%fd2461, %fd2460, %fd2459;
	fma.rn.f64 	%fd2462, %fd2448, %fd2461, %fd2444;
	fma.rn.f64 	%fd2463, %fd2450, %fd2461, %fd2445;
	fma.rn.f64 	%fd2464, %fd2452, %fd2461, %fd2446;
	ld.shared.f64 	%fd2465, [%r212+-32];
	sub.f64 	%fd2466, %fd2465, %fd2912;
	ld.shared.f64 	%fd2467, [%r211+-32];
	sub.f64 	%fd2468, %fd2467, %fd2913;
	ld.shared.f64 	%fd2469, [%r210+-32];
	sub.f64 	%fd2470, %fd2469, %fd2914;
	mul.f64 	%fd2471, %fd2468, %fd2468;
	fma.rn.f64 	%fd2472, %fd2466, %fd2466, %fd2471;
	fma.rn.f64 	%fd2473, %fd2470, %fd2470, %fd2472;
	add.f64 	%fd2474, %fd323, %fd2473;
	rsqrt.approx.f64 	%fd2475, %fd2474;
	mul.f64 	%fd2476, %fd2475, %fd2475;
	mul.f64 	%fd2477, %fd2475, %fd2476;
	ld.shared.f64 	%fd2478, [%r209+-32];
	mul.f64 	%fd2479, %fd2478, %fd2477;
	fma.rn.f64 	%fd2480, %fd2466, %fd2479, %fd2462;
	fma.rn.f64 	%fd2481, %fd2468, %fd2479, %fd2463;
	fma.rn.f64 	%fd2482, %fd2470, %fd2479, %fd2464;
	ld.shared.f64 	%fd2483, [%r212+-24];
	sub.f64 	%fd2484, %fd2483, %fd2912;
	ld.shared.f64 	%fd2485, [%r211+-24];
	sub.f64 	%fd2486, %fd2485, %fd2913;
	ld.shared.f64 	%fd2487, [%r210+-24];
	sub.f64 	%fd2488, %fd2487, %fd2914;
	mul.f64 	%fd2489, %fd2486, %fd2486;
	fma.rn.f64 	%fd2490, %fd2484, %fd2484, %fd2489;
	fma.rn.f64 	%fd2491, %fd2488, %fd2488, %fd2490;
	add.f64 	%fd2492, %fd323, %fd2491;
	rsqrt.approx.f64 	%fd2493, %fd2492;
	mul.f64 	%fd2494, %fd2493, %fd2493;
	mul.f64 	%fd2495, %fd2493, %fd2494;
	ld.shared.f64 	%fd2496, [%r209+-24];
	mul.f64 	%fd2497, %fd2496, %fd2495;
	fma.rn.f64 	%fd2498, %fd2484, %fd2497, %fd2480;
	fma.rn.f64 	%fd2499, %fd2486, %fd2497, %fd2481;
	fma.rn.f64 	%fd2500, %fd2488, %fd2497, %fd2482;
	ld.shared.f64 	%fd2501, [%r212+-16];
	sub.f64 	%fd2502, %fd2501, %fd2912;
	ld.shared.f64 	%fd2503, [%r211+-16];
	sub.f64 	%fd2504, %fd2503, %fd2913;
	ld.shared.f64 	%fd2505, [%r210+-16];
	sub.f64 	%fd2506, %fd2505, %fd2914;
	mul.f64 	%fd2507, %fd2504, %fd2504;
	fma.rn.f64 	%fd2508, %fd2502, %fd2502, %fd2507;
	fma.rn.f64 	%fd2509, %fd2506, %fd2506, %fd2508;
	add.f64 	%fd2510, %fd323, %fd2509;
	rsqrt.approx.f64 	%fd2511, %fd2510;
	mul.f64 	%fd2512, %fd2511, %fd2511;
	mul.f64 	%fd2513, %fd2511, %fd2512;
	ld.shared.f64 	%fd2514, [%r209+-16];
	mul.f64 	%fd2515, %fd2514, %fd2513;
	fma.rn.f64 	%fd2516, %fd2502, %fd2515, %fd2498;
	fma.rn.f64 	%fd2517, %fd2504, %fd2515, %fd2499;
	fma.rn.f64 	%fd2518, %fd2506, %fd2515, %fd2500;
	ld.shared.f64 	%fd2519, [%r212+-8];
	sub.f64 	%fd2520, %fd2519, %fd2912;
	ld.shared.f64 	%fd2521, [%r211+-8];
	sub.f64 	%fd2522, %fd2521, %fd2913;
	ld.shared.f64 	%fd2523, [%r210+-8];
	sub.f64 	%fd2524, %fd2523, %fd2914;
	mul.f64 	%fd2525, %fd2522, %fd2522;
	fma.rn.f64 	%fd2526, %fd2520, %fd2520, %fd2525;
	fma.rn.f64 	%fd2527, %fd2524, %fd2524, %fd2526;
	add.f64 	%fd2528, %fd323, %fd2527;
	rsqrt.approx.f64 	%fd2529, %fd2528;
	mul.f64 	%fd2530, %fd2529, %fd2529;
	mul.f64 	%fd2531, %fd2529, %fd2530;
	ld.shared.f64 	%fd2532, [%r209+-8];
	mul.f64 	%fd2533, %fd2532, %fd2531;
	fma.rn.f64 	%fd2534, %fd2520, %fd2533, %fd2516;
	fma.rn.f64 	%fd2535, %fd2522, %fd2533, %fd2517;
	fma.rn.f64 	%fd2536, %fd2524, %fd2533, %fd2518;
	ld.shared.f64 	%fd2537, [%r212];
	sub.f64 	%fd2538, %fd2537, %fd2912;
	ld.shared.f64 	%fd2539, [%r211];
	sub.f64 	%fd2540, %fd2539, %fd2913;
	ld.shared.f64 	%fd2541, [%r210];
	sub.f64 	%fd2542, %fd2541, %fd2914;
	mul.f64 	%fd2543, %fd2540, %fd2540;
	fma.rn.f64 	%fd2544, %fd2538, %fd2538, %fd2543;
	fma.rn.f64 	%fd2545, %fd2542, %fd2542, %fd2544;
	add.f64 	%fd2546, %fd323, %fd2545;
	rsqrt.approx.f64 	%fd2547, %fd2546;
	mul.f64 	%fd2548, %fd2547, %fd2547;
	mul.f64 	%fd2549, %fd2547, %fd2548;
	ld.shared.f64 	%fd2550, [%r209];
	mul.f64 	%fd2551, %fd2550, %fd2549;
	fma.rn.f64 	%fd2552, %fd2538, %fd2551, %fd2534;
	fma.rn.f64 	%fd2553, %fd2540, %fd2551, %fd2535;
	fma.rn.f64 	%fd2554, %fd2542, %fd2551, %fd2536;
	ld.shared.f64 	%fd2555, [%r212+8];
	sub.f64 	%fd2556, %fd2555, %fd2912;
	ld.shared.f64 	%fd2557, [%r211+8];
	sub.f64 	%fd2558, %fd2557, %fd2913;
	ld.shared.f64 	%fd2559, [%r210+8];
	sub.f64 	%fd2560, %fd2559, %fd2914;
	mul.f64 	%fd2561, %fd2558, %fd2558;
	fma.rn.f64 	%fd2562, %fd2556, %fd2556, %fd2561;
	fma.rn.f64 	%fd2563, %fd2560, %fd2560, %fd2562;
	add.f64 	%fd2564, %fd323, %fd2563;
	rsqrt.approx.f64 	%fd2565, %fd2564;
	mul.f64 	%fd2566, %fd2565, %fd2565;
	mul.f64 	%fd2567, %fd2565, %fd2566;
	ld.shared.f64 	%fd2568, [%r209+8];
	mul.f64 	%fd2569, %fd2568, %fd2567;
	fma.rn.f64 	%fd2570, %fd2556, %fd2569, %fd2552;
	fma.rn.f64 	%fd2571, %fd2558, %fd2569, %fd2553;
	fma.rn.f64 	%fd2572, %fd2560, %fd2569, %fd2554;
	ld.shared.f64 	%fd2573, [%r212+16];
	sub.f64 	%fd2574, %fd2573, %fd2912;
	ld.shared.f64 	%fd2575, [%r211+16];
	sub.f64 	%fd2576, %fd2575, %fd2913;
	ld.shared.f64 	%fd2577, [%r210+16];
	sub.f64 	%fd2578, %fd2577, %fd2914;
	mul.f64 	%fd2579, %fd2576, %fd2576;
	fma.rn.f64 	%fd2580, %fd2574, %fd2574, %fd2579;
	fma.rn.f64 	%fd2581, %fd2578, %fd2578, %fd2580;
	add.f64 	%fd2582, %fd323, %fd2581;
	rsqrt.approx.f64 	%fd2583, %fd2582;
	mul.f64 	%fd2584, %fd2583, %fd2583;
	mul.f64 	%fd2585, %fd2583, %fd2584;
	ld.shared.f64 	%fd2586, [%r209+16];
	mul.f64 	%fd2587, %fd2586, %fd2585;
	fma.rn.f64 	%fd2588, %fd2574, %fd2587, %fd2570;
	fma.rn.f64 	%fd2589, %fd2576, %fd2587, %fd2571;
	fma.rn.f64 	%fd2590, %fd2578, %fd2587, %fd2572;
	ld.shared.f64 	%fd2591, [%r212+24];
	sub.f64 	%fd2592, %fd2591, %fd2912;
	ld.shared.f64 	%fd2593, [%r211+24];
	sub.f64 	%fd2594, %fd2593, %fd2913;
	ld.shared.f64 	%fd2595, [%r210+24];
	sub.f64 	%fd2596, %fd2595, %fd2914;
	mul.f64 	%fd2597, %fd2594, %fd2594;
	fma.rn.f64 	%fd2598, %fd2592, %fd2592, %fd2597;
	fma.rn.f64 	%fd2599, %fd2596, %fd2596, %fd2598;
	add.f64 	%fd2600, %fd323, %fd2599;
	rsqrt.approx.f64 	%fd2601, %fd2600;
	mul.f64 	%fd2602, %fd2601, %fd2601;
	mul.f64 	%fd2603, %fd2601, %fd2602;
	ld.shared.f64 	%fd2604, [%r209+24];
	mul.f64 	%fd2605, %fd2604, %fd2603;
	fma.rn.f64 	%fd2606, %fd2592, %fd2605, %fd2588;
	fma.rn.f64 	%fd2607, %fd2594, %fd2605, %fd2589;
	fma.rn.f64 	%fd2608, %fd2596, %fd2605, %fd2590;
	ld.shared.f64 	%fd2609, [%r212+32];
	sub.f64 	%fd2610, %fd2609, %fd2912;
	ld.shared.f64 	%fd2611, [%r211+32];
	sub.f64 	%fd2612, %fd2611, %fd2913;
	ld.shared.f64 	%fd2613, [%r210+32];
	sub.f64 	%fd2614, %fd2613, %fd2914;
	mul.f64 	%fd2615, %fd2612, %fd2612;
	fma.rn.f64 	%fd2616, %fd2610, %fd2610, %fd2615;
	fma.rn.f64 	%fd2617, %fd2614, %fd2614, %fd2616;
	add.f64 	%fd2618, %fd323, %fd2617;
	rsqrt.approx.f64 	%fd2619, %fd2618;
	mul.f64 	%fd2620, %fd2619, %fd2619;
	mul.f64 	%fd2621, %fd2619, %fd2620;
	ld.shared.f64 	%fd2622, [%r209+32];
	mul.f64 	%fd2623, %fd2622, %fd2621;
	fma.rn.f64 	%fd2624, %fd2610, %fd2623, %fd2606;
	fma.rn.f64 	%fd2625, %fd2612, %fd2623, %fd2607;
	fma.rn.f64 	%fd2626, %fd2614, %fd2623, %fd2608;
	ld.shared.f64 	%fd2627, [%r212+40];
	sub.f64 	%fd2628, %fd2627, %fd2912;
	ld.shared.f64 	%fd2629, [%r211+40];
	sub.f64 	%fd2630, %fd2629, %fd2913;
	ld.shared.f64 	%fd2631, [%r210+40];
	sub.f64 	%fd2632, %fd2631, %fd2914;
	mul.f64 	%fd2633, %fd2630, %fd2630;
	fma.rn.f64 	%fd2634, %fd2628, %fd2628, %fd2633;
	fma.rn.f64 	%fd2635, %fd2632, %fd2632, %fd2634;
	add.f64 	%fd2636, %fd323, %fd2635;
	rsqrt.approx.f64 	%fd2637, %fd2636;
	mul.f64 	%fd2638, %fd2637, %fd2637;
	mul.f64 	%fd2639, %fd2637, %fd2638;
	ld.shared.f64 	%fd2640, [%r209+40];
	mul.f64 	%fd2641, %fd2640, %fd2639;
	fma.rn.f64 	%fd2642, %fd2628, %fd2641, %fd2624;
	fma.rn.f64 	%fd2643, %fd2630, %fd2641, %fd2625;
	fma.rn.f64 	%fd2644, %fd2632, %fd2641, %fd2626;
	ld.shared.f64 	%fd2645, [%r212+48];
	sub.f64 	%fd2646, %fd2645, %fd2912;
	ld.shared.f64 	%fd2647, [%r211+48];
	sub.f64 	%fd2648, %fd2647, %fd2913;
	ld.shared.f64 	%fd2649, [%r210+48];
	sub.f64 	%fd2650, %fd2649, %fd2914;
	mul.f64 	%fd2651, %fd2648, %fd2648;
	fma.rn.f64 	%fd2652, %fd2646, %fd2646, %fd2651;
	fma.rn.f64 	%fd2653, %fd2650, %fd2650, %fd2652;
	add.f64 	%fd2654, %fd323, %fd2653;
	rsqrt.approx.f64 	%fd2655, %fd2654;
	mul.f64 	%fd2656, %fd2655, %fd2655;
	mul.f64 	%fd2657, %fd2655, %fd2656;
	ld.shared.f64 	%fd2658, [%r209+48];
	mul.f64 	%fd2659, %fd2658, %fd2657;
	fma.rn.f64 	%fd2660, %fd2646, %fd2659, %fd2642;
	fma.rn.f64 	%fd2661, %fd2648, %fd2659, %fd2643;
	fma.rn.f64 	%fd2662, %fd2650, %fd2659, %fd2644;
	ld.shared.f64 	%fd2663, [%r212+56];
	sub.f64 	%fd2664, %fd2663, %fd2912;
	ld.shared.f64 	%fd2665, [%r211+56];
	sub.f64 	%fd2666, %fd2665, %fd2913;
	ld.shared.f64 	%fd2667, [%r210+56];
	sub.f64 	%fd2668, %fd2667, %fd2914;
	mul.f64 	%fd2669, %fd2666, %fd2666;
	fma.rn.f64 	%fd2670, %fd2664, %fd2664, %fd2669;
	fma.rn.f64 	%fd2671, %fd2668, %fd2668, %fd2670;
	add.f64 	%fd2672, %fd323, %fd2671;
	rsqrt.approx.f64 	%fd2673, %fd2672;
	mul.f64 	%fd2674, %fd2673, %fd2673;
	mul.f64 	%fd2675, %fd2673, %fd2674;
	ld.shared.f64 	%fd2676, [%r209+56];
	mul.f64 	%fd2677, %fd2676, %fd2675;
	fma.rn.f64 	%fd2963, %fd2664, %fd2677, %fd2660;
	fma.rn.f64 	%fd2964, %fd2666, %fd2677, %fd2661;
	fma.rn.f64 	%fd2965, %fd2668, %fd2677, %fd2662;
	add.s32 	%r213, %r213, 16;
	add.s32 	%r212, %r212, 128;
	add.s32 	%r211, %r211, 128;
	add.s32 	%r210, %r210, 128;
	add.s32 	%r209, %r209, 128;
	setp.ne.s32 	%p84, %r213, 0;
	@%p84 bra 	$L__BB1_100;
$L__BB1_101:
	setp.eq.s32 	%p85, %r70, 0;
	@%p85 bra 	$L__BB1_117;
	shl.b32 	%r189, %r214, 3;
	mov.u32 	%r190, _ZZ17N_Body_SimulationILi128ELb0EEvPdS0_S0_S0_S0_S0_S0_S0_S0_PKdiddE6smem_x;
	add.s32 	%r84, %r190, %r189;
	ld.shared.f64 	%fd2678, [%r84];
	sub.f64 	%fd2679, %fd2678, %fd2912;
	mov.u32 	%r191, _ZZ17N_Body_SimulationILi128ELb0EEvPdS0_S0_S0_S0_S0_S0_S0_S0_PKdiddE6smem_y;
	add.s32 	%r85, %r191, %r189;
	ld.shared.f64 	%fd2680, [%r85];
	sub.f64 	%fd2681, %fd2680, %fd2913;
	mov.u32 	%r192, _ZZ17N_Body_SimulationILi128ELb0EEvPdS0_S0_S0_S0_S0_S0_S0_S0_PKdiddE6smem_z;
	add.s32 	%r86, %r192, %r189;
	ld.shared.f64 	%fd2682, [%r86];
	sub.f64 	%fd2683, %fd2682, %fd2914;
	mul.f64 	%fd2684, %fd2681, %fd2681;
	fma.rn.f64 	%fd2685, %fd2679, %fd2679, %fd2684;
	fma.rn.f64 	%fd2686, %fd2683, %fd2683, %fd2685;
	add.f64 	%fd2687, %fd323, %fd2686;
	rsqrt.approx.f64 	%fd2688, %fd2687;
	mul.f64 	%fd2689, %fd2688, %fd2688;
	mul.f64 	%fd2690, %fd2688, %fd2689;
	mov.u32 	%r193, _ZZ17N_Body_SimulationILi128ELb0EEvPdS0_S0_S0_S0_S0_S0_S0_S0_PKdiddE6smem_m;
	add.s32 	%r87, %r193, %r189;
	ld.shared.f64 	%fd2691, [%r87];
	mul.f64 	%fd2692, %fd2691, %fd2690;
	fma.rn.f64 	%fd2963, %fd2679, %fd2692, %fd2963;
	fma.rn.f64 	%fd2964, %fd2681, %fd2692, %fd2964;
	fma.rn.f64 	%fd2965, %fd2683, %fd2692, %fd2965;
	setp.eq.s32 	%p86, %r70, 1;
	@%p86 bra 	$L__BB1_117;
	ld.shared.f64 	%fd2693, [%r84+8];
	sub.f64 	%fd2694, %fd2693, %fd2912;
	ld.shared.f64 	%fd2695, [%r85+8];
	sub.f64 	%fd2696, %fd2695, %fd2913;
	ld.shared.f64 	%fd2697, [%r86+8];
	sub.f64 	%fd2698, %fd2697, %fd2914;
	mul.f64 	%fd2699, %fd2696, %fd2696;
	fma.rn.f64 	%fd2700, %fd2694, %fd2694, %fd2699;
	fma.rn.f64 	%fd2701, %fd2698, %fd2698, %fd2700;
	add.f64 	%fd2702, %fd323, %fd2701;
	rsqrt.approx.f64 	%fd2703, %fd2702;
	mul.f64 	%fd2704, %fd2703, %fd2703;
	mul.f64 	%fd2705, %fd2703, %fd2704;
	ld.shared.f64 	%fd2706, [%r87+8];
	mul.f64 	%fd2707, %fd2706, %fd2705;
	fma.rn.f64 	%fd2963, %fd2694, %fd2707, %fd2963;
	fma.rn.f64 	%fd2964, %fd2696, %fd2707, %fd2964;
	fma.rn.f64 	%fd2965, %fd2698, %fd2707, %fd2965;
	setp.eq.s32 	%p87, %r70, 2;
	@%p87 bra 	$L__BB1_117;
	ld.shared.f64 	%fd2708, [%r84+16];
	sub.f64 	%fd2709, %fd2708, %fd2912;
	ld.shared.f64 	%fd2710, [%r85+16];
	sub.f64 	%fd2711, %fd2710, %fd2913;
	ld.shared.f64 	%fd2712, [%r86+16];
	sub.f64 	%fd2713, %fd2712, %fd2914;
	mul.f64 	%fd2714, %fd2711, %fd2711;
	fma.rn.f64 	%fd2715, %fd2709, %fd2709, %fd2714;
	fma.rn.f64 	%fd2716, %fd2713, %fd2713, %fd2715;
	add.f64 	%fd2717, %fd323, %fd2716;
	rsqrt.approx.f64 	%fd2718, %fd2717;
	mul.f64 	%fd2719, %fd2718, %fd2718;
	mul.f64 	%fd2720, %fd2718, %fd2719;
	ld.shared.f64 	%fd2721, [%r87+16];
	mul.f64 	%fd2722, %fd2721, %fd2720;
	fma.rn.f64 	%fd2963, %fd2709, %fd2722, %fd2963;
	fma.rn.f64 	%fd2964, %fd2711, %fd2722, %fd2964;
	fma.rn.f64 	%fd2965, %fd2713, %fd2722, %fd2965;
	setp.eq.s32 	%p88, %r70, 3;
	@%p88 bra 	$L__BB1_117;
	ld.shared.f64 	%fd2723, [%r84+24];
	sub.f64 	%fd2724, %fd2723, %fd2912;
	ld.shared.f64 	%fd2725, [%r85+24];
	sub.f64 	%fd2726, %fd2725, %fd2913;
	ld.shared.f64 	%fd2727, [%r86+24];
	sub.f64 	%fd2728, %fd2727, %fd2914;
	mul.f64 	%fd2729, %fd2726, %fd2726;
	fma.rn.f64 	%fd2730, %fd2724, %fd2724, %fd2729;
	fma.rn.f64 	%fd2731, %fd2728, %fd2728, %fd2730;
	add.f64 	%fd2732, %fd323, %fd2731;
	rsqrt.approx.f64 	%fd2733, %fd2732;
	mul.f64 	%fd2734, %fd2733, %fd2733;
	mul.f64 	%fd2735, %fd2733, %fd2734;
	ld.shared.f64 	%fd2736, [%r87+24];
	mul.f64 	%fd2737, %fd2736, %fd2735;
	fma.rn.f64 	%fd2963, %fd2724, %fd2737, %fd2963;
	fma.rn.f64 	%fd2964, %fd2726, %fd2737, %fd2964;
	fma.rn.f64 	%fd2965, %fd2728, %fd2737, %fd2965;
	setp.eq.s32 	%p89, %r70, 4;
	@%p89 bra 	$L__BB1_117;
	ld.shared.f64 	%fd2738, [%r84+32];
	sub.f64 	%fd2739, %fd2738, %fd2912;
	ld.shared.f64 	%fd2740, [%r85+32];
	sub.f64 	%fd2741, %fd2740, %fd2913;
	ld.shared.f64 	%fd2742, [%r86+32];
	sub.f64 	%fd2743, %fd2742, %fd2914;
	mul.f64 	%fd2744, %fd2741, %fd2741;
	fma.rn.f64 	%fd2745, %fd2739, %fd2739, %fd2744;
	fma.rn.f64 	%fd2746, %fd2743, %fd2743, %fd2745;
	add.f64 	%fd2747, %fd323, %fd2746;
	rsqrt.approx.f64 	%fd2748, %fd2747;
	mul.f64 	%fd2749, %fd2748, %fd2748;
	mul.f64 	%fd2750, %fd2748, %fd2749;
	ld.shared.f64 	%fd2751, [%r87+32];
	mul.f64 	%fd2752, %fd2751, %fd2750;
	fma.rn.f64 	%fd2963, %fd2739, %fd2752, %fd2963;
	fma.rn.f64 	%fd2964, %fd2741, %fd2752, %fd2964;
	fma.rn.f64 	%fd2965, %fd2743, %fd2752, %fd2965;
	setp.eq.s32 	%p90, %r70, 5;
	@%p90 bra 	$L__BB1_117;
	ld.shared.f64 	%fd2753, [%r84+40];
	sub.f64 	%fd2754, %fd2753, %fd2912;
	ld.shared.f64 	%fd2755, [%r85+40];
	sub.f64 	%fd2756, %fd2755, %fd2913;
	ld.shared.f64 	%fd2757, [%r86+40];
	sub.f64 	%fd2758, %fd2757, %fd2914;
	mul.f64 	%fd2759, %fd2756, %fd2756;
	fma.rn.f64 	%fd2760, %fd2754, %fd2754, %fd2759;
	fma.rn.f64 	%fd2761, %fd2758, %fd2758, %fd2760;
	add.f64 	%fd2762, %fd323, %fd2761;
	rsqrt.approx.f64 	%fd2763, %fd2762;
	mul.f64 	%fd2764, %fd2763, %fd2763;
	mul.f64 	%fd2765, %fd2763, %fd2764;
	ld.shared.f64 	%fd2766, [%r87+40];
	mul.f64 	%fd2767, %fd2766, %fd2765;
	fma.rn.f64 	%fd2963, %fd2754, %fd2767, %fd2963;
	fma.rn.f64 	%fd2964, %fd2756, %fd2767, %fd2964;
	fma.rn.f64 	%fd2965, %fd2758, %fd2767, %fd2965;
	setp.eq.s32 	%p91, %r70, 6;
	@%p91 bra 	$L__BB1_117;
	ld.shared.f64 	%fd2768, [%r84+48];
	sub.f64 	%fd2769, %fd2768, %fd2912;
	ld.shared.f64 	%fd2770, [%r85+48];
	sub.f64 	%fd2771, %fd2770, %fd2913;
	ld.shared.f64 	%fd2772, [%r86+48];
	sub.f64 	%fd2773, %fd2772, %fd2914;
	mul.f64 	%fd2774, %fd2771, %fd2771;
	fma.rn.f64 	%fd2775, %fd2769, %fd2769, %fd2774;
	fma.rn.f64 	%fd2776, %fd2773, %fd2773, %fd2775;
	add.f64 	%fd2777, %fd323, %fd2776;
	rsqrt.approx.f64 	%fd2778, %fd2777;
	mul.f64 	%fd2779, %fd2778, %fd2778;
	mul.f64 	%fd2780, %fd2778, %fd2779;
	ld.shared.f64 	%fd2781, [%r87+48];
	mul.f64 	%fd2782, %fd2781, %fd2780;
	fma.rn.f64 	%fd2963, %fd2769, %fd2782, %fd2963;
	fma.rn.f64 	%fd2964, %fd2771, %fd2782, %fd2964;
	fma.rn.f64 	%fd2965, %fd2773, %fd2782, %fd2965;
	setp.eq.s32 	%p92, %r70, 7;
	@%p92 bra 	$L__BB1_117;
	ld.shared.f64 	%fd2783, [%r84+56];
	sub.f64 	%fd2784, %fd2783, %fd2912;
	ld.shared.f64 	%fd2785, [%r85+56];
	sub.f64 	%fd2786, %fd2785, %fd2913;
	ld.shared.f64 	%fd2787, [%r86+56];
	sub.f64 	%fd2788, %fd2787, %fd2914;
	mul.f64 	%fd2789, %fd2786, %fd2786;
	fma.rn.f64 	%fd2790, %fd2784, %fd2784, %fd2789;
	fma.rn.f64 	%fd2791, %fd2788, %fd2788, %fd2790;
	add.f64 	%fd2792, %fd323, %fd2791;
	rsqrt.approx.f64 	%fd2793, %fd2792;
	mul.f64 	%fd2794, %fd2793, %fd2793;
	mul.f64 	%fd2795, %fd2793, %fd2794;
	ld.shared.f64 	%fd2796, [%r87+56];
	mul.f64 	%fd2797, %fd2796, %fd2795;
	fma.rn.f64 	%fd2963, %fd2784, %fd2797, %fd2963;
	fma.rn.f64 	%fd2964, %fd2786, %fd2797, %fd2964;
	fma.rn.f64 	%fd2965, %fd2788, %fd2797, %fd2965;
	setp.eq.s32 	%p93, %r70, 8;
	@%p93 bra 	$L__BB1_117;
	ld.shared.f64 	%fd2798, [%r84+64];
	sub.f64 	%fd2799, %fd2798, %fd2912;
	ld.shared.f64 	%fd2800, [%r85+64];
	sub.f64 	%fd2801, %fd2800, %fd2913;
	ld.shared.f64 	%fd2802, [%r86+64];
	sub.f64 	%fd2803, %fd2802, %fd2914;
	mul.f64 	%fd2804, %fd2801, %fd2801;
	fma.rn.f64 	%fd2805, %fd2799, %fd2799, %fd2804;
	fma.rn.f64 	%fd2806, %fd2803, %fd2803, %fd2805;
	add.f64 	%fd2807, %fd323, %fd2806;
	rsqrt.approx.f64 	%fd2808, %fd2807;
	mul.f64 	%fd2809, %fd2808, %fd2808;
	mul.f64 	%fd2810, %fd2808, %fd2809;
	ld.shared.f64 	%fd2811, [%r87+64];
	mul.f64 	%fd2812, %fd2811, %fd2810;
	fma.rn.f64 	%fd2963, %fd2799, %fd2812, %fd2963;
	fma.rn.f64 	%fd2964, %fd2801, %fd2812, %fd2964;
	fma.rn.f64 	%fd2965, %fd2803, %fd2812, %fd2965;
	setp.eq.s32 	%p94, %r70, 9;
	@%p94 bra 	$L__BB1_117;
	ld.shared.f64 	%fd2813, [%r84+72];
	sub.f64 	%fd2814, %fd2813, %fd2912;
	ld.shared.f64 	%fd2815, [%r85+72];
	sub.f64 	%fd2816, %fd2815, %fd2913;
	ld.shared.f64 	%fd2817, [%r86+72];
	sub.f64 	%fd2818, %fd2817, %fd2914;
	mul.f64 	%fd2819, %fd2816, %fd2816;
	fma.rn.f64 	%fd2820, %fd2814, %fd2814, %fd2819;
	fma.rn.f64 	%fd2821, %fd2818, %fd2818, %fd2820;
	add.f64 	%fd2822, %fd323, %fd2821;
	rsqrt.approx.f64 	%fd2823, %fd2822;
	mul.f64 	%fd2824, %fd2823, %fd2823;
	mul.f64 	%fd2825, %fd2823, %fd2824;
	ld.shared.f64 	%fd2826, [%r87+72];
	mul.f64 	%fd2827, %fd2826, %fd2825;
	fma.rn.f64 	%fd2963, %fd2814, %fd2827, %fd2963;
	fma.rn.f64 	%fd2964, %fd2816, %fd2827, %fd2964;
	fma.rn.f64 	%fd2965, %fd2818, %fd2827, %fd2965;
	setp.eq.s32 	%p95, %r70, 10;
	@%p95 bra 	$L__BB1_117;
	ld.shared.f64 	%fd2828, [%r84+80];
	sub.f64 	%fd2829, %fd2828, %fd2912;
	ld.shared.f64 	%fd2830, [%r85+80];
	sub.f64 	%fd2831, %fd2830, %fd2913;
	ld.shared.f64 	%fd2832, [%r86+80];
	sub.f64 	%fd2833, %fd2832, %fd2914;
	mul.f64 	%fd2834, %fd2831, %fd2831;
	fma.rn.f64 	%fd2835, %fd2829, %fd2829, %fd2834;
	fma.rn.f64 	%fd2836, %fd2833, %fd2833, %fd2835;
	add.f64 	%fd2837, %fd323, %fd2836;
	rsqrt.approx.f64 	%fd2838, %fd2837;
	mul.f64 	%fd2839, %fd2838, %fd2838;
	mul.f64 	%fd2840, %fd2838, %fd2839;
	ld.shared.f64 	%fd2841, [%r87+80];
	mul.f64 	%fd2842, %fd2841, %fd2840;
	fma.rn.f64 	%fd2963, %fd2829, %fd2842, %fd2963;
	fma.rn.f64 	%fd2964, %fd2831, %fd2842, %fd2964;
	fma.rn.f64 	%fd2965, %fd2833, %fd2842, %fd2965;
	setp.eq.s32 	%p96, %r70, 11;
	@%p96 bra 	$L__BB1_117;
	ld.shared.f64 	%fd2843, [%r84+88];
	sub.f64 	%fd2844, %fd2843, %fd2912;
	ld.shared.f64 	%fd2845, [%r85+88];
	sub.f64 	%fd2846, %fd2845, %fd2913;
	ld.shared.f64 	%fd2847, [%r86+88];
	sub.f64 	%fd2848, %fd2847, %fd2914;
	mul.f64 	%fd2849, %fd2846, %fd2846;
	fma.rn.f64 	%fd2850, %fd2844, %fd2844, %fd2849;
	fma.rn.f64 	%fd2851, %fd2848, %fd2848, %fd2850;
	add.f64 	%fd2852, %fd323, %fd2851;
	rsqrt.approx.f64 	%fd2853, %fd2852;
	mul.f64 	%fd2854, %fd2853, %fd2853;
	mul.f64 	%fd2855, %fd2853, %fd2854;
	ld.shared.f64 	%fd2856, [%r87+88];
	mul.f64 	%fd2857, %fd2856, %fd2855;
	fma.rn.f64 	%fd2963, %fd2844, %fd2857, %fd2963;
	fma.rn.f64 	%fd2964, %fd2846, %fd2857, %fd2964;
	fma.rn.f64 	%fd2965, %fd2848, %fd2857, %fd2965;
	setp.eq.s32 	%p97, %r70, 12;
	@%p97 bra 	$L__BB1_117;
	ld.shared.f64 	%fd2858, [%r84+96];
	sub.f64 	%fd2859, %fd2858, %fd2912;
	ld.shared.f64 	%fd2860, [%r85+96];
	sub.f64 	%fd2861, %fd2860, %fd2913;
	ld.shared.f64 	%fd2862, [%r86+96];
	sub.f64 	%fd2863, %fd2862, %fd2914;
	mul.f64 	%fd2864, %fd2861, %fd2861;
	fma.rn.f64 	%fd2865, %fd2859, %fd2859, %fd2864;
	fma.rn.f64 	%fd2866, %fd2863, %fd2863, %fd2865;
	add.f64 	%fd2867, %fd323, %fd2866;
	rsqrt.approx.f64 	%fd2868, %fd2867;
	mul.f64 	%fd2869, %fd2868, %fd2868;
	mul.f64 	%fd2870, %fd2868, %fd2869;
	ld.shared.f64 	%fd2871, [%r87+96];
	mul.f64 	%fd2872, %fd2871, %fd2870;
	fma.rn.f64 	%fd2963, %fd2859, %fd2872, %fd2963;
	fma.rn.f64 	%fd2964, %fd2861, %fd2872, %fd2964;
	fma.rn.f64 	%fd2965, %fd2863, %fd2872, %fd2965;
	setp.eq.s32 	%p98, %r70, 13;
	@%p98 bra 	$L__BB1_117;
	ld.shared.f64 	%fd2873, [%r84+104];
	sub.f64 	%fd2874, %fd2873, %fd2912;
	ld.shared.f64 	%fd2875, [%r85+104];
	sub.f64 	%fd2876, %fd2875, %fd2913;
	ld.shared.f64 	%fd2877, [%r86+104];
	sub.f64 	%fd2878, %fd2877, %fd2914;
	mul.f64 	%fd2879, %fd2876, %fd2876;
	fma.rn.f64 	%fd2880, %fd2874, %fd2874, %fd2879;
	fma.rn.f64 	%fd2881, %fd2878, %fd2878, %fd2880;
	add.f64 	%fd2882, %fd323, %fd2881;
	rsqrt.approx.f64 	%fd2883, %fd2882;
	mul.f64 	%fd2884, %fd2883, %fd2883;
	mul.f64 	%fd2885, %fd2883, %fd2884;
	ld.shared.f64 	%fd2886, [%r87+104];
	mul.f64 	%fd2887, %fd2886, %fd2885;
	fma.rn.f64 	%fd2963, %fd2874, %fd2887, %fd2963;
	fma.rn.f64 	%fd2964, %fd2876, %fd2887, %fd2964;
	fma.rn.f64 	%fd2965, %fd2878, %fd2887, %fd2965;
	setp.eq.s32 	%p99, %r70, 14;
	@%p99 bra 	$L__BB1_117;
	ld.shared.f64 	%fd2888, [%r84+112];
	sub.f64 	%fd2889, %fd2888, %fd2912;
	ld.shared.f64 	%fd2890, [%r85+112];
	sub.f64 	%fd2891, %fd2890, %fd2913;
	ld.shared.f64 	%fd2892, [%r86+112];
	sub.f64 	%fd2893, %fd2892, %fd2914;
	mul.f64 	%fd2894, %fd2891, %fd2891;
	fma.rn.f64 	%fd2895, %fd2889, %fd2889, %fd2894;
	fma.rn.f64 	%fd2896, %fd2893, %fd2893, %fd2895;
	add.f64 	%fd2897, %fd323, %fd2896;
	rsqrt.approx.f64 	%fd2898, %fd2897;
	mul.f64 	%fd2899, %fd2898, %fd2898;
	mul.f64 	%fd2900, %fd2898, %fd2899;
	ld.shared.f64 	%fd2901, [%r87+112];
	mul.f64 	%fd2902, %fd2901, %fd2900;
	fma.rn.f64 	%fd2963, %fd2889, %fd2902, %fd2963;
	fma.rn.f64 	%fd2964, %fd2891, %fd2902, %fd2964;
	fma.rn.f64 	%fd2965, %fd2893, %fd2902, %fd2965;
$L__BB1_117:
	bar.sync 	0;
	add.s32 	%r206, %r206, 1;
	add.s32 	%r205, %r205, 128;
	add.s32 	%r208, %r208, 1;
	setp.ne.s32 	%p100, %r208, %r9;
	@%p100 bra 	$L__BB1_95;
$L__BB1_118:
	setp.ge.s32 	%p101, %r3, %r91;
	@%p101 bra 	$L__BB1_120;
	ld.param.u64 	%rd68, [_Z17N_Body_SimulationILi128ELb0EEvPdS0_S0_S0_S0_S0_S0_S0_S0_PKdidd_param_8];
	ld.param.u64 	%rd67, [_Z17N_Body_SimulationILi128ELb0EEvPdS0_S0_S0_S0_S0_S0_S0_S0_PKdidd_param_5];
	ld.param.u64 	%rd66, [_Z17N_Body_SimulationILi128ELb0EEvPdS0_S0_S0_S0_S0_S0_S0_S0_PKdidd_param_3];
	cvta.to.global.u64 	%rd53, %rd66;
	mul.wide.s32 	%rd54, %r3, 8;
	add.s64 	%rd55, %rd53, %rd54;
	ld.global.f64 	%fd2903, [%rd55];
	fma.rn.f64 	%fd2904, %fd322, %fd2963, %fd2903;
	st.global.f64 	[%rd55], %fd2904;
	cvta.to.global.u64 	%rd56, %rd6;
	add.s64 	%rd57, %rd56, %rd54;
	ld.global.f64 	%fd2905, [%rd57];
	fma.rn.f64 	%fd2906, %fd322, %fd2964, %fd2905;
	st.global.f64 	[%rd57], %fd2906;
	cvta.to.global.u64 	%rd58, %rd67;
	add.s64 	%rd59, %rd58, %rd54;
	ld.global.f64 	%fd2907, [%rd59];
	fma.rn.f64 	%fd2908, %fd322, %fd2965, %fd2907;
	st.global.f64 	[%rd59], %fd2908;
	fma.rn.f64 	%fd2909, %fd322, %fd2904, %fd2912;
	cvta.to.global.u64 	%rd60, %rd8;
	add.s64 	%rd61, %rd60, %rd54;
	st.global.f64 	[%rd61], %fd2909;
	fma.rn.f64 	%fd2910, %fd322, %fd2906, %fd2913;
	cvta.to.global.u64 	%rd62, %rd9;
	add.s64 	%rd63, %rd62, %rd54;
	st.global.f64 	[%rd63], %fd2910;
	fma.rn.f64 	%fd2911, %fd322, %fd2908, %fd2914;
	cvta.to.global.u64 	%rd64, %rd68;
	add.s64 	%rd65, %rd64, %rd54;
	st.global.f64 	[%rd65], %fd2911;
$L__BB1_120:
	ret;

}


// ===== COMPILED SASS (sm_100) =====

	.target	sm_100

	.elftype	@"ET_EXEC"


//--------------------- .note.nv.tkinfo           --------------------------
	.section	.note.nv.tkinfo,"",@"SHT_NOTE"
	.sectionflags	@"SHF_NOTE_NV_TKINFO"
	.tkinfo
        /*0018*/ 	.word	0x00000002
        /*0030*/ 	.string	""
        /*0030*/ 	.string	"ptxas"
        /*0030*/ 	.string	"Cuda compilation tools, release 13.0, V13.0.88"
        /*0030*/ 	.string	"Build cuda_13.0.r13.0/compiler.36424714_0"
        /*0030*/ 	.string	"-arch sm_100 -m 64 "



//--------------------- .note.nv.cuinfo           --------------------------
	.section	.note.nv.cuinfo,"",@"SHT_NOTE"
	.sectionflags	@"SHF_NOTE_NV_CUINFO"
        /*0018*/ 	.short	0x0002
        /*001a*/ 	.short	0x0064
        /*001c*/ 	.short	0x0082
	.zero		2


//--------------------- .nv.info                  --------------------------
	.section	.nv.info,"",@"SHT_CUDA_INFO"
	.align	4


	//----- nvinfo : EIATTR_REGCOUNT
	.align		4
        /*0000*/ 	.byte	0x04, 0x2f
        /*0002*/ 	.short	(.L_1 - .L_0)
	.align		4
.L_0:
        /*0004*/ 	.word	index@(_Z17N_Body_SimulationILi128ELb1EEvPdS0_S0_S0_S0_S0_S0_S0_S0_PKdidd)
        /*0008*/ 	.word	0x00000034


	//----- nvinfo : EIATTR_FRAME_SIZE
	.align		4
.L_1:
        /*000c*/ 	.byte	0x04, 0x11
        /*000e*/ 	.short	(.L_3 - .L_2)
	.align		4
.L_2:
        /*0010*/ 	.word	index@($__internal_1_$__cuda_sm20_drsqrt_f64_slowpath_v2)
        /*0014*/ 	.word	0x00000000


	//----- nvinfo : EIATTR_FRAME_SIZE
	.align		4
.L_3:
        /*0018*/ 	.byte	0x04, 0x11
        /*001a*/ 	.short	(.L_5 - .L_4)
	.align		4
.L_4:
        /*001c*/ 	.word	index@(_Z17N_Body_SimulationILi128ELb1EEvPdS0_S0_S0_S0_S0_S0_S0_S0_PKdidd)
        /*0020*/ 	.word	0x00000000


	//----- nvinfo : EIATTR_REGCOUNT
	.align		4
.L_5:
        /*0024*/ 	.byte	0x04, 0x2f
        /*0026*/ 	.short	(.L_7 - .L_6)
	.align		4
.L_6:
        /*0028*/ 	.word	index@(_Z17N_Body_SimulationILi128ELb0EEvPdS0_S0_S0_S0_S0_S0_S0_S0_PKdidd)
        /*002c*/ 	.word	0x0000002c


	//----- nvinfo : EIATTR_FRAME_SIZE
	.align		4
.L_7:
        /*0030*/ 	.byte	0x04, 0x11
        /*0032*/ 	.short	(.L_9 - .L_8)
	.align		4
.L_8:
        /*0034*/ 	.word	index@($__internal_0_$__cuda_sm20_drsqrt_f64_slowpath_v2)
        /*0038*/ 	.word	0x00000000


	//----- nvinfo : EIATTR_FRAME_SIZE
	.align		4
.L_9:
        /*003c*/ 	.byte	0x04, 0x11
        /*003e*/ 	.short	(.L_11 - .L_10)
	.align		4
.L_10:
        /*0040*/ 	.word	index@(_Z17N_Body_SimulationILi128ELb0EEvPdS0_S0_S0_S0_S0_S0_S0_S0_PKdidd)
        /*0044*/ 	.word	0x00000000


	//----- nvinfo : EIATTR_MIN_STACK_SIZE
	.align		4
.L_11:
        /*0048*/ 	.byte	0x04, 0x12
        /*004a*/ 	.short	(.L_13 - .L_12)
	.align		4
.L_12:
        /*004c*/ 	.word	index@(_Z17N_Body_SimulationILi128ELb0EEvPdS0_S0_S0_S0_S0_S0_S0_S0_PKdidd)
        /*0050*/ 	.word	0x00000000


	//----- nvinfo : EIATTR_MIN_STACK_SIZE
	.align		4
.L_13:
        /*0054*/ 	.byte	0x04, 0x12
        /*0056*/ 	.short	(.L_15 - .L_14)
	.align		4
.L_14:
        /*0058*/ 	.word	index@(_Z17N_Body_SimulationILi128ELb1EEvPdS0_S0_S0_S0_S0_S0_S0_S0_PKdidd)
        /*005c*/ 	.word	0x00000000
.L_15:


//--------------------- .nv.compat                --------------------------
	.section	.nv.compat,"",@"SHT_CUDA_COMPAT_INFO"
	.align	4
        /*0000*/ 	.byte	0x02, 0x09, 0x00, 0x00, 0x02, 0x02, 0x01, 0x00, 0x02, 0x05, 0x05, 0x00, 0x03, 0x07, 0x01, 0x01
        /*0010*/ 	.byte	0x02, 0x03, 0x00, 0x00, 0x02, 0x06, 0x01, 0x00, 0x04, 0x0b, 0x08, 0x00, 0x01, 0x00, 0x00, 0x00
        /*0020*/ 	.byte	0x00, 0x00, 0x00, 0x00


//--------------------- .nv.info._Z17N_Body_SimulationILi128ELb0EEvPdS0_S0_S0_S0_S0_S0_S0_S0_PKdidd --------------------------
	.section	.nv.info._Z17N_Body_SimulationILi128ELb0EEvPdS0_S0_S0_S0_S0_S0_S0_S0_PKdidd,"",@"SHT_CUDA_INFO"
	.sectionflags	@""
	.align	4


	//----- nvinfo : EIATTR_CUDA_API_VERSION
	.align		4
        /*0000*/ 	.byte	0x04, 0x37
        /*0002*/ 	.short	(.L_17 - .L_16)
.L_16:
        /*0004*/ 	.word	0x00000082


	//----- nvinfo : EIATTR_KPARAM_INFO
	.align		4
.L_17:
        /*0008*/ 	.byte	0x04, 0x17
        /*000a*/ 	.short	(.L_19 - .L_18)
.L_18:
        /*000c*/ 	.word	0x00000000
        /*0010*/ 	.short	0x000c
        /*0012*/ 	.short	0x0060
        /*0014*/ 	.byte	0x00, 0xf0, 0x21, 0x00


	//----- nvinfo : EIATTR_KPARAM_INFO
	.align		4
.L_19:
        /*0018*/ 	.byte	0x04, 0x17
        /*001a*/ 	.short	(.L_21 - .L_20)
.L_20:
        /*001c*/ 	.word	0x00000000
        /*0020*/ 	.short	0x000b
        /*0022*/ 	.short	0x0058
        /*0024*/ 	.byte	0x00, 0xf0, 0x21, 0x00


	//----- nvinfo : EIATTR_KPARAM_INFO
	.align		4
.L_21:
        /*0028*/ 	.byte	0x04, 0x17
        /*002a*/ 	.short	(.L_23 - .L_22)
.L_22:
        /*002c*/ 	.word	0x00000000
        /*0030*/ 	.short	0x000a
        /*0032*/ 	.short	0x0050
        /*0034*/ 	.byte	0x00, 0xf0, 0x11, 0x00


	//----- nvinfo : EIATTR_KPARAM_INFO
	.align		4
.L_23:
        /*0038*/ 	.byte	0x04, 0x17
        /*003a*/ 	.short	(.L_25 - .L_24)
.L_24:
        /*003c*/ 	.word	0x00000000
        /*0040*/ 	.short	0x0009
        /*0042*/ 	.short	0x0048
        /*0044*/ 	.byte	0x00, 0xf5, 0x21, 0x00


	//----- nvinfo : EIATTR_KPARAM_INFO
	.align		4
.L_25:
        /*0048*/ 	.byte	0x04, 0x17
        /*004a*/ 	.short	(.L_27 - .L_26)
.L_26:
        /*004c*/ 	.word	0x00000000
        /*0050*/ 	.short	0x0008
        /*0052*/ 	.short	0x0040
        /*0054*/ 	.byte	0x00, 0xf5, 0x21, 0x00


	//----- nvinfo : EIATTR_KPARAM_INFO
	.align		4
.L_27:
        /*0058*/ 	.byte	0x04, 0x17
        /*005a*/ 	.short	(.L_29 - .L_28)
.L_28:
        /*005c*/ 	.word	0x00000000
        /*0060*/ 	.short	0x0007
        /*0062*/ 	.short	0x0038
        /*0064*/ 	.byte	0x00, 0xf5, 0x21, 0x00


	//----- nvinfo : EIATTR_KPARAM_INFO
	.align		4
.L_29:
        /*0068*/ 	.byte	0x04, 0x17
        /*006a*/ 	.short	(.L_31 - .L_30)
.L_30:
        /*006c*/ 	.word	0x00000000
        /*0070*/ 	.short	0x0006
        /*0072*/ 	.short	0x0030
        /*0074*/ 	.byte	0x00, 0xf5, 0x21, 0x00


	//----- nvinfo : EIATTR_KPARAM_INFO
	.align		4
.L_31:
        /*0078*/ 	.byte	0x04, 0x17
        /*007a*/ 	.short	(.L_33 - .L_32)
.L_32:
        /*007c*/ 	.word	0x00000000
        /*0080*/ 	.short	0x0005
        /*0082*/ 	.short	0x0028
        /*0084*/ 	.byte	0x00, 0xf5, 0x21, 0x00


	//----- nvinfo : EIATTR_KPARAM_INFO
	.align		4
.L_33:
        /*0088*/ 	.byte	0x04, 0x17
        /*008a*/ 	.short	(.L_35 - .L_34)
.L_34:
        /*008c*/ 	.word	0x00000000
        /*0090*/ 	.short	0x0004
        /*0092*/ 	.short	0x0020
        /*0094*/ 	.byte	0x00, 0xf5, 0x21, 0x00


	//----- nvinfo : EIATTR_KPARAM_INFO
	.align		4
.L_35:
        /*0098*/ 	.byte	0x04, 0x17
        /*009a*/ 	.short	(.L_37 - .L_36)
.L_36:
        /*009c*/ 	.word	0x00000000
        /*00a0*/ 	.short	0x0003
        /*00a2*/ 	.short	0x0018
        /*00a4*/ 	.byte	0x00, 0xf5, 0x21, 0x00


	//----- nvinfo : EIATTR_KPARAM_INFO
	.align		4
.L_37:
        /*00a8*/ 	.byte	0x04, 0x17
        /*00aa*/ 	.short	(.L_39 - .L_38)
.L_38:
        /*00ac*/ 	.word	0x00000000
        /*00b0*/ 	.short	0x0002
        /*00b2*/ 	.short	0x0010
        /*00b4*/ 	.byte	0x00, 0xf5, 0x21, 0x00


	//----- nvinfo : EIATTR_KPARAM_INFO
	.align		4
.L_39:
        /*00b8*/ 	.byte	0x04, 0x17
        /*00ba*/ 	.short	(.L_41 - .L_40)
.L_40:
        /*00bc*/ 	.word	0x00000000
        /*00c0*/ 	.short	0x0001
        /*00c2*/ 	.short	0x0008
        /*00c4*/ 	.byte	0x00, 0xf5, 0x21, 0x00


	//----- nvinfo : EIATTR_KPARAM_INFO
	.align		4
.L_41:
        /*00c8*/ 	.byte	0x04, 0x17
        /*00ca*/ 	.short	(.L_43 - .L_42)
.L_42:
        /*00cc*/ 	.word	0x00000000
        /*00d0*/ 	.short	0x0000
        /*00d2*/ 	.short	0x0000
        /*00d4*/ 	.byte	0x00, 0xf5, 0x21, 0x00


	//----- nvinfo : EIATTR_SPARSE_MMA_MASK
	.align		4
.L_43:
        /*00d8*/ 	.byte	0x03, 0x50
        /*00da*/ 	.short	0x0000


	//----- nvinfo : EIATTR_MAXREG_COUNT
	.align		4
        /*00dc*/ 	.byte	0x03, 0x1b
        /*00de*/ 	.short	0x00ff


	//----- nvinfo : EIATTR_NUM_BARRIERS
	.align		4
        /*00e0*/ 	.byte	0x02, 0x4c
        /*00e2*/ 	.byte	0x01
	.zero		1


	//----- nvinfo : EIATTR_MERCURY_ISA_VERSION
	.align		4
        /*00e4*/ 	.byte	0x03, 0x5f
        /*00e6*/ 	.short	0x0101


	//----- nvinfo : EIATTR_VRC_CTA_INIT_COUNT
	.align		4
        /*00e8*/ 	.byte	0x02, 0x4a
	.zero		1
	.zero		1


	//----- nvinfo : EIATTR_EXIT_INSTR_OFFSETS
	.align		4
        /*00ec*/ 	.byte	0x04, 0x1c
        /*00ee*/ 	.short	(.L_45 - .L_44)


	//   ....[0]....
.L_44:
        /*00f0*/ 	.word	0x000185c0


	//   ....[1]....
        /*00f4*/ 	.word	0x00018790


	//----- nvinfo : EIATTR_CRS_STACK_SIZE
	.align		4
.L_45:
        /*00f8*/ 	.byte	0x04, 0x1e
        /*00fa*/ 	.short	(.L_47 - .L_46)
.L_46:
        /*00fc*/ 	.word	0x00000000


	//----- nvinfo : EIATTR_CBANK_PARAM_SIZE
	.align		4
.L_47:
        /*0100*/ 	.byte	0x03, 0x19
        /*0102*/ 	.short	0x0068


	//----- nvinfo : EIATTR_PARAM_CBANK
	.align		4
        /*0104*/ 	.byte	0x04, 0x0a
        /*0106*/ 	.short	(.L_49 - .L_48)
	.align		4
.L_48:
        /*0108*/ 	.word	index@(.nv.constant0._Z17N_Body_SimulationILi128ELb0EEvPdS0_S0_S0_S0_S0_S0_S0_S0_PKdidd)
        /*010c*/ 	.short	0x0380
        /*010e*/ 	.short	0x0068


	//----- nvinfo : EIATTR_SW_WAR
	.align		4
.L_49:
        /*0110*/ 	.byte	0x04, 0x36
        /*0112*/ 	.short	(.L_51 - .L_50)
.L_50:
        /*0114*/ 	.word	0x00000008
.L_51:


//--------------------- .nv.info._Z17N_Body_SimulationILi128ELb1EEvPdS0_S0_S0_S0_S0_S0_S0_S0_PKdidd --------------------------
	.section	.nv.info._Z17N_Body_SimulationILi128ELb1EEvPdS0_S0_S0_S0_S0_S0_S0_S0_PKdidd,"",@"SHT_CUDA_INFO"
	.sectionflags	@""
	.align	4


	//----- nvinfo : EIATTR_CUDA_API_VERSION
	.align		4
        /*0000*/ 	.byte	0x04, 0x37
        /*0002*/ 	.short	(.L_53 - .L_52)
.L_52:
        /*0004*/ 	.word	0x00000082


	//----- nvinfo : EIATTR_KPARAM_INFO
	.align		4
.L_53:
        /*0008*/ 	.byte	0x04, 0x17
        /*000a*/ 	.short	(.L_55 - .L_54)
.L_54:
        /*000c*/ 	.word	0x00000000
        /*0010*/ 	.short	0x000c
        /*0012*/ 	.short	0x0060
        /*0014*/ 	.byte	0x00, 0xf0, 0x21, 0x00


	//----- nvinfo : EIATTR_KPARAM_INFO
	.align		4
.L_55:
        /*0018*/ 	.byte	0x04, 0x17
        /*001a*/ 	.short	(.L_57 - .L_56)
.L_56:
        /*001c*/ 	.word	0x00000000
        /*0020*/ 	.short	0x000b
        /*0022*/ 	.short	0x0058
        /*0024*/ 	.byte	0x00, 0xf0, 0x21, 0x00


	//----- nvinfo : EIATTR_KPARAM_INFO
	.align		4
.L_57:
        /*0028*/ 	.byte	0x04, 0x17
        /*002a*/ 	.short	(.L_59 - .L_58)
.L_58:
        /*002c*/ 	.word	0x00000000
        /*0030*/ 	.short	0x000a
        /*0032*/ 	.short	0x0050
        /*0034*/ 	.byte	0x00, 0xf0, 0x11, 0x00


	//----- nvinfo : EIATTR_KPARAM_INFO
	.align		4
.L_59:
        /*0038*/ 	.byte	0x04, 0x17
        /*003a*/ 	.short	(.L_61 - .L_60)
.L_60:
        /*003c*/ 	.word	0x00000000
        /*0040*/ 	.short	0x0009
        /*0042*/ 	.short	0x0048
        /*0044*/ 	.byte	0x00, 0xf5, 0x21, 0x00


	//----- nvinfo : EIATTR_KPARAM_INFO
	.align		4
.L_61:
        /*0048*/ 	.byte	0x04, 0x17
        /*004a*/ 	.short	(.L_63 - .L_62)
.L_62:
        /*004c*/ 	.word	0x00000000
        /*0050*/ 	.short	0x0008
        /*0052*/ 	.short	0x0040
        /*0054*/ 	.byte	0x00, 0xf5, 0x21, 0x00


	//----- nvinfo : EIATTR_KPARAM_INFO
	.align		4
.L_63:
        /*0058*/ 	.byte	0x04, 0x17
        /*005a*/ 	.short	(.L_65 - .L_64)
.L_64:
        /*005c*/ 	.word	0x00000000
        /*0060*/ 	.short	0x0007
        /*0062*/ 	.short	0x0038
        /*0064*/ 	.byte	0x00, 0xf5, 0x21, 0x00


	//----- nvinfo : EIATTR_KPARAM_INFO
	.align		4
.L_65:
        /*0068*/ 	.byte	0x04, 0x17
        /*006a*/ 	.short	(.L_67 - .L_66)
.L_66:
        /*006c*/ 	.word	0x00000000
        /*0070*/ 	.short	0x0006
        /*0072*/ 	.short	0x0030
        /*0074*/ 	.byte	0x00, 0xf5, 0x21, 0x00


	//----- nvinfo : EIATTR_KPARAM_INFO
	.align		4
.L_67:
        /*0078*/ 	.byte	0x04, 0x17
        /*007a*/ 	.short	(.L_69 - .L_68)
.L_68:
        /*007c*/ 	.word	0x00000000
        /*0080*/ 	.short	0x0005
        /*0082*/ 	.short	0x0028
        /*0084*/ 	.byte	0x00, 0xf5, 0x21, 0x00


	//----- nvinfo : EIATTR_KPARAM_INFO
	.align		4
.L_69:
        /*0088*/ 	.byte	0x04, 0x17
        /*008a*/ 	.short	(.L_71 - .L_70)
.L_70:
        /*008c*/ 	.word	0x00000000
        /*0090*/ 	.short	0x0004
        /*0092*/ 	.short	0x0020
        /*0094*/ 	.byte	0x00, 0xf5, 0x21, 0x00


	//----- nvinfo : EIATTR_KPARAM_INFO
	.align		4
.L_71:
        /*0098*/ 	.byte	0x04, 0x17
        /*009a*/ 	.short	(.L_73 - .L_72)
.L_72:
        /*009c*/ 	.word	0x00000000
        /*00a0*/ 	.short	0x0003
        /*00a2*/ 	.short	0x0018
        /*00a4*/ 	.byte	0x00, 0xf5, 0x21, 0x00


	//----- nvinfo : EIATTR_KPARAM_INFO
	.align		4
.L_73:
        /*00a8*/ 	.byte	0x04, 0x17
        /*00aa*/ 	.short	(.L_75 - .L_74)
.L_74:
        /*00ac*/ 	.word	0x00000000
        /*00b0*/ 	.short	0x0002
        /*00b2*/ 	.short	0x0010
        /*00b4*/ 	.byte	0x00, 0xf5, 0x21, 0x00


	//----- nvinfo : EIATTR_KPARAM_INFO
	.align		4
.L_75:
        /*00b8*/ 	.byte	0x04, 0x17
        /*00ba*/ 	.short	(.L_77 - .L_76)
.L_76:
        /*00bc*/ 	.word	0x00000000
        /*00c0*/ 	.short	0x0001
        /*00c2*/ 	.short	0x0008
        /*00c4*/ 	.byte	0x00, 0xf5, 0x21, 0x00


	//----- nvinfo : EIATTR_KPARAM_INFO
	.align		4
.L_77:
        /*00c8*/ 	.byte	0x04, 0x17
        /*00ca*/ 	.short	(.L_79 - .L_78)
.L_78:
        /*00cc*/ 	.word	0x00000000
        /*00d0*/ 	.short	0x0000
        /*00d2*/ 	.short	0x0000
        /*00d4*/ 	.byte	0x00, 0xf5, 0x21, 0x00


	//----- nvinfo : EIATTR_SPARSE_MMA_MASK
	.align		4
.L_79:
        /*00d8*/ 	.byte	0x03, 0x50
        /*00da*/ 	.short	0x0000


	//----- nvinfo : EIATTR_MAXREG_COUNT
	.align		4
        /*00dc*/ 	.byte	0x03, 0x1b
        /*00de*/ 	.short	0x00ff


	//----- nvinfo : EIATTR_NUM_BARRIERS
	.align		4
        /*00e0*/ 	.byte	0x02, 0x4c
        /*00e2*/ 	.byte	0x01
	.zero		1


	//----- nvinfo : EIATTR_MERCURY_ISA_VERSION
	.align		4
        /*00e4*/ 	.byte	0x03, 0x5f
        /*00e6*/ 	.short	0x0101


	//----- nvinfo : EIATTR_VRC_CTA_INIT_COUNT
	.align		4
        /*00e8*/ 	.byte	0x02, 0x4a
	.zero		1
	.zero		1


	//----- nvinfo : EIATTR_EXIT_INSTR_OFFSETS
	.align		4
        /*00ec*/ 	.byte	0x04, 0x1c
        /*00ee*/ 	.short	(.L_81 - .L_80)


	//   ....[0]....
.L_80:
        /*00f0*/ 	.word	0x0000be70


	//----- nvinfo : EIATTR_CRS_STACK_SIZE
	.align		4
.L_81:
        /*00f4*/ 	.byte	0x04, 0x1e
        /*00f6*/ 	.short	(.L_83 - .L_82)
.L_82:
        /*00f8*/ 	.word	0x00000000


	//----- nvinfo : EIATTR_CBANK_PARAM_SIZE
	.align		4
.L_83:
        /*00fc*/ 	.byte	0x03, 0x19
        /*00fe*/ 	.short	0x0068


	//----- nvinfo : EIATTR_PARAM_CBANK
	.align		4
        /*0100*/ 	.byte	0x04, 0x0a
        /*0102*/ 	.short	(.L_85 - .L_84)
	.align		4
.L_84:
        /*0104*/ 	.word	index@(.nv.constant0._Z17N_Body_SimulationILi128ELb1EEvPdS0_S0_S0_S0_S0_S0_S0_S0_PKdidd)
        /*0108*/ 	.short	0x0380
        /*010a*/ 	.short	0x0068


	//----- nvinfo : EIATTR_SW_WAR
	.align		4
.L_85:
        /*010c*/ 	.byte	0x04, 0x36
        /*010e*/ 	.short	(.L_87 - .L_86)
.L_86:
        /*0110*/ 	.word	0x00000008
.L_87:


//--------------------- .nv.callgraph             --------------------------
	.section	.nv.callgraph,"",@"SHT_CUDA_CALLGRAPH"
	.align	4
	.sectionentsize	8
	.align		4
        /*0000*/ 	.word	0x00000000
	.align		4
        /*0004*/ 	.word	0xffffffff
	.align		4
        /*0008*/ 	.word	0x00000000
	.align		4
        /*000c*/ 	.word	0xfffffffe
	.align		4
        /*0010*/ 	.word	0x00000000
	.align		4
        /*0014*/ 	.word	0xfffffffd
	.align		4
        /*0018*/ 	.word	0x00000000
	.align		4
        /*001c*/ 	.word	0xfffffffc


//--------------------- .text._Z17N_Body_SimulationILi128ELb0EEvPdS0_S0_S0_S0_S0_S0_S0_S0_PKdidd --------------------------
	.section	.text._Z17N_Body_SimulationILi128ELb0EEvPdS0_S0_S0_S0_S0_S0_S0_S0_PKdidd,"ax",@progbits
	.align	128
        .global         _Z17N_Body_SimulationILi128ELb0EEvPdS0_S0_S0_S0_S0_S0_S0_S0_PKdidd
        .type           _Z17N_Body_SimulationILi128ELb0EEvPdS0_S0_S0_S0_S0_S0_S0_S0_PKdidd,@function
        .size           _Z17N_Body_SimulationILi128ELb0EEvPdS0_S0_S0_S0_S0_S0_S0_S0_PKdidd,(.L_x_514 - _Z17N_Body_SimulationILi128ELb0EEvPdS0_S0_S0_S0_S0_S0_S0_S0_PKdidd)
        .other          _Z17N_Body_SimulationILi128ELb0EEvPdS0_S0_S0_S0_S0_S0_S0_S0_PKdidd,@"STO_CUDA_ENTRY STV_DEFAULT"
_Z17N_Body_SimulationILi128ELb0EEvPdS0_S0_S0_S0_S0_S0_S0_S0_PKdidd:
.text._Z17N_Body_SimulationILi128ELb0EEvPdS0_S0_S0_S0_S0_S0_S0_S0_PKdidd:
[----:B------:R-:W-:Y:S01]  /*0000*/  LDC R1, c[0x0][0x37c] ;  /* 0x0000df00ff017b82 */ /* 0x000fe20000000800 */
[----:B------:R-:W0:Y:S01]  /*0010*/  S2R R33, SR_TID.X ;  /* 0x0000000000217919 */ /* 0x000e220000002100 */
[----:B------:R-:W1:Y:S06]  /*0020*/  LDCU UR8, c[0x0][0x370] ;  /* 0x00006e00ff0877ac */ /* 0x000e6c0008000800 */
[----:B------:R-:W0:Y:S01]  /*0030*/  S2UR UR4, SR_CTAID.X ;  /* 0x00000000000479c3 */ /* 0x000e220000002500 */
[----:B------:R-:W2:Y:S01]  /*0040*/  LDCU UR9, c[0x0][0x3d0] ;  /* 0x00007a00ff0977ac */ /* 0x000ea20008000800 */
[----:B------:R-:W3:Y:S06]  /*0050*/  LDCU.64 UR14, c[0x0][0x358] ;  /* 0x00006b00ff0e77ac */ /* 0x000eec0008000a00 */
[----:B------:R-:W0:Y:S08]  /*0060*/  LDC R32, c[0x0][0x360] ;  /* 0x0000d800ff207b82 */ /* 0x000e300000000800 */
[----:B------:R-:W4:Y:S08]  /*0070*/  LDC.64 R2, c[0x0][0x380] ;  /* 0x0000e000ff027b82 */ /* 0x000f300000000a00 */
[----:B------:R-:W3:Y:S01]  /*0080*/  LDC.64 R4, c[0x0][0x388] ;  /* 0x0000e200ff047b82 */ /* 0x000ee20000000a00 */
[----:B0-----:R-:W-:-:S05]  /*0090*/  IMAD R32, R32, UR4, R33 ;  /* 0x0000000420207c24 */ /* 0x001fca000f8e0221 */
[----:B--2---:R-:W-:-:S13]  /*00a0*/  ISETP.GE.AND P0, PT, R32, UR9, PT ;  /* 0x0000000920007c0c */ /* 0x004fda000bf06270 */
[----:B------:R-:W0:Y:S08]  /*00b0*/  @!P0 LDC.64 R12, c[0x0][0x390] ;  /* 0x0000e400ff0c8b82 */ /* 0x000e300000000a00 */
[----:B------:R-:W2:Y:S01]  /*00c0*/  S2UR UR7, SR_CgaCtaId ;  /* 0x00000000000779c3 */ /* 0x000ea20000008800 */
[----:B------:R-:W-:Y:S01]  /*00d0*/  UMOV UR4, 0x400 ;  /* 0x0000040000047882 */ /* 0x000fe20000000000 */
[----:B-1----:R-:W-:Y:S01]  /*00e0*/  UISETP.GE.U32.AND UP0, UPT, UR8, 0x4, UPT ;  /* 0x000000040800788c */ /* 0x002fe2000bf06070 */
[----:B----4-:R-:W-:-:S04]  /*00f0*/  @!P0 IMAD.WIDE R2, R32, 0x8, R2 ;  /* 0x0000000820028825 */ /* 0x010fc800078e0202 */
[----:B---3--:R-:W-:-:S04]  /*0100*/  @!P0 IMAD.WIDE R4, R32, 0x8, R4 ;  /* 0x0000000820048825 */ /* 0x008fc800078e0204 */
[----:B0-----:R-:W-:Y:S01]  /*0110*/  @!P0 IMAD.WIDE R12, R32, 0x8, R12 ;  /* 0x00000008200c8825 */ /* 0x001fe200078e020c */
[----:B------:R-:W-:Y:S01]  /*0120*/  UIADD3 UR6, UPT, UPT, UR4, 0x800, URZ ;  /* 0x0000080004067890 */ /* 0x000fe2000fffe0ff */
[----:B------:R-:W5:Y:S04]  /*0130*/  @!P0 LDG.E.64 R6, desc[UR14][R2.64] ;  /* 0x0000000e02068981 */ /* 0x000f68000c1e1b00 */
[----:B------:R-:W5:Y:S01]  /*0140*/  @!P0 LDG.E.64 R10, desc[UR14][R12.64] ;  /* 0x0000000e0c0a8981 */ /* 0x000f62000c1e1b00 */
[----:B------:R-:W-:Y:S02]  /*0150*/  UIADD3 UR5, UPT, UPT, UR4, 0x400, URZ ;  /* 0x0000040004057890 */ /* 0x000fe4000fffe0ff */
[----:B--2---:R-:W-:Y:S01]  /*0160*/  ULEA UR10, UR7, UR4, 0x18 ;  /* 0x00000004070a7291 */ /* 0x004fe2000f8ec0ff */
[----:B------:R0:W5:Y:S01]  /*0170*/  @!P0 LDG.E.64 R8, desc[UR14][R4.64] ;  /* 0x0000000e04088981 */ /* 0x000162000c1e1b00 */
[----:B------:R-:W-:-:S02]  /*0180*/  UIADD3 UR4, UPT, UPT, UR4, 0xc00, URZ ;  /* 0x00000c0004047890 */ /* 0x000fc4000fffe0ff */
[----:B------:R-:W-:Y:S02]  /*0190*/  ULEA UR6, UR7, UR6, 0x18 ;  /* 0x0000000607067291 */ /* 0x000fe4000f8ec0ff */
[----:B------:R-:W-:Y:S02]  /*01a0*/  ULEA UR5, UR7, UR5, 0x18 ;  /* 0x0000000507057291 */ /* 0x000fe4000f8ec0ff */
[----:B------:R-:W-:Y:S01]  /*01b0*/  ULEA UR4, UR7, UR4, 0x18 ;  /* 0x0000000407047291 */ /* 0x000fe2000f8ec0ff */
[----:B------:R-:W-:Y:S02]  /*01c0*/  CS2R R14, SRZ ;  /* 0x00000000000e7805 */ /* 0x000fe4000001ff00 */
[----:B------:R-:W-:Y:S02]  /*01d0*/  CS2R R24, SRZ ;  /* 0x0000000000187805 */ /* 0x000fe4000001ff00 */
[----:B------:R-:W-:Y:S02]  /*01e0*/  CS2R R26, SRZ ;  /* 0x00000000001a7805 */ /* 0x000fe4000001ff00 */
[----:B0-----:R-:W-:-:S02]  /*01f0*/  LEA R5, R33, UR10, 0x3 ;  /* 0x0000000a21057c11 */ /* 0x001fc4000f8e18ff */
[C---:B------:R-:W-:Y:S01]  /*0200*/  LEA R2, R33.reuse, UR6, 0x3 ;  /* 0x0000000621027c11 */ /* 0x040fe2000f8e18ff */
[----:B------:R-:W-:Y:S01]  /*0210*/  ULOP3.LUT UR17, UR8, 0x3, URZ, 0xc0, !UPT ;  /* 0x0000000308117892 */ /* 0x000fe2000f8ec0ff */
[C---:B------:R-:W-:Y:S01]  /*0220*/  LEA R4, R33.reuse, UR5, 0x3 ;  /* 0x0000000521047c11 */ /* 0x040fe2000f8e18ff */
[----:B------:R-:W-:Y:S01]  /*0230*/  UIADD3 UR9, UPT, UPT, UR9, -0x1, URZ ;  /* 0xffffffff09097890 */ /* 0x000fe2000fffe0ff */
[----:B------:R-:W-:Y:S01]  /*0240*/  LEA R0, R33, UR4, 0x3 ;  /* 0x0000000421007c11 */ /* 0x000fe2000f8e18ff */
[----:B------:R-:W-:Y:S01]  /*0250*/  UMOV UR4, URZ ;  /* 0x000000ff00047c82 */ /* 0x000fe20008000000 */
[----:B------:R-:W-:Y:S01]  /*0260*/  UMOV UR5, URZ ;  /* 0x000000ff00057c82 */ /* 0x000fe20008000000 */
[----:B------:R-:W-:Y:S08]  /*0270*/  BRA.U !UP0, `(.L_x_0) ;  /* 0x0000013508707547 */ /* 0x000ff0000b800000 */
[----:B------:R-:W-:Y:S01]  /*0280*/  CS2R R14, SRZ ;  /* 0x00000000000e7805 */ /* 0x000fe2000001ff00 */
[----:B------:R-:W-:Y:S01]  /*0290*/  ULOP3.LUT UR4, UR8, 0x7ffffffc, URZ, 0xc0, !UPT ;  /* 0x7ffffffc08047892 */ /* 0x000fe2000f8ec0ff */
[----:B------:R-:W-:Y:S01]  /*02a0*/  UMOV UR6, URZ ;  /* 0x000000ff00067c82 */ /* 0x000fe20008000000 */
[----:B------:R-:W-:-:S10]  /*02b0*/  UMOV UR5, URZ ;  /* 0x000000ff00057c82 */ /* 0x000fd40008000000 */
.L_x_267:
[----:B0-----:R-:W0:Y:S01]  /*02c0*/  LDCU UR7, c[0x0][0x3d0] ;  /* 0x00007a00ff0777ac */ /* 0x001e220008000800 */
[----:B------:R-:W-:Y:S01]  /*02d0*/  VIADD R12, R33, UR5 ;  /* 0x00000005210c7c36 */ /* 0x000fe20008000000 */
[----:B-12---:R-:W1:Y:S08]  /*02e0*/  LDC.64 R22, c[0x0][0x380] ;  /* 0x0000e000ff167b82 */ /* 0x006e700000000a00 */
[----:B------:R-:W2:Y:S01]  /*02f0*/  LDC.64 R20, c[0x0][0x388] ;  /* 0x0000e200ff147b82 */ /* 0x000ea20000000a00 */
[----:B0-----:R-:W-:-:S13]  /*0300*/  ISETP.GE.AND P0, PT, R12, UR7, PT ;  /* 0x000000070c007c0c */ /* 0x001fda000bf06270 */
[----:B------:R-:W0:Y:S01]  /*0310*/  @!P0 LDC.64 R18, c[0x0][0x390] ;  /* 0x0000e400ff128b82 */ /* 0x000e220000000a00 */
[----:B-1----:R-:W-:-:S04]  /*0320*/  @!P0 IMAD.WIDE.U32 R22, R12, 0x8, R22 ;  /* 0x000000080c168825 */ /* 0x002fc800078e0016 */
[C---:B--2---:R-:W-:Y:S02]  /*0330*/  @!P0 IMAD.WIDE.U32 R20, R12.reuse, 0x8, R20 ;  /* 0x000000080c148825 */ /* 0x044fe400078e0014 */
[----:B------:R-:W2:Y:S01]  /*0340*/  @!P0 LDG.E.64 R22, desc[UR14][R22.64] ;  /* 0x0000000e16168981 */ /* 0x000ea2000c1e1b00 */
[----:B------:R-:W1:Y:S03]  /*0350*/  @!P0 LDC.64 R16, c[0x0][0x3c8] ;  /* 0x0000f200ff108b82 */ /* 0x000e660000000a00 */
[----:B------:R-:W3:Y:S01]  /*0360*/  @!P0 LDG.E.64 R20, desc[UR14][R20.64] ;  /* 0x0000000e14148981 */ /* 0x000ee2000c1e1b00 */
[----:B0-----:R-:W-:-:S06]  /*0370*/  @!P0 IMAD.WIDE.U32 R18, R12, 0x8, R18 ;  /* 0x000000080c128825 */ /* 0x001fcc00078e0012 */
[----:B------:R-:W4:Y:S01]  /*0380*/  @!P0 LDG.E.64 R18, desc[UR14][R18.64] ;  /* 0x0000000e12128981 */ /* 0x000f22000c1e1b00 */
[----:B-1----:R-:W-:-:S06]  /*0390*/  @!P0 IMAD.WIDE.U32 R16, R12, 0x8, R16 ;  /* 0x000000080c108825 */ /* 0x002fcc00078e0010 */
[----:B------:R-:W4:Y:S01]  /*03a0*/  @!P0 LDG.E.64 R16, desc[UR14][R16.64] ;  /* 0x0000000e10108981 */ /* 0x000f22000c1e1b00 */
[----:B------:R-:W-:-:S03]  /*03b0*/  UISETP.GE.AND UP0, UPT, UR5, UR7, UPT ;  /* 0x000000070500728c */ /* 0x000fc6000bf06270 */
[----:B--2---:R0:W-:Y:S04]  /*03c0*/  @!P0 STS.64 [R5], R22 ;  /* 0x0000001605008388 */ /* 0x0041e80000000a00 */
[----:B---3--:R0:W-:Y:S04]  /*03d0*/  @!P0 STS.64 [R4], R20 ;  /* 0x0000001404008388 */ /* 0x0081e80000000a00 */
[----:B----4-:R0:W-:Y:S04]  /*03e0*/  @!P0 STS.64 [R2], R18 ;  /* 0x0000001202008388 */ /* 0x0101e80000000a00 */
[----:B------:R0:W-:Y:S01]  /*03f0*/  @!P0 STS.64 [R0], R16 ;  /* 0x0000001000008388 */ /* 0x0001e20000000a00 */
[----:B------:R-:W-:Y:S06]  /*0400*/  BAR.SYNC.DEFER_BLOCKING 0x0 ;  /* 0x0000000000007b1d */ /* 0x000fec0000010000 */
[----:B------:R-:W-:Y:S05]  /*0410*/  BRA.U UP0, `(.L_x_1) ;  /* 0x0000004900d47547 */ /* 0x000fea000b800000 */
[----:B------:R-:W-:-:S04]  /*0420*/  UIMAD UR10, UR6, -0x80, UR9 ;  /* 0xffffff80060a78a4 */ /* 0x000fc8000f8e0209 */
[----:B------:R-:W-:-:S04]  /*0430*/  UISETP.LT.U32.AND UP0, UPT, UR10, 0x7f, UPT ;  /* 0x0000007f0a00788c */ /* 0x000fc8000bf01070 */
[----:B------:R-:W-:Y:S02]  /*0440*/  USEL UR7, UR10, 0x7f, UP0 ;  /* 0x0000007f0a077887 */ /* 0x000fe40008000000 */
[----:B------:R-:W-:Y:S02]  /*0450*/  UISETP.GE.U32.AND UP0, UPT, UR10, 0xf, UPT ;  /* 0x0000000f0a00788c */ /* 0x000fe4000bf06070 */
[----:B------:R-:W-:-:S03]  /*0460*/  UIADD3 UR8, UPT, UPT, UR7, 0x1, URZ ;  /* 0x0000000107087890 */ /* 0x000fc6000fffe0ff */
[----:B------:R-:W-:Y:S01]  /*0470*/  UMOV UR7, URZ ;  /* 0x000000ff00077c82 */ /* 0x000fe20008000000 */
[----:B------:R-:W-:-:S03]  /*0480*/  ULOP3.LUT UR20, UR8, 0xf, URZ, 0xc0, !UPT ;  /* 0x0000000f08147892 */ /* 0x000fc6000f8ec0ff */
[----:B------:R-:W-:Y:S09]  /*0490*/  BRA.U !UP0, `(.L_x_2) ;  /* 0x0000002508547547 */ /* 0x000ff2000b800000 */
[----:B------:R-:W-:Y:S01]  /*04a0*/  ULOP3.LUT UR7, UR8, 0xf0, URZ, 0xc0, !UPT ;  /* 0x000000f008077892 */ /* 0x000fe2000f8ec0ff */
[----:B------:R-:W1:Y:S02]  /*04b0*/  LDCU.64 UR18, c[0x0][0x3e0] ;  /* 0x00007c00ff1277ac */ /* 0x000e640008000a00 */
[----:B------:R-:W-:-:S09]  /*04c0*/  UMOV UR8, URZ ;  /* 0x000000ff00087c82 */ /* 0x000fd20008000000 */
.L_x_35:
[----:B------:R-:W2:Y:S01]  /*04d0*/  S2UR UR12, SR_CgaCtaId ;  /* 0x00000000000c79c3 */ /* 0x000ea20000008800 */
[----:B------:R-:W-:Y:S01]  /*04e0*/  UMOV UR10, 0x400 ;  /* 0x00000400000a7882 */ /* 0x000fe20000000000 */
[----:B------:R-:W-:Y:S01]  /*04f0*/  IMAD.MOV.U32 R34, RZ, RZ, RZ ;  /* 0x000000ffff227224 */ /* 0x000fe200078e00ff */
[----:B------:R-:W-:Y:S01]  /*0500*/  UIADD3 UR11, UPT, UPT, UR10, 0x400, URZ ;  /* 0x000004000a0b7890 */ /* 0x000fe2000fffe0ff */
[----:B0-----:R-:W-:Y:S01]  /*0510*/  MOV R22, 0x0 ;  /* 0x0000000000167802 */ /* 0x001fe20000000f00 */
[----:B------:R-:W-:Y:S01]  /*0520*/  UIADD3 UR16, UPT, UPT, UR10, 0x800, URZ ;  /* 0x000008000a107890 */ /* 0x000fe2000fffe0ff */
[----:B------:R-:W-:Y:S01]  /*0530*/  IMAD.MOV.U32 R23, RZ, RZ, 0x3fd80000 ;  /* 0x3fd80000ff177424 */ /* 0x000fe200078e00ff */
[----:B------:R-:W-:Y:S01]  /*0540*/  BSSY.RECONVERGENT B1, `(.L_x_3) ;  /* 0x000001f000017945 */ /* 0x000fe20003800200 */
[----:B--2---:R-:W-:Y:S02]  /*0550*/  ULEA UR11, UR12, UR11, 0x18 ;  /* 0x0000000b0c0b7291 */ /* 0x004fe4000f8ec0ff */
[----:B------:R-:W-:-:S02]  /*0560*/  ULEA UR13, UR12, UR10, 0x18 ;  /* 0x0000000a0c0d7291 */ /* 0x000fc4000f8ec0ff */
[----:B------:R-:W-:Y:S02]  /*0570*/  ULEA UR11, UR8, UR11, 0x3 ;  /* 0x0000000b080b7291 */ /* 0x000fe4000f8e18ff */
[----:B------:R-:W-:Y:S02]  /*0580*/  ULEA UR10, UR8, UR13, 0x3 ;  /* 0x0000000d080a7291 */ /* 0x000fe4000f8e18ff */
[----:B------:R-:W-:-:S04]  /*0590*/  ULEA UR12, UR12, UR16, 0x18 ;  /* 0x000000100c0c7291 */ /* 0x000fc8000f8ec0ff */
[----:B------:R-:W-:Y:S01]  /*05a0*/  ULEA UR12, UR8, UR12, 0x3 ;  /* 0x0000000c080c7291 */ /* 0x000fe2000f8e18ff */
[----:B------:R-:W0:Y:S04]  /*05b0*/  LDS.64 R20, [UR11] ;  /* 0x0000000bff147984 */ /* 0x000e280008000a00 */
[----:B------:R-:W2:Y:S04]  /*05c0*/  LDS.64 R28, [UR10] ;  /* 0x0000000aff1c7984 */ /* 0x000ea80008000a00 */
[----:B------:R-:W3:Y:S01]  /*05d0*/  LDS.64 R18, [UR12] ;  /* 0x0000000cff127984 */ /* 0x000ee20008000a00 */
[----:B0----5:R-:W-:-:S02]  /*05e0*/  DADD R20, -R8, R20 ;  /* 0x0000000008147229 */ /* 0x021fc40000000114 */
[----:B--2---:R-:W-:-:S06]  /*05f0*/  DADD R28, -R6, R28 ;  /* 0x00000000061c7229 */ /* 0x004fcc000000011c */
[----:B------:R-:W-:Y:S02]  /*0600*/  DMUL R16, R20, R20 ;  /* 0x0000001414107228 */ /* 0x000fe40000000000 */
[----:B---3--:R-:W-:-:S06]  /*0610*/  DADD R18, -R10, R18 ;  /* 0x000000000a127229 */ /* 0x008fcc0000000112 */
[----:B------:R-:W-:-:S08]  /*0620*/  DFMA R16, R28, R28, R16 ;  /* 0x0000001c1c10722b */ /* 0x000fd00000000010 */
[----:B------:R-:W-:-:S08]  /*0630*/  DFMA R16, R18, R18, R16 ;  /* 0x000000121210722b */ /* 0x000fd00000000010 */
[----:B-1----:R-:W-:-:S06]  /*0640*/  DADD R16, R16, UR18 ;  /* 0x0000001210107e29 */ /* 0x002fcc0008000000 */
[----:B------:R-:W0:Y:S04]  /*0650*/  MUFU.RSQ64H R35, R17 ;  /* 0x0000001100237308 */ /* 0x000e280000001c00 */
[----:B------:R-:W-:-:S05]  /*0660*/  VIADD R3, R17, 0xfff00000 ;  /* 0xfff0000011037836 */ /* 0x000fca0000000000 */
[----:B------:R-:W-:Y:S01]  /*0670*/  ISETP.GE.U32.AND P0, PT, R3, 0x7fe00000, PT ;  /* 0x7fe000000300780c */ /* 0x000fe20003f06070 */
[----:B0-----:R-:W-:-:S08]  /*0680*/  DMUL R30, R34, R34 ;  /* 0x00000022221e7228 */ /* 0x001fd00000000000 */
[----:B------:R-:W-:-:S08]  /*0690*/  DFMA R30, R16, -R30, 1 ;  /* 0x3ff00000101e742b */ /* 0x000fd0000000081e */
[----:B------:R-:W-:Y:S02]  /*06a0*/  DFMA R22, R30, R22, 0.5 ;  /* 0x3fe000001e16742b */ /* 0x000fe40000000016 */
[----:B------:R-:W-:-:S08]  /*06b0*/  DMUL R30, R34, R30 ;  /* 0x0000001e221e7228 */ /* 0x000fd00000000000 */
[----:B------:R-:W-:Y:S01]  /*06c0*/  DFMA R30, R22, R30, R34 ;  /* 0x0000001e161e722b */ /* 0x000fe20000000022 */
[----:B------:R-:W-:Y:S10]  /*06d0*/  @!P0 BRA `(.L_x_4) ;  /* 0x0000000000148947 */ /* 0x000ff40003800000 */
[----:B------:R-:W-:Y:S01]  /*06e0*/  MOV R30, R16 ;  /* 0x00000010001e7202 */ /* 0x000fe20000000f00 */
[----:B------:R-:W-:Y:S01]  /*06f0*/  IMAD.MOV.U32 R3, RZ, RZ, R17 ;  /* 0x000000ffff037224 */ /* 0x000fe200078e0011 */
[----:B------:R-:W-:-:S07]  /*0700*/  MOV R34, 0x720 ;  /* 0x0000072000227802 */ /* 0x000fce0000000f00 */
[----:B------:R-:W-:Y:S05]  /*0710*/  CALL.REL.NOINC `($__internal_0_$__cuda_sm20_drsqrt_f64_slowpath_v2) ;  /* 0x0000018000207944 */ /* 0x000fea0003c00000 */
[----:B------:R-:W-:-:S07]  /*0720*/  IMAD.MOV.U32 R31, RZ, RZ, R3 ;  /* 0x000000ffff1f7224 */ /* 0x000fce00078e0003 */
.L_x_4:
[----:B------:R-:W-:Y:S05]  /*0730*/  BSYNC.RECONVERGENT B1 ;  /* 0x0000000000017941 */ /* 0x000fea0003800200 */
.L_x_3:
[----:B------:R-:W0:Y:S01]  /*0740*/  S2UR UR16, SR_CgaCtaId ;  /* 0x00000000001079c3 */ /* 0x000e220000008800 */
[----:B------:R-:W-:Y:S01]  /*0750*/  UMOV UR13, 0x400 ;  /* 0x00000400000d7882 */ /* 0x000fe20000000000 */
[-C--:B------:R-:W-:Y:S01]  /*0760*/  DMUL R22, R30, R30.reuse ;  /* 0x0000001e1e167228 */ /* 0x080fe20000000000 */
[----:B------:R-:W-:Y:S01]  /*0770*/  UIADD3 UR13, UPT, UPT, UR13, 0xc00, URZ ;  /* 0x00000c000d0d7890 */ /* 0x000fe2000fffe0ff */
[----:B------:R-:W1:Y:S01]  /*0780*/  LDS.64 R16, [UR11+0x8] ;  /* 0x0000080bff107984 */ /* 0x000e620008000a00 */
[----:B------:R-:W-:Y:S01]  /*0790*/  MOV R36, RZ ;  /* 0x000000ff00247202 */ /* 0x000fe20000000f00 */
[----:B------:R-:W-:Y:S04]  /*07a0*/  BSSY.RECONVERGENT B1, `(.L_x_5) ;  /* 0x0000022000017945 */ /* 0x000fe80003800200 */
[----:B------:R-:W-:Y:S01]  /*07b0*/  DMUL R22, R22, R30 ;  /* 0x0000001e16167228 */ /* 0x000fe20000000000 */
[----:B------:R-:W-:Y:S01]  /*07c0*/  LDS.64 R30, [UR10+0x8] ;  /* 0x0000080aff1e7984 */ /* 0x000fe20008000a00 */
[----:B0-----:R-:W-:-:S04]  /*07d0*/  ULEA UR13, UR16, UR13, 0x18 ;  /* 0x0000000d100d7291 */ /* 0x001fc8000f8ec0ff */
[----:B------:R-:W-:-:S09]  /*07e0*/  ULEA UR13, UR8, UR13, 0x3 ;  /* 0x0000000d080d7291 */ /* 0x000fd2000f8e18ff */
[----:B------:R-:W0:Y:S01]  /*07f0*/  LDS.64 R34, [UR13] ;  /* 0x0000000dff227984 */ /* 0x000e220008000a00 */
[----:B-1----:R-:W-:Y:S02]  /*0800*/  DADD R16, -R8, R16 ;  /* 0x0000000008107229 */ /* 0x002fe40000000110 */
[----:B0-----:R-:W-:Y:S01]  /*0810*/  DMUL R34, R22, R34 ;  /* 0x0000002216227228 */ /* 0x001fe20000000000 */
[----:B------:R-:W0:Y:S07]  /*0820*/  LDS.64 R22, [UR12+0x8] ;  /* 0x0000080cff167984 */ /* 0x000e2e0008000a00 */
[----:B------:R-:W-:-:S02]  /*0830*/  DFMA R28, R28, R34, R26 ;  /* 0x000000221c1c722b */ /* 0x000fc4000000001a */
[----:B------:R-:W-:Y:S02]  /*0840*/  DADD R26, -R6, R30 ;  /* 0x00000000061a7229 */ /* 0x000fe4000000011e */
[----:B------:R-:W-:Y:S02]  /*0850*/  DMUL R30, R16, R16 ;  /* 0x00000010101e7228 */ /* 0x000fe40000000000 */
[-C--:B------:R-:W-:Y:S02]  /*0860*/  DFMA R20, R20, R34.reuse, R24 ;  /* 0x000000221414722b */ /* 0x080fe40000000018 */
[----:B------:R-:W-:Y:S01]  /*0870*/  DFMA R18, R18, R34, R14 ;  /* 0x000000221212722b */ /* 0x000fe2000000000e */
[----:B------:R-:W-:-:S03]  /*0880*/  IMAD.MOV.U32 R14, RZ, RZ, 0x0 ;  /* 0x00000000ff0e7424 */ /* 0x000fc600078e00ff */
[----:B------:R-:W-:Y:S01]  /*0890*/  DFMA R30, R26, R26, R30 ;  /* 0x0000001a1a1e722b */ /* 0x000fe2000000001e */
[----:B------:R-:W-:Y:S01]  /*08a0*/  IMAD.MOV.U32 R15, RZ, RZ, 0x3fd80000 ;  /* 0x3fd80000ff0f7424 */ /* 0x000fe200078e00ff */
[----:B0-----:R-:W-:-:S08]  /*08b0*/  DADD R22, -R10, R22 ;  /* 0x000000000a167229 */ /* 0x001fd00000000116 */
[----:B------:R-:W-:-:S08]  /*08c0*/  DFMA R30, R22, R22, R30 ;  /* 0x00000016161e722b */ /* 0x000fd0000000001e */
[----:B------:R-:W-:-:S06]  /*08d0*/  DADD R30, R30, UR18 ;  /* 0x000000121e1e7e29 */ /* 0x000fcc0008000000 */
[----:B------:R-:W0:Y:S04]  /*08e0*/  MUFU.RSQ64H R37, R31 ;  /* 0x0000001f00257308 */ /* 0x000e280000001c00 */
[----:B------:R-:W-:-:S04]  /*08f0*/  IADD3 R3, PT, PT, R31, -0x100000, RZ ;  /* 0xfff000001f037810 */ /* 0x000fc80007ffe0ff */
[----:B------:R-:W-:Y:S01]  /*0900*/  ISETP.GE.U32.AND P0, PT, R3, 0x7fe00000, PT ;  /* 0x7fe000000300780c */ /* 0x000fe20003f06070 */
[----:B0-----:R-:W-:-:S08]  /*0910*/  DMUL R24, R36, R36 ;  /* 0x0000002424187228 */ /* 0x001fd00000000000 */
[----:B------:R-:W-:-:S08]  /*0920*/  DFMA R24, R30, -R24, 1 ;  /* 0x3ff000001e18742b */ /* 0x000fd00000000818 */
[----:B------:R-:W-:Y:S02]  /*0930*/  DFMA R14, R24, R14, 0.5 ;  /* 0x3fe00000180e742b */ /* 0x000fe4000000000e */
[----:B------:R-:W-:-:S08]  /*0940*/  DMUL R24, R36, R24 ;  /* 0x0000001824187228 */ /* 0x000fd00000000000 */
[----:B------:R-:W-:Y:S01]  /*0950*/  DFMA R24, R14, R24, R36 ;  /* 0x000000180e18722b */ /* 0x000fe20000000024 */
[----:B------:R-:W-:Y:S10]  /*0960*/  @!P0 BRA `(.L_x_6) ;  /* 0x0000000000148947 */ /* 0x000ff40003800000 */
[----:B------:R-:W-:Y:S01]  /*0970*/  IMAD.MOV.U32 R3, RZ, RZ, R31 ;  /* 0x000000ffff037224 */ /* 0x000fe200078e001f */
[----:B------:R-:W-:-:S07]  /*0980*/  MOV R34, 0x9a0 ;  /* 0x000009a000227802 */ /* 0x000fce0000000f00 */
[----:B------:R-:W-:Y:S05]  /*0990*/  CALL.REL.NOINC `($__internal_0_$__cuda_sm20_drsqrt_f64_slowpath_v2) ;  /* 0x0000017c00807944 */ /* 0x000fea0003c00000 */
[----:B------:R-:W-:Y:S01]  /*09a0*/  IMAD.MOV.U32 R24, RZ, RZ, R30 ;  /* 0x000000ffff187224 */ /* 0x000fe200078e001e */
[----:B------:R-:W-:-:S07]  /*09b0*/  MOV R25, R3 ;  /* 0x0000000300197202 */ /* 0x000fce0000000f00 */
.L_x_6:
[----:B------:R-:W-:Y:S05]  /*09c0*/  BSYNC.RECONVERGENT B1 ;  /* 0x0000000000017941 */ /* 0x000fea0003800200 */
.L_x_5:
[----:B------:R-:W0:Y:S01]  /*09d0*/  LDS.64 R34, [UR13+0x8] ;  /* 0x0000080dff227984 */ /* 0x000e220008000a00 */
[-C--:B------:R-:W-:Y:S01]  /*09e0*/  DMUL R30, R24, R24.reuse ;  /* 0x00000018181e7228 */ /* 0x080fe20000000000 */
[----:B------:R-:W-:Y:S01]  /*09f0*/  IMAD.MOV.U32 R36, RZ, RZ, RZ ;  /* 0x000000ffff247224 */ /* 0x000fe200078e00ff */
[----:B------:R-:W-:Y:S01]  /*0a00*/  BSSY.RECONVERGENT B1, `(.L_x_7) ;  /* 0x0000020000017945 */ /* 0x000fe20003800200 */
[----:B------:R-:W1:Y:S05]  /*0a10*/  LDS.64 R14, [UR11+0x10] ;  /* 0x0000100bff0e7984 */ /* 0x000e6a0008000a00 */
[----:B------:R-:W-:Y:S02]  /*0a20*/  DMUL R24, R30, R24 ;  /* 0x000000181e187228 */ /* 0x000fe40000000000 */
[----:B------:R-:W2:Y:S06]  /*0a30*/  LDS.64 R30, [UR10+0x10] ;  /* 0x0000100aff1e7984 */ /* 0x000eac0008000a00 */
[----:B0-----:R-:W-:-:S02]  /*0a40*/  DMUL R34, R24, R34 ;  /* 0x0000002218227228 */ /* 0x001fc40000000000 */
[----:B------:R-:W0:Y:S01]  /*0a50*/  LDS.64 R24, [UR12+0x10] ;  /* 0x0000100cff187984 */ /* 0x000e220008000a00 */
[----:B-1----:R-:W-:-:S05]  /*0a60*/  DADD R14, -R8, R14 ;  /* 0x00000000080e7229 */ /* 0x002fca000000010e */
[-C--:B------:R-:W-:Y:S02]  /*0a70*/  DFMA R28, R26, R34.reuse, R28 ;  /* 0x000000221a1c722b */ /* 0x080fe4000000001c */
[----:B------:R-:W-:Y:S02]  /*0a80*/  DFMA R18, R22, R34, R18 ;  /* 0x000000221612722b */ /* 0x000fe40000000012 */
[----:B--2---:R-:W-:Y:S02]  /*0a90*/  DADD R26, -R6, R30 ;  /* 0x00000000061a7229 */ /* 0x004fe4000000011e */
[----:B------:R-:W-:Y:S02]  /*0aa0*/  DMUL R30, R14, R14 ;  /* 0x0000000e0e1e7228 */ /* 0x000fe40000000000 */
[----:B------:R-:W-:Y:S01]  /*0ab0*/  DFMA R20, R16, R34, R20 ;  /* 0x000000221014722b */ /* 0x000fe20000000014 */
[----:B------:R-:W-:Y:S01]  /*0ac0*/  IMAD.MOV.U32 R16, RZ, RZ, 0x0 ;  /* 0x00000000ff107424 */ /* 0x000fe200078e00ff */
[----:B------:R-:W-:-:S04]  /*0ad0*/  MOV R17, 0x3fd80000 ;  /* 0x3fd8000000117802 */ /* 0x000fc80000000f00 */
[----:B------:R-:W-:Y:S02]  /*0ae0*/  DFMA R30, R26, R26, R30 ;  /* 0x0000001a1a1e722b */ /* 0x000fe4000000001e */
[----:B0-----:R-:W-:-:S08]  /*0af0*/  DADD R24, -R10, R24 ;  /* 0x000000000a187229 */ /* 0x001fd00000000118 */
[----:B------:R-:W-:-:S08]  /*0b00*/  DFMA R30, R24, R24, R30 ;  /* 0x00000018181e722b */ /* 0x000fd0000000001e */
[----:B------:R-:W-:-:S06]  /*0b10*/  DADD R30, R30, UR18 ;  /* 0x000000121e1e7e29 */ /* 0x000fcc0008000000 */
        /* <DEDUP_REMOVED lines=12> */
[----:B------:R-:W-:Y:S01]  /*0be0*/  MOV R22, R30 ;  /* 0x0000001e00167202 */ /* 0x000fe20000000f00 */
[----:B------:R-:W-:-:S07]  /*0bf0*/  IMAD.MOV.U32 R23, RZ, RZ, R3 ;  /* 0x000000ffff177224 */ /* 0x000fce00078e0003 */
.L_x_8:
[----:B------:R-:W-:Y:S05]  /*0c00*/  BSYNC.RECONVERGENT B1 ;  /* 0x0000000000017941 */ /* 0x000fea0003800200 */
.L_x_7:
        /* <DEDUP_REMOVED lines=15> */
[----:B------:R-:W-:Y:S01]  /*0d00*/  MOV R14, 0x0 ;  /* 0x00000000000e7802 */ /* 0x000fe20000000f00 */
[----:B------:R-:W-:-:S04]  /*0d10*/  IMAD.MOV.U32 R15, RZ, RZ, 0x3fd80000 ;  /* 0x3fd80000ff0f7424 */ /* 0x000fc800078e00ff */
        /* <DEDUP_REMOVED lines=13> */
[----:B------:R-:W-:Y:S02]  /*0df0*/  MOV R3, R31 ;  /* 0x0000001f00037202 */ /* 0x000fe40000000f00 */
[----:B------:R-:W-:-:S07]  /*0e00*/  MOV R34, 0xe20 ;  /* 0x00000e2000227802 */ /* 0x000fce0000000f00 */
[----:B------:R-:W-:Y:S05]  /*0e10*/  CALL.REL.NOINC `($__internal_0_$__cuda_sm20_drsqrt_f64_slowpath_v2) ;  /* 0x0000017800607944 */ /* 0x000fea0003c00000 */
[----:B------:R-:W-:Y:S02]  /*0e20*/  IMAD.MOV.U32 R24, RZ, RZ, R30 ;  /* 0x000000ffff187224 */ /* 0x000fe400078e001e */
[----:B------:R-:W-:-:S07]  /*0e30*/  IMAD.MOV.U32 R25, RZ, RZ, R3 ;  /* 0x000000ffff197224 */ /* 0x000fce00078e0003 */
.L_x_10:
[----:B------:R-:W-:Y:S05]  /*0e40*/  BSYNC.RECONVERGENT B1 ;  /* 0x0000000000017941 */ /* 0x000fea0003800200 */
.L_x_9:
[----:B------:R-:W0:Y:S01]  /*0e50*/  LDS.64 R34, [UR13+0x18] ;  /* 0x0000180dff227984 */ /* 0x000e220008000a00 */
[-C--:B------:R-:W-:Y:S01]  /*0e60*/  DMUL R30, R24, R24.reuse ;  /* 0x00000018181e7228 */ /* 0x080fe20000000000 */
[----:B------:R-:W-:Y:S01]  /*0e70*/  MOV R36, RZ ;  /* 0x000000ff00247202 */ /* 0x000fe20000000f00 */
        /* <DEDUP_REMOVED lines=12> */
[----:B------:R-:W-:Y:S02]  /*0f40*/  IMAD.MOV.U32 R16, RZ, RZ, 0x0 ;  /* 0x00000000ff107424 */ /* 0x000fe400078e00ff */
[----:B------:R-:W-:-:S03]  /*0f50*/  IMAD.MOV.U32 R17, RZ, RZ, 0x3fd80000 ;  /* 0x3fd80000ff117424 */ /* 0x000fc600078e00ff */
[----:B------:R-:W-:Y:S02]  /*0f60*/  DFMA R30, R26, R26, R30 ;  /* 0x0000001a1a1e722b */ /* 0x000fe4000000001e */
        /* <DEDUP_REMOVED lines=17> */
.L_x_12:
[----:B------:R-:W-:Y:S05]  /*1080*/  BSYNC.RECONVERGENT B1 ;  /* 0x0000000000017941 */ /* 0x000fea0003800200 */
.L_x_11:
        /* <DEDUP_REMOVED lines=35> */
.L_x_14:
[----:B------:R-:W-:Y:S05]  /*12c0*/  BSYNC.RECONVERGENT B1 ;  /* 0x0000000000017941 */ /* 0x000fea0003800200 */
.L_x_13:
        /* <DEDUP_REMOVED lines=35> */
.L_x_16:
[----:B------:R-:W-:Y:S05]  /*1500*/  BSYNC.RECONVERGENT B1 ;  /* 0x0000000000017941 */ /* 0x000fea0003800200 */
.L_x_15:
        /* <DEDUP_REMOVED lines=35> */
.L_x_18:
[----:B------:R-:W-:Y:S05]  /*1740*/  BSYNC.RECONVERGENT B1 ;  /* 0x0000000000017941 */ /* 0x000fea0003800200 */
.L_x_17:
        /* <DEDUP_REMOVED lines=35> */
.L_x_20:
[----:B------:R-:W-:Y:S05]  /*1980*/  BSYNC.RECONVERGENT B1 ;  /* 0x0000000000017941 */ /* 0x000fea0003800200 */
.L_x_19:
        /* <DEDUP_REMOVED lines=35> */
.L_x_22:
[----:B------:R-:W-:Y:S05]  /*1bc0*/  BSYNC.RECONVERGENT B1 ;  /* 0x0000000000017941 */ /* 0x000fea0003800200 */
.L_x_21:
        /* <DEDUP_REMOVED lines=35> */
.L_x_24:
[----:B------:R-:W-:Y:S05]  /*1e00*/  BSYNC.RECONVERGENT B1 ;  /* 0x0000000000017941 */ /* 0x000fea0003800200 */
.L_x_23:
        /* <DEDUP_REMOVED lines=35> */
.L_x_26:
[----:B------:R-:W-:Y:S05]  /*2040*/  BSYNC.RECONVERGENT B1 ;  /* 0x0000000000017941 */ /* 0x000fea0003800200 */
.L_x_25:
        /* <DEDUP_REMOVED lines=35> */
.L_x_28:
[----:B------:R-:W-:Y:S05]  /*2280*/  BSYNC.RECONVERGENT B1 ;  /* 0x0000000000017941 */ /* 0x000fea0003800200 */
.L_x_27:
        /* <DEDUP_REMOVED lines=35> */
.L_x_30:
[----:B------:R-:W-:Y:S05]  /*24c0*/  BSYNC.RECONVERGENT B1 ;  /* 0x0000000000017941 */ /* 0x000fea0003800200 */
.L_x_29:
        /* <DEDUP_REMOVED lines=35> */
.L_x_32:
[----:B------:R-:W-:Y:S05]  /*2700*/  BSYNC.RECONVERGENT B1 ;  /* 0x0000000000017941 */ /* 0x000fea0003800200 */
.L_x_31:
        /* <DEDUP_REMOVED lines=35> */
.L_x_34:
[----:B------:R-:W-:Y:S05]  /*2940*/  BSYNC.RECONVERGENT B1 ;  /* 0x0000000000017941 */ /* 0x000fea0003800200 */
.L_x_33:
[----:B------:R-:W0:Y:S01]  /*2950*/  LDS.64 R24, [UR13+0x78] ;  /* 0x0000780dff187984 */ /* 0x000e220008000a00 */
[----:B------:R-:W-:Y:S01]  /*2960*/  DMUL R30, R14, R14 ;  /* 0x0000000e0e1e7228 */ /* 0x000fe20000000000 */
[----:B------:R-:W-:-:S04]  /*2970*/  UIADD3 UR8, UPT, UPT, UR8, 0x10, URZ ;  /* 0x0000001008087890 */ /* 0x000fc8000fffe0ff */
[----:B------:R-:W-:-:S03]  /*2980*/  UISETP.NE.AND UP0, UPT, UR8, UR7, UPT ;  /* 0x000000070800728c */ /* 0x000fc6000bf05270 */
[----:B------:R-:W-:-:S08]  /*2990*/  DMUL R14, R30, R14 ;  /* 0x0000000e1e0e7228 */ /* 0x000fd00000000000 */
[----:B0-----:R-:W-:-:S08]  /*29a0*/  DMUL R14, R14, R24 ;  /* 0x000000180e0e7228 */ /* 0x001fd00000000000 */
[-C--:B------:R-:W-:Y:S02]  /*29b0*/  DFMA R26, R26, R14.reuse, R28 ;  /* 0x0000000e1a1a722b */ /* 0x080fe4000000001c */
[-C--:B------:R-:W-:Y:S02]  /*29c0*/  DFMA R24, R16, R14.reuse, R20 ;  /* 0x0000000e1018722b */ /* 0x080fe40000000014 */
[----:B------:R-:W-:Y:S01]  /*29d0*/  DFMA R14, R18, R14, R22 ;  /* 0x0000000e120e722b */ /* 0x000fe20000000016 */
[----:B------:R-:W-:Y:S10]  /*29e0*/  BRA.U UP0, `(.L_x_35) ;  /* 0xffffffd900b87547 */ /* 0x000ff4000b83ffff */
.L_x_2:
[----:B------:R-:W-:-:S09]  /*29f0*/  UISETP.NE.AND UP0, UPT, UR20, URZ, UPT ;  /* 0x000000ff1400728c */ /* 0x000fd2000bf05270 */
[----:B------:R-:W-:Y:S05]  /*2a00*/  BRA.U !UP0, `(.L_x_1) ;  /* 0x0000002508587547 */ /* 0x000fea000b800000 */
[----:B------:R-:W1:Y:S01]  /*2a10*/  S2UR UR11, SR_CgaCtaId ;  /* 0x00000000000b79c3 */ /* 0x000e620000008800 */
[----:B------:R-:W-:Y:S01]  /*2a20*/  UMOV UR8, 0x400 ;  /* 0x0000040000087882 */ /* 0x000fe20000000000 */
[----:B------:R-:W-:Y:S01]  /*2a30*/  MOV R34, RZ ;  /* 0x000000ff00227202 */ /* 0x000fe20000000f00 */
[----:B------:R-:W-:Y:S01]  /*2a40*/  UIADD3 UR10, UPT, UPT, UR8, 0x400, URZ ;  /* 0x00000400080a7890 */ /* 0x000fe2000fffe0ff */
[----:B------:R-:W-:Y:S01]  /*2a50*/  BSSY.RECONVERGENT B1, `(.L_x_36) ;  /* 0x0000023000017945 */ /* 0x000fe20003800200 */
[----:B------:R-:W-:Y:S02]  /*2a60*/  UIADD3 UR13, UPT, UPT, UR8, 0x800, URZ ;  /* 0x00000800080d7890 */ /* 0x000fe4000fffe0ff */
[----:B-1----:R-:W-:Y:S02]  /*2a70*/  ULEA UR10, UR11, UR10, 0x18 ;  /* 0x0000000a0b0a7291 */ /* 0x002fe4000f8ec0ff */
[----:B------:R-:W-:Y:S02]  /*2a80*/  ULEA UR12, UR11, UR8, 0x18 ;  /* 0x000000080b0c7291 */ /* 0x000fe4000f8ec0ff */
[----:B------:R-:W-:-:S02]  /*2a90*/  ULEA UR10, UR7, UR10, 0x3 ;  /* 0x0000000a070a7291 */ /* 0x000fc4000f8e18ff */
[----:B------:R-:W-:Y:S02]  /*2aa0*/  ULEA UR8, UR7, UR12, 0x3 ;  /* 0x0000000c07087291 */ /* 0x000fe4000f8e18ff */
[----:B------:R-:W-:-:S04]  /*2ab0*/  ULEA UR11, UR11, UR13, 0x18 ;  /* 0x0000000d0b0b7291 */ /* 0x000fc8000f8ec0ff */
[----:B------:R-:W-:Y:S01]  /*2ac0*/  ULEA UR11, UR7, UR11, 0x3 ;  /* 0x0000000b070b7291 */ /* 0x000fe2000f8e18ff */
[----:B0-----:R-:W0:Y:S01]  /*2ad0*/  LDS.64 R18, [UR10] ;  /* 0x0000000aff127984 */ /* 0x001e220008000a00 */
[----:B------:R-:W1:Y:S03]  /*2ae0*/  LDCU.64 UR12, c[0x0][0x3e0] ;  /* 0x00007c00ff0c77ac */ /* 0x000e660008000a00 */
        /* <DEDUP_REMOVED lines=8> */
[----:B-1----:R-:W-:Y:S01]  /*2b70*/  DADD R30, R22, UR12 ;  /* 0x0000000c161e7e29 */ /* 0x002fe20008000000 */
[----:B------:R-:W-:Y:S02]  /*2b80*/  IMAD.MOV.U32 R22, RZ, RZ, 0x0 ;  /* 0x00000000ff167424 */ /* 0x000fe400078e00ff */
[----:B------:R-:W-:-:S03]  /*2b90*/  IMAD.MOV.U32 R23, RZ, RZ, 0x3fd80000 ;  /* 0x3fd80000ff177424 */ /* 0x000fc600078e00ff */
        /* <DEDUP_REMOVED lines=14> */
.L_x_37:
[----:B------:R-:W-:Y:S05]  /*2c80*/  BSYNC.RECONVERGENT B1 ;  /* 0x0000000000017941 */ /* 0x000fea0003800200 */
.L_x_36:
[----:B------:R-:W0:Y:S01]  /*2c90*/  S2UR UR13, SR_CgaCtaId ;  /* 0x00000000000d79c3 */ /* 0x000e220000008800 */
[----:B------:R-:W-:Y:S01]  /*2ca0*/  UMOV UR12, 0x400 ;  /* 0x00000400000c7882 */ /* 0x000fe20000000000 */
[----:B------:R-:W-:Y:S01]  /*2cb0*/  DMUL R30, R22, R22 ;  /* 0x00000016161e7228 */ /* 0x000fe20000000000 */
[----:B------:R-:W-:Y:S02]  /*2cc0*/  UIADD3 UR12, UPT, UPT, UR12, 0xc00, URZ ;  /* 0x00000c000c0c7890 */ /* 0x000fe4000fffe0ff */
[----:B------:R-:W-:-:S05]  /*2cd0*/  UISETP.NE.AND UP0, UPT, UR20, 0x1, UPT ;  /* 0x000000011400788c */ /* 0x000fca000bf05270 */
[----:B------:R-:W-:Y:S01]  /*2ce0*/  DMUL R30, R30, R22 ;  /* 0x000000161e1e7228 */ /* 0x000fe20000000000 */
[----:B0-----:R-:W-:-:S04]  /*2cf0*/  ULEA UR12, UR13, UR12, 0x18 ;  /* 0x0000000c0d0c7291 */ /* 0x001fc8000f8ec0ff */
[----:B------:R-:W-:-:S09]  /*2d00*/  ULEA UR7, UR7, UR12, 0x3 ;  /* 0x0000000c07077291 */ /* 0x000fd2000f8e18ff */
[----:B------:R-:W0:Y:S02]  /*2d10*/  LDS.64 R28, [UR7] ;  /* 0x00000007ff1c7984 */ /* 0x000e240008000a00 */
[----:B0-----:R-:W-:-:S08]  /*2d20*/  DMUL R28, R30, R28 ;  /* 0x0000001c1e1c7228 */ /* 0x001fd00000000000 */
[-C--:B------:R-:W-:Y:S02]  /*2d30*/  DFMA R26, R20, R28.reuse, R26 ;  /* 0x0000001c141a722b */ /* 0x080fe4000000001a */
[-C--:B------:R-:W-:Y:S02]  /*2d40*/  DFMA R24, R18, R28.reuse, R24 ;  /* 0x0000001c1218722b */ /* 0x080fe40000000018 */
[----:B------:R-:W-:Y:S01]  /*2d50*/  DFMA R14, R16, R28, R14 ;  /* 0x0000001c100e722b */ /* 0x000fe2000000000e */
[----:B------:R-:W-:Y:S10]  /*2d60*/  BRA.U !UP0, `(.L_x_1) ;  /* 0x0000002108807547 */ /* 0x000ff4000b800000 */
[----:B------:R-:W0:Y:S01]  /*2d70*/  LDS.64 R18, [UR10+0x8] ;  /* 0x0000080aff127984 */ /* 0x000e220008000a00 */
[----:B------:R-:W1:Y:S01]  /*2d80*/  LDCU.64 UR12, c[0x0][0x3e0] ;  /* 0x00007c00ff0c77ac */ /* 0x000e620008000a00 */
[----:B------:R-:W-:Y:S01]  /*2d90*/  IMAD.MOV.U32 R34, RZ, RZ, RZ ;  /* 0x000000ffff227224 */ /* 0x000fe200078e00ff */
[----:B------:R-:W-:Y:S01]  /*2da0*/  BSSY.RECONVERGENT B1, `(.L_x_38) ;  /* 0x000001a000017945 */ /* 0x000fe20003800200 */
[----:B------:R-:W2:Y:S04]  /*2db0*/  LDS.64 R20, [UR8+0x8] ;  /* 0x00000808ff147984 */ /* 0x000ea80008000a00 */
[----:B------:R-:W3:Y:S01]  /*2dc0*/  LDS.64 R16, [UR11+0x8] ;  /* 0x0000080bff107984 */ /* 0x000ee20008000a00 */
[----:B0-----:R-:W-:Y:S02]  /*2dd0*/  DADD R18, -R8, R18 ;  /* 0x0000000008127229 */ /* 0x001fe40000000112 */
[----:B--2---:R-:W-:-:S06]  /*2de0*/  DADD R20, -R6, R20 ;  /* 0x0000000006147229 */ /* 0x004fcc0000000114 */
[----:B------:R-:W-:Y:S02]  /*2df0*/  DMUL R22, R18, R18 ;  /* 0x0000001212167228 */ /* 0x000fe40000000000 */
[----:B---3--:R-:W-:-:S06]  /*2e00*/  DADD R16, -R10, R16 ;  /* 0x000000000a107229 */ /* 0x008fcc0000000110 */
[----:B------:R-:W-:-:S08]  /*2e10*/  DFMA R22, R20, R20, R22 ;  /* 0x000000141416722b */ /* 0x000fd00000000016 */
[----:B------:R-:W-:-:S08]  /*2e20*/  DFMA R22, R16, R16, R22 ;  /* 0x000000101016722b */ /* 0x000fd00000000016 */
[----:B-1----:R-:W-:Y:S01]  /*2e30*/  DADD R30, R22, UR12 ;  /* 0x0000000c161e7e29 */ /* 0x002fe20008000000 */
[----:B------:R-:W-:Y:S01]  /*2e40*/  IMAD.MOV.U32 R22, RZ, RZ, 0x0 ;  /* 0x00000000ff167424 */ /* 0x000fe200078e00ff */
[----:B------:R-:W-:-:S04]  /*2e50*/  MOV R23, 0x3fd80000 ;  /* 0x3fd8000000177802 */ /* 0x000fc80000000f00 */
        /* <DEDUP_REMOVED lines=14> */
.L_x_39:
[----:B------:R-:W-:Y:S05]  /*2f40*/  BSYNC.RECONVERGENT B1 ;  /* 0x0000000000017941 */ /* 0x000fea0003800200 */
.L_x_38:
[----:B------:R-:W0:Y:S01]  /*2f50*/  LDS.64 R28, [UR7+0x8] ;  /* 0x00000807ff1c7984 */ /* 0x000e220008000a00 */
[----:B------:R-:W-:Y:S01]  /*2f60*/  DMUL R30, R22, R22 ;  /* 0x00000016161e7228 */ /* 0x000fe20000000000 */
[----:B------:R-:W-:-:S07]  /*2f70*/  UISETP.NE.AND UP0, UPT, UR20, 0x2, UPT ;  /* 0x000000021400788c */ /* 0x000fce000bf05270 */
[----:B------:R-:W-:-:S08]  /*2f80*/  DMUL R30, R30, R22 ;  /* 0x000000161e1e7228 */ /* 0x000fd00000000000 */
        /* <DEDUP_REMOVED lines=18> */
[----:B------:R-:W-:Y:S01]  /*30b0*/  MOV R22, 0x0 ;  /* 0x0000000000167802 */ /* 0x000fe20000000f00 */
[----:B------:R-:W-:-:S04]  /*30c0*/  IMAD.MOV.U32 R23, RZ, RZ, 0x3fd80000 ;  /* 0x3fd80000ff177424 */ /* 0x000fc800078e00ff */
        /* <DEDUP_REMOVED lines=14> */
.L_x_41:
[----:B------:R-:W-:Y:S05]  /*31b0*/  BSYNC.RECONVERGENT B1 ;  /* 0x0000000000017941 */ /* 0x000fea0003800200 */
.L_x_40:
        /* <DEDUP_REMOVED lines=11> */
[----:B------:R-:W-:Y:S01]  /*3270*/  MOV R34, RZ ;  /* 0x000000ff00227202 */ /* 0x000fe20000000f00 */
        /* <DEDUP_REMOVED lines=26> */
.L_x_43:
[----:B------:R-:W-:Y:S05]  /*3420*/  BSYNC.RECONVERGENT B1 ;  /* 0x0000000000017941 */ /* 0x000fea0003800200 */
.L_x_42:
        /* <DEDUP_REMOVED lines=38> */
.L_x_45:
[----:B------:R-:W-:Y:S05]  /*3690*/  BSYNC.RECONVERGENT B1 ;  /* 0x0000000000017941 */ /* 0x000fea0003800200 */
.L_x_44:
        /* <DEDUP_REMOVED lines=38> */
.L_x_47:
[----:B------:R-:W-:Y:S05]  /*3900*/  BSYNC.RECONVERGENT B1 ;  /* 0x0000000000017941 */ /* 0x000fea0003800200 */
.L_x_46:
        /* <DEDUP_REMOVED lines=38> */
.L_x_49:
[----:B------:R-:W-:Y:S05]  /*3b70*/  BSYNC.RECONVERGENT B1 ;  /* 0x0000000000017941 */ /* 0x000fea0003800200 */
.L_x_48:
        /* <DEDUP_REMOVED lines=38> */
.L_x_51:
[----:B------:R-:W-:Y:S05]  /*3de0*/  BSYNC.RECONVERGENT B1 ;  /* 0x0000000000017941 */ /* 0x000fea0003800200 */
.L_x_50:
        /* <DEDUP_REMOVED lines=38> */
.L_x_53:
[----:B------:R-:W-:Y:S05]  /*4050*/  BSYNC.RECONVERGENT B1 ;  /* 0x0000000000017941 */ /* 0x000fea0003800200 */
.L_x_52:
        /* <DEDUP_REMOVED lines=38> */
.L_x_55:
[----:B------:R-:W-:Y:S05]  /*42c0*/  BSYNC.RECONVERGENT B1 ;  /* 0x0000000000017941 */ /* 0x000fea0003800200 */
.L_x_54:
        /* <DEDUP_REMOVED lines=38> */
.L_x_57:
[----:B------:R-:W-:Y:S05]  /*4530*/  BSYNC.RECONVERGENT B1 ;  /* 0x0000000000017941 */ /* 0x000fea0003800200 */
.L_x_56:
        /* <DEDUP_REMOVED lines=38> */
.L_x_59:
[----:B------:R-:W-:Y:S05]  /*47a0*/  BSYNC.RECONVERGENT B1 ;  /* 0x0000000000017941 */ /* 0x000fea0003800200 */
.L_x_58:
        /* <DEDUP_REMOVED lines=38> */
.L_x_61:
[----:B------:R-:W-:Y:S05]  /*4a10*/  BSYNC.RECONVERGENT B1 ;  /* 0x0000000000017941 */ /* 0x000fea0003800200 */
.L_x_60:
        /* <DEDUP_REMOVED lines=38> */
.L_x_63:
[----:B------:R-:W-:Y:S05]  /*4c80*/  BSYNC.RECONVERGENT B1 ;  /* 0x0000000000017941 */ /* 0x000fea0003800200 */
.L_x_62:
        /* <DEDUP_REMOVED lines=10> */
[----:B------:R-:W-:Y:S01]  /*4d30*/  IMAD.MOV.U32 R34, RZ, RZ, RZ ;  /* 0x000000ffff227224 */ /* 0x000fe200078e00ff */
[----:B------:R-:W-:Y:S02]  /*4d40*/  BSSY.RECONVERGENT B1, `(.L_x_64) ;  /* 0x000001b000017945 */ /* 0x000fe40003800200 */
[----:B------:R-:W1:Y:S04]  /*4d50*/  LDS.64 R20, [UR8+0x70] ;  /* 0x00007008ff147984 */ /* 0x000e680008000a00 */
[----:B------:R-:W2:Y:S01]  /*4d60*/  LDS.64 R16, [UR11+0x70] ;  /* 0x0000700bff107984 */ /* 0x000ea20008000a00 */
[----:B------:R-:W3:Y:S01]  /*4d70*/  LDCU.64 UR10, c[0x0][0x3e0] ;  /* 0x00007c00ff0a77ac */ /* 0x000ee20008000a00 */
[----:B0-----:R-:W-:-:S02]  /*4d80*/  DADD R18, -R8, R18 ;  /* 0x0000000008127229 */ /* 0x001fc40000000112 */
[----:B-1----:R-:W-:-:S06]  /*4d90*/  DADD R20, -R6, R20 ;  /* 0x0000000006147229 */ /* 0x002fcc0000000114 */
[----:B------:R-:W-:Y:S02]  /*4da0*/  DMUL R22, R18, R18 ;  /* 0x0000001212167228 */ /* 0x000fe40000000000 */
[----:B--2---:R-:W-:-:S06]  /*4db0*/  DADD R16, -R10, R16 ;  /* 0x000000000a107229 */ /* 0x004fcc0000000110 */
[----:B------:R-:W-:-:S08]  /*4dc0*/  DFMA R22, R20, R20, R22 ;  /* 0x000000141416722b */ /* 0x000fd00000000016 */
[----:B------:R-:W-:-:S08]  /*4dd0*/  DFMA R22, R16, R16, R22 ;  /* 0x000000101016722b */ /* 0x000fd00000000016 */
[----:B---3--:R-:W-:Y:S01]  /*4de0*/  DADD R30, R22, UR10 ;  /* 0x0000000a161e7e29 */ /* 0x008fe20008000000 */
        /* <DEDUP_REMOVED lines=16> */
.L_x_65:
[----:B------:R-:W-:Y:S05]  /*4ef0*/  BSYNC.RECONVERGENT B1 ;  /* 0x0000000000017941 */ /* 0x000fea0003800200 */
.L_x_64:
[----:B------:R-:W0:Y:S01]  /*4f00*/  LDS.64 R28, [UR7+0x70] ;  /* 0x00007007ff1c7984 */ /* 0x000e220008000a00 */
[----:B------:R-:W-:-:S08]  /*4f10*/  DMUL R30, R22, R22 ;  /* 0x00000016161e7228 */ /* 0x000fd00000000000 */
[----:B------:R-:W-:-:S08]  /*4f20*/  DMUL R30, R30, R22 ;  /* 0x000000161e1e7228 */ /* 0x000fd00000000000 */
[----:B0-----:R-:W-:-:S08]  /*4f30*/  DMUL R28, R30, R28 ;  /* 0x0000001c1e1c7228 */ /* 0x001fd00000000000 */
[-C--:B------:R-:W-:Y:S02]  /*4f40*/  DFMA R26, R20, R28.reuse, R26 ;  /* 0x0000001c141a722b */ /* 0x080fe4000000001a */
[-C--:B------:R-:W-:Y:S02]  /*4f50*/  DFMA R24, R18, R28.reuse, R24 ;  /* 0x0000001c1218722b */ /* 0x080fe40000000018 */
[----:B------:R-:W-:-:S11]  /*4f60*/  DFMA R14, R16, R28, R14 ;  /* 0x0000001c100e722b */ /* 0x000fd6000000000e */
.L_x_1:
[----:B------:R-:W1:Y:S01]  /*4f70*/  LDCU UR11, c[0x0][0x3d0] ;  /* 0x00007a00ff0b77ac */ /* 0x000e620008000800 */
[----:B------:R-:W-:Y:S01]  /*4f80*/  IADD3 R3, PT, PT, R12, 0x80, RZ ;  /* 0x000000800c037810 */ /* 0x000fe20007ffe0ff */
[----:B------:R-:W-:Y:S01]  /*4f90*/  BSSY.RECONVERGENT B0, `(.L_x_66) ;  /* 0x0000021000007945 */ /* 0x000fe20003800200 */
[----:B------:R-:W-:-:S04]  /*4fa0*/  USHF.L.U32 UR7, UR6, 0x7, URZ ;  /* 0x0000000706077899 */ /* 0x000fc800080006ff */
[----:B------:R-:W-:-:S04]  /*4fb0*/  ULOP3.LUT UR7, UR7, 0xffffff80, URZ, 0x3c, !UPT ;  /* 0xffffff8007077892 */ /* 0x000fc8000f8e3cff */
[----:B------:R-:W-:-:S04]  /*4fc0*/  UIADD3 UR8, UPT, UPT, UR9, UR7, URZ ;  /* 0x0000000709087290 */ /* 0x000fc8000fffe0ff */
[----:B------:R-:W-:Y:S01]  /*4fd0*/  UISETP.LT.U32.AND UP0, UPT, UR8, 0x7f, UPT ;  /* 0x0000007f0800788c */ /* 0x000fe2000bf01070 */
[----:B------:R-:W-:Y:S01]  /*4fe0*/  BAR.SYNC.DEFER_BLOCKING 0x0 ;  /* 0x0000000000007b1d */ /* 0x000fe20000010000 */
[----:B-1----:R-:W-:Y:S02]  /*4ff0*/  ISETP.GE.AND P0, PT, R3, UR11, PT ;  /* 0x0000000b03007c0c */ /* 0x002fe4000bf06270 */
[----:B------:R-:W-:-:S04]  /*5000*/  USEL UR7, UR8, 0x7f, UP0 ;  /* 0x0000007f08077887 */ /* 0x000fc80008000000 */
[----:B------:R-:W-:-:S07]  /*5010*/  UIADD3 UR10, UPT, UPT, UR7, 0x1, URZ ;  /* 0x00000001070a7890 */ /* 0x000fce000fffe0ff */
[----:B------:R-:W-:Y:S05]  /*5020*/  @P0 BRA `(.L_x_67) ;  /* 0x00000000005c0947 */ /* 0x000fea0003800000 */
[----:B------:R-:W1:Y:S01]  /*5030*/  LDCU.128 UR20, c[0x0][0x380] ;  /* 0x00007000ff1477ac */ /* 0x000e620008000c00 */
[----:B------:R-:W-:Y:S01]  /*5040*/  IADD3 R3, P0, PT, R33, UR5, RZ ;  /* 0x0000000521037c10 */ /* 0x000fe2000ff1e0ff */
[----:B------:R-:W2:Y:S04]  /*5050*/  LDCU.64 UR12, c[0x0][0x390] ;  /* 0x00007200ff0c77ac */ /* 0x000ea80008000a00 */
[----:B0-----:R-:W-:Y:S01]  /*5060*/  IMAD.X R16, RZ, RZ, RZ, P0 ;  /* 0x000000ffff107224 */ /* 0x001fe200000e06ff */
[----:B------:R-:W0:Y:S01]  /*5070*/  LDCU.64 UR18, c[0x0][0x3c8] ;  /* 0x00007900ff1277ac */ /* 0x000e220008000a00 */
[----:B------:R-:W-:-:S03]  /*5080*/  IMAD.SHL.U32 R18, R3, 0x8, RZ ;  /* 0x0000000803127824 */ /* 0x000fc600078e00ff */
[----:B------:R-:W-:Y:S02]  /*5090*/  SHF.L.U64.HI R3, R3, 0x3, R16 ;  /* 0x0000000303037819 */ /* 0x000fe40000010210 */
[C---:B-1----:R-:W-:Y:S02]  /*50a0*/  IADD3 R20, P0, PT, R18.reuse, UR20, RZ ;  /* 0x0000001412147c10 */ /* 0x042fe4000ff1e0ff */
[C---:B------:R-:W-:Y:S02]  /*50b0*/  IADD3 R22, P1, PT, R18.reuse, UR22, RZ ;  /* 0x0000001612167c10 */ /* 0x040fe4000ff3e0ff */
[C---:B--2---:R-:W-:Y:S02]  /*50c0*/  IADD3 R16, P2, PT, R18.reuse, UR12, RZ ;  /* 0x0000000c12107c10 */ /* 0x044fe4000ff5e0ff */
[----:B------:R-:W-:Y:S02]  /*50d0*/  IADD3.X R21, PT, PT, R3, UR21, RZ, P0, !PT ;  /* 0x0000001503157c10 */ /* 0x000fe400087fe4ff */
[----:B0-----:R-:W-:-:S02]  /*50e0*/  IADD3 R18, P3, PT, R18, UR18, RZ ;  /* 0x0000001212127c10 */ /* 0x001fc4000ff7e0ff */
[C---:B------:R-:W-:Y:S02]  /*50f0*/  IADD3.X R23, PT, PT, R3.reuse, UR23, RZ, P1, !PT ;  /* 0x0000001703177c10 */ /* 0x040fe40008ffe4ff */
[C---:B------:R-:W-:Y:S01]  /*5100*/  IADD3.X R17, PT, PT, R3.reuse, UR13, RZ, P2, !PT ;  /* 0x0000000d03117c10 */ /* 0x040fe200097fe4ff */
[----:B------:R-:W2:Y:S01]  /*5110*/  LDG.E.64 R20, desc[UR14][R20.64+0x400] ;  /* 0x0004000e14147981 */ /* 0x000ea2000c1e1b00 */
[----:B------:R-:W-:-:S03]  /*5120*/  IADD3.X R19, PT, PT, R3, UR19, RZ, P3, !PT ;  /* 0x0000001303137c10 */ /* 0x000fc60009ffe4ff */
[----:B------:R-:W3:Y:S04]  /*5130*/  LDG.E.64 R22, desc[UR14][R22.64+0x400] ;  /* 0x0004000e16167981 */ /* 0x000ee8000c1e1b00 */
[----:B------:R-:W4:Y:S04]  /*5140*/  LDG.E.64 R16, desc[UR14][R16.64+0x400] ;  /* 0x0004000e10107981 */ /* 0x000f28000c1e1b00 */
[----:B------:R-:W4:Y:S04]  /*5150*/  LDG.E.64 R18, desc[UR14][R18.64+0x400] ;  /* 0x0004000e12127981 */ /* 0x000f28000c1e1b00 */
[----:B--2---:R1:W-:Y:S04]  /*5160*/  STS.64 [R5], R20 ;  /* 0x0000001405007388 */ /* 0x0043e80000000a00 */
[----:B---3--:R1:W-:Y:S04]  /*5170*/  STS.64 [R4], R22 ;  /* 0x0000001604007388 */ /* 0x0083e80000000a00 */
[----:B----4-:R1:W-:Y:S04]  /*5180*/  STS.64 [R2], R16 ;  /* 0x0000001002007388 */ /* 0x0103e80000000a00 */
[----:B------:R1:W-:Y:S02]  /*5190*/  STS.64 [R0], R18 ;  /* 0x0000001200007388 */ /* 0x0003e40000000a00 */
.L_x_67:
[----:B------:R-:W-:Y:S05]  /*51a0*/  BSYNC.RECONVERGENT B0 ;  /* 0x0000000000007941 */ /* 0x000fea0003800200 */
.L_x_66:
[----:B------:R-:W-:Y:S01]  /*51b0*/  BAR.SYNC.DEFER_BLOCKING 0x0 ;  /* 0x0000000000007b1d */ /* 0x000fe20000010000 */
[----:B------:R-:W-:-:S04]  /*51c0*/  UIADD3 UR7, UPT, UPT, UR5, 0x80, URZ ;  /* 0x0000008005077890 */ /* 0x000fc8000fffe0ff */
[----:B------:R-:W-:-:S09]  /*51d0*/  UISETP.GE.AND UP0, UPT, UR7, UR11, UPT ;  /* 0x0000000b0700728c */ /* 0x000fd2000bf06270 */
[----:B------:R-:W-:Y:S05]  /*51e0*/  BRA.U UP0, `(.L_x_68) ;  /* 0x0000004900c47547 */ /* 0x000fea000b800000 */
[----:B------:R-:W-:Y:S02]  /*51f0*/  UISETP.GE.U32.AND UP0, UPT, UR8, 0xf, UPT ;  /* 0x0000000f0800788c */ /* 0x000fe4000bf06070 */
[----:B------:R-:W-:Y:S01]  /*5200*/  ULOP3.LUT UR18, UR10, 0xf, URZ, 0xc0, !UPT ;  /* 0x0000000f0a127892 */ /* 0x000fe2000f8ec0ff */
[----:B------:R-:W-:-:S06]  /*5210*/  UMOV UR7, URZ ;  /* 0x000000ff00077c82 */ /* 0x000fcc0008000000 */
[----:B------:R-:W-:Y:S05]  /*5220*/  BRA.U !UP0, `(.L_x_69) ;  /* 0x0000002508547547 */ /* 0x000fea000b800000 */
[----:B------:R-:W2:Y:S01]  /*5230*/  LDCU.64 UR20, c[0x0][0x3e0] ;  /* 0x00007c00ff1477ac */ /* 0x000ea20008000a00 */
[----:B------:R-:W-:Y:S01]  /*5240*/  ULOP3.LUT UR7, UR10, 0xf0, URZ, 0xc0, !UPT ;  /* 0x000000f00a077892 */ /* 0x000fe2000f8ec0ff */
[----:B------:R-:W-:-:S11]  /*5250*/  UMOV UR8, URZ ;  /* 0x000000ff00087c82 */ /* 0x000fd60008000000 */
.L_x_102:
[----:B------:R-:W3:Y:S01]  /*5260*/  S2UR UR12, SR_CgaCtaId ;  /* 0x00000000000c79c3 */ /* 0x000ee20000008800 */
[----:B------:R-:W-:Y:S01]  /*5270*/  UMOV UR10, 0x400 ;  /* 0x00000400000a7882 */ /* 0x000fe20000000000 */
[----:B------:R-:W-:Y:S01]  /*5280*/  MOV R34, RZ ;  /* 0x000000ff00227202 */ /* 0x000fe20000000f00 */
[----:B------:R-:W-:Y:S01]  /*5290*/  UIADD3 UR11, UPT, UPT, UR10, 0x400, URZ ;  /* 0x000004000a0b7890 */ /* 0x000fe2000fffe0ff */
[----:B01----:R-:W-:Y:S01]  /*52a0*/  IMAD.MOV.U32 R22, RZ, RZ, 0x0 ;  /* 0x00000000ff167424 */ /* 0x003fe200078e00ff */
[----:B------:R-:W-:Y:S01]  /*52b0*/  UIADD3 UR16, UPT, UPT, UR10, 0x800, URZ ;  /* 0x000008000a107890 */ /* 0x000fe2000fffe0ff */
[----:B------:R-:W-:Y:S01]  /*52c0*/  IMAD.MOV.U32 R23, RZ, RZ, 0x3fd80000 ;  /* 0x3fd80000ff177424 */ /* 0x000fe200078e00ff */
[----:B------:R-:W-:Y:S01]  /*52d0*/  BSSY.RECONVERGENT B1, `(.L_x_70) ;  /* 0x000001f000017945 */ /* 0x000fe20003800200 */
[----:B---3--:R-:W-:Y:S02]  /*52e0*/  ULEA UR11, UR12, UR11, 0x18 ;  /* 0x0000000b0c0b7291 */ /* 0x008fe4000f8ec0ff */
[----:B------:R-:W-:-:S02]  /*52f0*/  ULEA UR13, UR12, UR10, 0x18 ;  /* 0x0000000a0c0d7291 */ /* 0x000fc4000f8ec0ff */
[----:B------:R-:W-:Y:S02]  /*5300*/  ULEA UR11, UR8, UR11, 0x3 ;  /* 0x0000000b080b7291 */ /* 0x000fe4000f8e18ff */
[----:B------:R-:W-:Y:S02]  /*5310*/  ULEA UR10, UR8, UR13, 0x3 ;  /* 0x0000000d080a7291 */ /* 0x000fe4000f8e18ff */
[----:B------:R-:W-:-:S04]  /*5320*/  ULEA UR12, UR12, UR16, 0x18 ;  /* 0x000000100c0c7291 */ /* 0x000fc8000f8ec0ff */
[----:B------:R-:W-:Y:S01]  /*5330*/  ULEA UR12, UR8, UR12, 0x3 ;  /* 0x0000000c080c7291 */ /* 0x000fe2000f8e18ff */
[----:B------:R-:W0:Y:S04]  /*5340*/  LDS.64 R20, [UR11] ;  /* 0x0000000bff147984 */ /* 0x000e280008000a00 */
[----:B------:R-:W1:Y:S04]  /*5350*/  LDS.64 R28, [UR10] ;  /* 0x0000000aff1c7984 */ /* 0x000e680008000a00 */
[----:B------:R-:W3:Y:S01]  /*5360*/  LDS.64 R18, [UR12] ;  /* 0x0000000cff127984 */ /* 0x000ee20008000a00 */
[----:B0----5:R-:W-:-:S02]  /*5370*/  DADD R20, -R8, R20 ;  /* 0x0000000008147229 */ /* 0x021fc40000000114 */
[----:B-1----:R-:W-:-:S06]  /*5380*/  DADD R28, -R6, R28 ;  /* 0x00000000061c7229 */ /* 0x002fcc000000011c */
[----:B------:R-:W-:Y:S02]  /*5390*/  DMUL R16, R20, R20 ;  /* 0x0000001414107228 */ /* 0x000fe40000000000 */
[----:B---3--:R-:W-:-:S06]  /*53a0*/  DADD R18, -R10, R18 ;  /* 0x000000000a127229 */ /* 0x008fcc0000000112 */
[----:B------:R-:W-:-:S08]  /*53b0*/  DFMA R16, R28, R28, R16 ;  /* 0x0000001c1c10722b */ /* 0x000fd00000000010 */
[----:B------:R-:W-:-:S08]  /*53c0*/  DFMA R16, R18, R18, R16 ;  /* 0x000000121210722b */ /* 0x000fd00000000010 */
[----:B--2---:R-:W-:-:S06]  /*53d0*/  DADD R16, R16, UR20 ;  /* 0x0000001410107e29 */ /* 0x004fcc0008000000 */
        /* <DEDUP_REMOVED lines=10> */
[----:B------:R-:W-:Y:S01]  /*5480*/  MOV R34, 0x54b0 ;  /* 0x000054b000227802 */ /* 0x000fe20000000f00 */
[----:B------:R-:W-:-:S07]  /*5490*/  IMAD.MOV.U32 R3, RZ, RZ, R17 ;  /* 0x000000ffff037224 */ /* 0x000fce00078e0011 */
[----:B------:R-:W-:Y:S05]  /*54a0*/  CALL.REL.NOINC `($__internal_0_$__cuda_sm20_drsqrt_f64_slowpath_v2) ;  /* 0x0000013000bc7944 */ /* 0x000fea0003c00000 */
[----:B------:R-:W-:-:S07]  /*54b0*/  MOV R31, R3 ;  /* 0x00000003001f7202 */ /* 0x000fce0000000f00 */
.L_x_71:
[----:B------:R-:W-:Y:S05]  /*54c0*/  BSYNC.RECONVERGENT B1 ;  /* 0x0000000000017941 */ /* 0x000fea0003800200 */
.L_x_70:
[----:B------:R-:W0:Y:S01]  /*54d0*/  S2UR UR16, SR_CgaCtaId ;  /* 0x00000000001079c3 */ /* 0x000e220000008800 */
[----:B------:R-:W-:Y:S01]  /*54e0*/  UMOV UR13, 0x400 ;  /* 0x00000400000d7882 */ /* 0x000fe20000000000 */
[-C--:B------:R-:W-:Y:S01]  /*54f0*/  DMUL R22, R30, R30.reuse ;  /* 0x0000001e1e167228 */ /* 0x080fe20000000000 */
[----:B------:R-:W-:Y:S01]  /*5500*/  UIADD3 UR13, UPT, UPT, UR13, 0xc00, URZ ;  /* 0x00000c000d0d7890 */ /* 0x000fe2000fffe0ff */
[----:B------:R-:W1:Y:S01]  /*5510*/  LDS.64 R16, [UR11+0x8] ;  /* 0x0000080bff107984 */ /* 0x000e620008000a00 */
[----:B------:R-:W-:Y:S01]  /*5520*/  IMAD.MOV.U32 R36, RZ, RZ, RZ ;  /* 0x000000ffff247224 */ /* 0x000fe200078e00ff */
        /* <DEDUP_REMOVED lines=14> */
[----:B------:R-:W-:Y:S01]  /*5610*/  IMAD.MOV.U32 R14, RZ, RZ, 0x0 ;  /* 0x00000000ff0e7424 */ /* 0x000fe200078e00ff */
[----:B------:R-:W-:Y:S02]  /*5620*/  MOV R15, 0x3fd80000 ;  /* 0x3fd80000000f7802 */ /* 0x000fe40000000f00 */
[----:B------:R-:W-:-:S02]  /*5630*/  DFMA R30, R26, R26, R30 ;  /* 0x0000001a1a1e722b */ /* 0x000fc4000000001e */
        /* <DEDUP_REMOVED lines=17> */
.L_x_73:
[----:B------:R-:W-:Y:S05]  /*5750*/  BSYNC.RECONVERGENT B1 ;  /* 0x0000000000017941 */ /* 0x000fea0003800200 */
.L_x_72:
        /* <DEDUP_REMOVED lines=35> */
.L_x_75:
[----:B------:R-:W-:Y:S05]  /*5990*/  BSYNC.RECONVERGENT B1 ;  /* 0x0000000000017941 */ /* 0x000fea0003800200 */
.L_x_74:
        /* <DEDUP_REMOVED lines=35> */
.L_x_77:
[----:B------:R-:W-:Y:S05]  /*5bd0*/  BSYNC.RECONVERGENT B1 ;  /* 0x0000000000017941 */ /* 0x000fea0003800200 */
.L_x_76:
        /* <DEDUP_REMOVED lines=35> */
.L_x_79:
[----:B------:R-:W-:Y:S05]  /*5e10*/  BSYNC.RECONVERGENT B1 ;  /* 0x0000000000017941 */ /* 0x000fea0003800200 */
.L_x_78:
        /* <DEDUP_REMOVED lines=35> */
.L_x_81:
[----:B------:R-:W-:Y:S05]  /*6050*/  BSYNC.RECONVERGENT B1 ;  /* 0x0000000000017941 */ /* 0x000fea0003800200 */
.L_x_80:
        /* <DEDUP_REMOVED lines=35> */
.L_x_83:
[----:B------:R-:W-:Y:S05]  /*6290*/  BSYNC.RECONVERGENT B1 ;  /* 0x0000000000017941 */ /* 0x000fea0003800200 */
.L_x_82:
        /* <DEDUP_REMOVED lines=35> */
.L_x_85:
[----:B------:R-:W-:Y:S05]  /*64d0*/  BSYNC.RECONVERGENT B1 ;  /* 0x0000000000017941 */ /* 0x000fea0003800200 */
.L_x_84:
        /* <DEDUP_REMOVED lines=35> */
.L_x_87:
[----:B------:R-:W-:Y:S05]  /*6710*/  BSYNC.RECONVERGENT B1 ;  /* 0x0000000000017941 */ /* 0x000fea0003800200 */
.L_x_86:
        /* <DEDUP_REMOVED lines=35> */
.L_x_89:
[----:B------:R-:W-:Y:S05]  /*6950*/  BSYNC.RECONVERGENT B1 ;  /* 0x0000000000017941 */ /* 0x000fea0003800200 */
.L_x_88:
        /* <DEDUP_REMOVED lines=35> */
.L_x_91:
[----:B------:R-:W-:Y:S05]  /*6b90*/  BSYNC.RECONVERGENT B1 ;  /* 0x0000000000017941 */ /* 0x000fea0003800200 */
.L_x_90:
        /* <DEDUP_REMOVED lines=35> */
.L_x_93:
[----:B------:R-:W-:Y:S05]  /*6dd0*/  BSYNC.RECONVERGENT B1 ;  /* 0x0000000000017941 */ /* 0x000fea0003800200 */
.L_x_92:
        /* <DEDUP_REMOVED lines=35> */
.L_x_95:
[----:B------:R-:W-:Y:S05]  /*7010*/  BSYNC.RECONVERGENT B1 ;  /* 0x0000000000017941 */ /* 0x000fea0003800200 */
.L_x_94:
        /* <DEDUP_REMOVED lines=35> */
.L_x_97:
[----:B------:R-:W-:Y:S05]  /*7250*/  BSYNC.RECONVERGENT B1 ;  /* 0x0000000000017941 */ /* 0x000fea0003800200 */
.L_x_96:
        /* <DEDUP_REMOVED lines=35> */
.L_x_99:
[----:B------:R-:W-:Y:S05]  /*7490*/  BSYNC.RECONVERGENT B1 ;  /* 0x0000000000017941 */ /* 0x000fea0003800200 */
.L_x_98:
        /* <DEDUP_REMOVED lines=35> */
.L_x_101:
[----:B------:R-:W-:Y:S05]  /*76d0*/  BSYNC.RECONVERGENT B1 ;  /* 0x0000000000017941 */ /* 0x000fea0003800200 */
.L_x_100:
        /* <DEDUP_REMOVED lines=10> */
.L_x_69:
[----:B------:R-:W-:-:S09]  /*7780*/  UISETP.NE.AND UP0, UPT, UR18, URZ, UPT ;  /* 0x000000ff1200728c */ /* 0x000fd2000bf05270 */
[----:B------:R-:W-:Y:S05]  /*7790*/  BRA.U !UP0, `(.L_x_68) ;  /* 0x0000002508587547 */ /* 0x000fea000b800000 */
[----:B------:R-:W2:Y:S01]  /*77a0*/  S2UR UR11, SR_CgaCtaId ;  /* 0x00000000000b79c3 */ /* 0x000ea20000008800 */
[----:B------:R-:W-:Y:S01]  /*77b0*/  UMOV UR8, 0x400 ;  /* 0x0000040000087882 */ /* 0x000fe20000000000 */
[----:B------:R-:W-:Y:S01]  /*77c0*/  IMAD.MOV.U32 R34, RZ, RZ, RZ ;  /* 0x000000ffff227224 */ /* 0x000fe200078e00ff */
[----:B------:R-:W-:Y:S01]  /*77d0*/  UIADD3 UR10, UPT, UPT, UR8, 0x400, URZ ;  /* 0x00000400080a7890 */ /* 0x000fe2000fffe0ff */
[----:B------:R-:W-:Y:S01]  /*77e0*/  BSSY.RECONVERGENT B1, `(.L_x_103) ;  /* 0x0000023000017945 */ /* 0x000fe20003800200 */
[----:B------:R-:W-:Y:S02]  /*77f0*/  UIADD3 UR13, UPT, UPT, UR8, 0x800, URZ ;  /* 0x00000800080d7890 */ /* 0x000fe4000fffe0ff */
[----:B--2---:R-:W-:Y:S02]  /*7800*/  ULEA UR10, UR11, UR10, 0x18 ;  /* 0x0000000a0b0a7291 */ /* 0x004fe4000f8ec0ff */
[----:B------:R-:W-:Y:S02]  /*7810*/  ULEA UR12, UR11, UR8, 0x18 ;  /* 0x000000080b0c7291 */ /* 0x000fe4000f8ec0ff */
[----:B------:R-:W-:-:S02]  /*7820*/  ULEA UR10, UR7, UR10, 0x3 ;  /* 0x0000000a070a7291 */ /* 0x000fc4000f8e18ff */
[----:B------:R-:W-:Y:S02]  /*7830*/  ULEA UR8, UR7, UR12, 0x3 ;  /* 0x0000000c07087291 */ /* 0x000fe4000f8e18ff */
[----:B------:R-:W-:-:S04]  /*7840*/  ULEA UR11, UR11, UR13, 0x18 ;  /* 0x0000000d0b0b7291 */ /* 0x000fc8000f8ec0ff */
[----:B------:R-:W-:Y:S01]  /*7850*/  ULEA UR11, UR7, UR11, 0x3 ;  /* 0x0000000b070b7291 */ /* 0x000fe2000f8e18ff */
[----:B01----:R-:W0:Y:S01]  /*7860*/  LDS.64 R18, [UR10] ;  /* 0x0000000aff127984 */ /* 0x003e220008000a00 */
        /* <DEDUP_REMOVED lines=26> */
.L_x_104:
[----:B------:R-:W-:Y:S05]  /*7a10*/  BSYNC.RECONVERGENT B1 ;  /* 0x0000000000017941 */ /* 0x000fea0003800200 */
.L_x_103:
        /* <DEDUP_REMOVED lines=43> */
.L_x_106:
[----:B------:R-:W-:Y:S05]  /*7cd0*/  BSYNC.RECONVERGENT B1 ;  /* 0x0000000000017941 */ /* 0x000fea0003800200 */
.L_x_105:
        /* <DEDUP_REMOVED lines=38> */
.L_x_108:
[----:B------:R-:W-:Y:S05]  /*7f40*/  BSYNC.RECONVERGENT B1 ;  /* 0x0000000000017941 */ /* 0x000fea0003800200 */
.L_x_107:
        /* <DEDUP_REMOVED lines=38> */
.L_x_110:
[----:B------:R-:W-:Y:S05]  /*81b0*/  BSYNC.RECONVERGENT B1 ;  /* 0x0000000000017941 */ /* 0x000fea0003800200 */
.L_x_109:
        /* <DEDUP_REMOVED lines=38> */
.L_x_112:
[----:B------:R-:W-:Y:S05]  /*8420*/  BSYNC.RECONVERGENT B1 ;  /* 0x0000000000017941 */ /* 0x000fea0003800200 */
.L_x_111:
        /* <DEDUP_REMOVED lines=38> */
.L_x_114:
[----:B------:R-:W-:Y:S05]  /*8690*/  BSYNC.RECONVERGENT B1 ;  /* 0x0000000000017941 */ /* 0x000fea0003800200 */
.L_x_113:
        /* <DEDUP_REMOVED lines=38> */
.L_x_116:
[----:B------:R-:W-:Y:S05]  /*8900*/  BSYNC.RECONVERGENT B1 ;  /* 0x0000000000017941 */ /* 0x000fea0003800200 */
.L_x_115:
        /* <DEDUP_REMOVED lines=38> */
.L_x_118:
[----:B------:R-:W-:Y:S05]  /*8b70*/  BSYNC.RECONVERGENT B1 ;  /* 0x0000000000017941 */ /* 0x000fea0003800200 */
.L_x_117:
        /* <DEDUP_REMOVED lines=38> */
.L_x_120:
[----:B------:R-:W-:Y:S05]  /*8de0*/  BSYNC.RECONVERGENT B1 ;  /* 0x0000000000017941 */ /* 0x000fea0003800200 */
.L_x_119:
        /* <DEDUP_REMOVED lines=38> */
.L_x_122:
[----:B------:R-:W-:Y:S05]  /*9050*/  BSYNC.RECONVERGENT B1 ;  /* 0x0000000000017941 */ /* 0x000fea0003800200 */
.L_x_121:
        /* <DEDUP_REMOVED lines=38> */
.L_x_124:
[----:B------:R-:W-:Y:S05]  /*92c0*/  BSYNC.RECONVERGENT B1 ;  /* 0x0000000000017941 */ /* 0x000fea0003800200 */
.L_x_123:
        /* <DEDUP_REMOVED lines=38> */
.L_x_126:
[----:B------:R-:W-:Y:S05]  /*9530*/  BSYNC.RECONVERGENT B1 ;  /* 0x0000000000017941 */ /* 0x000fea0003800200 */
.L_x_125:
        /* <DEDUP_REMOVED lines=38> */
.L_x_128:
[----:B------:R-:W-:Y:S05]  /*97a0*/  BSYNC.RECONVERGENT B1 ;  /* 0x0000000000017941 */ /* 0x000fea0003800200 */
.L_x_127:
        /* <DEDUP_REMOVED lines=38> */
.L_x_130:
[----:B------:R-:W-:Y:S05]  /*9a10*/  BSYNC.RECONVERGENT B1 ;  /* 0x0000000000017941 */ /* 0x000fea0003800200 */
.L_x_129:
        /* <DEDUP_REMOVED lines=10> */
[----:B------:R-:W-:Y:S01]  /*9ac0*/  MOV R34, RZ ;  /* 0x000000ff00227202 */ /* 0x000fe20000000f00 */
        /* <DEDUP_REMOVED lines=27> */
.L_x_132:
[----:B------:R-:W-:Y:S05]  /*9c80*/  BSYNC.RECONVERGENT B1 ;  /* 0x0000000000017941 */ /* 0x000fea0003800200 */
.L_x_131:
[----:B------:R-:W0:Y:S01]  /*9c90*/  LDS.64 R28, [UR7+0x70] ;  /* 0x00007007ff1c7984 */ /* 0x000e220008000a00 */
[----:B------:R-:W-:-:S08]  /*9ca0*/  DMUL R30, R22, R22 ;  /* 0x00000016161e7228 */ /* 0x000fd00000000000 */
[----:B------:R-:W-:-:S08]  /*9cb0*/  DMUL R30, R30, R22 ;  /* 0x000000161e1e7228 */ /* 0x000fd00000000000 */
[----:B0-----:R-:W-:-:S08]  /*9cc0*/  DMUL R28, R30, R28 ;  /* 0x0000001c1e1c7228 */ /* 0x001fd00000000000 */
[-C--:B------:R-:W-:Y:S02]  /*9cd0*/  DFMA R26, R20, R28.reuse, R26 ;  /* 0x0000001c141a722b */ /* 0x080fe4000000001a */
[-C--:B------:R-:W-:Y:S02]  /*9ce0*/  DFMA R24, R18, R28.reuse, R24 ;  /* 0x0000001c1218722b */ /* 0x080fe40000000018 */
[----:B------:R-:W-:-:S11]  /*9cf0*/  DFMA R14, R16, R28, R14 ;  /* 0x0000001c100e722b */ /* 0x000fd6000000000e */
.L_x_68:
[----:B------:R-:W2:Y:S01]  /*9d00*/  LDCU UR12, c[0x0][0x3d0] ;  /* 0x00007a00ff0c77ac */ /* 0x000ea20008000800 */
[----:B------:R-:W-:Y:S01]  /*9d10*/  VIADD R3, R12, 0x100 ;  /* 0x000001000c037836 */ /* 0x000fe20000000000 */
[----:B------:R-:W-:Y:S01]  /*9d20*/  BSSY.RECONVERGENT B0, `(.L_x_133) ;  /* 0x0000020000007945 */ /* 0x000fe20003800200 */
[----:B--2---:R-:W-:Y:S01]  /*9d30*/  UIMAD UR10, UR6, -0x80, UR12 ;  /* 0xffffff80060a78a4 */ /* 0x004fe2000f8e020c */
[----:B------:R-:W-:Y:S02]  /*9d40*/  BAR.SYNC.DEFER_BLOCKING 0x0 ;  /* 0x0000000000007b1d */ /* 0x000fe40000010000 */
[----:B------:R-:W-:Y:S01]  /*9d50*/  ISETP.GE.AND P0, PT, R3, UR12, PT ;  /* 0x0000000c03007c0c */ /* 0x000fe2000bf06270 */
[----:B------:R-:W-:-:S04]  /*9d60*/  UIADD3 UR11, UPT, UPT, UR10, -0x101, URZ ;  /* 0xfffffeff0a0b7890 */ /* 0x000fc8000fffe0ff */
[----:B------:R-:W-:-:S04]  /*9d70*/  UISETP.LT.U32.AND UP0, UPT, UR11, 0x7f, UPT ;  /* 0x0000007f0b00788c */ /* 0x000fc8000bf01070 */
[----:B------:R-:W-:-:S04]  /*9d80*/  USEL UR7, UR11, 0x7f, UP0 ;  /* 0x0000007f0b077887 */ /* 0x000fc80008000000 */
[----:B------:R-:W-:Y:S01]  /*9d90*/  UIADD3 UR8, UPT, UPT, UR7, 0x1, URZ ;  /* 0x0000000107087890 */ /* 0x000fe2000fffe0ff */
[----:B------:R-:W-:Y:S11]  /*9da0*/  @P0 BRA `(.L_x_134) ;  /* 0x00000000005c0947 */ /* 0x000ff60003800000 */
[----:B------:R-:W2:Y:S01]  /*9db0*/  LDCU.128 UR20, c[0x0][0x380] ;  /* 0x00007000ff1477ac */ /* 0x000ea20008000c00 */
[----:B------:R-:W-:Y:S01]  /*9dc0*/  IADD3 R3, P0, PT, R33, UR5, RZ ;  /* 0x0000000521037c10 */ /* 0x000fe2000ff1e0ff */
[----:B------:R-:W3:Y:S03]  /*9dd0*/  LDCU.64 UR18, c[0x0][0x390] ;  /* 0x00007200ff1277ac */ /* 0x000ee60008000a00 */
[C---:B01----:R-:W-:Y:S01]  /*9de0*/  SHF.L.U32 R18, R3.reuse, 0x3, RZ ;  /* 0x0000000303127819 */ /* 0x043fe200000006ff */
[----:B------:R-:W-:Y:S01]  /*9df0*/  IMAD.X R16, RZ, RZ, RZ, P0 ;  /* 0x000000ffff107224 */ /* 0x000fe200000e06ff */
[----:B------:R-:W0:Y:S04]  /*9e00*/  LDCU.64 UR24, c[0x0][0x3c8] ;  /* 0x00007900ff1877ac */ /* 0x000e280008000a00 */
[----:B------:R-:W-:-:S02]  /*9e10*/  SHF.L.U64.HI R3, R3, 0x3, R16 ;  /* 0x0000000303037819 */ /* 0x000fc40000010210 */
[C---:B--2---:R-:W-:Y:S02]  /*9e20*/  IADD3 R20, P0, PT, R18.reuse, UR20, RZ ;  /* 0x0000001412147c10 */ /* 0x044fe4000ff1e0ff */
[C---:B------:R-:W-:Y:S02]  /*9e30*/  IADD3 R22, P1, PT, R18.reuse, UR22, RZ ;  /* 0x0000001612167c10 */ /* 0x040fe4000ff3e0ff */
[C---:B---3--:R-:W-:Y:S02]  /*9e40*/  IADD3 R16, P2, PT, R18.reuse, UR18, RZ ;  /* 0x0000001212107c10 */ /* 0x048fe4000ff5e0ff */
[C---:B------:R-:W-:Y:S02]  /*9e50*/  IADD3.X R21, PT, PT, R3.reuse, UR21, RZ, P0, !PT ;  /* 0x0000001503157c10 */ /* 0x040fe400087fe4ff */
[----:B0-----:R-:W-:Y:S02]  /*9e60*/  IADD3 R18, P3, PT, R18, UR24, RZ ;  /* 0x0000001812127c10 */ /* 0x001fe4000ff7e0ff */
[----:B------:R-:W-:-:S02]  /*9e70*/  IADD3.X R23, PT, PT, R3, UR23, RZ, P1, !PT ;  /* 0x0000001703177c10 */ /* 0x000fc40008ffe4ff */
        /* <DEDUP_REMOVED lines=10> */
.L_x_134:
[----:B------:R-:W-:Y:S05]  /*9f20*/  BSYNC.RECONVERGENT B0 ;  /* 0x0000000000007941 */ /* 0x000fea0003800200 */
.L_x_133:
        /* <DEDUP_REMOVED lines=8> */
[----:B------:R-:W-:Y:S01]  /*9fb0*/  ULOP3.LUT UR7, UR8, 0xf0, URZ, 0xc0, !UPT ;  /* 0x000000f008077892 */ /* 0x000fe2000f8ec0ff */
[----:B------:R-:W3:Y:S02]  /*9fc0*/  LDCU.64 UR20, c[0x0][0x3e0] ;  /* 0x00007c00ff1477ac */ /* 0x000ee40008000a00 */
[----:B------:R-:W-:-:S09]  /*9fd0*/  UMOV UR8, URZ ;  /* 0x000000ff00087c82 */ /* 0x000fd20008000000 */
.L_x_169:
[----:B------:R-:W4:Y:S01]  /*9fe0*/  S2UR UR13, SR_CgaCtaId ;  /* 0x00000000000d79c3 */ /* 0x000f220000008800 */
[----:B------:R-:W-:Y:S01]  /*9ff0*/  UMOV UR11, 0x400 ;  /* 0x00000400000b7882 */ /* 0x000fe20000000000 */
[----:B------:R-:W-:Y:S01]  /*a000*/  IMAD.MOV.U32 R34, RZ, RZ, RZ ;  /* 0x000000ffff227224 */ /* 0x000fe200078e00ff */
[----:B------:R-:W-:Y:S01]  /*a010*/  UIADD3 UR12, UPT, UPT, UR11, 0x400, URZ ;  /* 0x000004000b0c7890 */ /* 0x000fe2000fffe0ff */
[----:B012---:R-:W-:Y:S01]  /*a020*/  IMAD.MOV.U32 R22, RZ, RZ, 0x0 ;  /* 0x00000000ff167424 */ /* 0x007fe200078e00ff */
[----:B------:R-:W-:Y:S01]  /*a030*/  UIADD3 UR18, UPT, UPT, UR11, 0x800, URZ ;  /* 0x000008000b127890 */ /* 0x000fe2000fffe0ff */
[----:B------:R-:W-:Y:S01]  /*a040*/  MOV R23, 0x3fd80000 ;  /* 0x3fd8000000177802 */ /* 0x000fe20000000f00 */
[----:B------:R-:W-:Y:S01]  /*a050*/  BSSY.RECONVERGENT B1, `(.L_x_137) ;  /* 0x000001f000017945 */ /* 0x000fe20003800200 */
[----:B----4-:R-:W-:Y:S02]  /*a060*/  ULEA UR12, UR13, UR12, 0x18 ;  /* 0x0000000c0d0c7291 */ /* 0x010fe4000f8ec0ff */
[----:B------:R-:W-:-:S02]  /*a070*/  ULEA UR16, UR13, UR11, 0x18 ;  /* 0x0000000b0d107291 */ /* 0x000fc4000f8ec0ff */
[----:B------:R-:W-:Y:S02]  /*a080*/  ULEA UR12, UR8, UR12, 0x3 ;  /* 0x0000000c080c7291 */ /* 0x000fe4000f8e18ff */
[----:B------:R-:W-:Y:S02]  /*a090*/  ULEA UR11, UR8, UR16, 0x3 ;  /* 0x00000010080b7291 */ /* 0x000fe4000f8e18ff */
[----:B------:R-:W-:-:S04]  /*a0a0*/  ULEA UR13, UR13, UR18, 0x18 ;  /* 0x000000120d0d7291 */ /* 0x000fc8000f8ec0ff */
[----:B------:R-:W-:Y:S01]  /*a0b0*/  ULEA UR13, UR8, UR13, 0x3 ;  /* 0x0000000d080d7291 */ /* 0x000fe2000f8e18ff */
[----:B------:R-:W0:Y:S04]  /*a0c0*/  LDS.64 R20, [UR12] ;  /* 0x0000000cff147984 */ /* 0x000e280008000a00 */
[----:B------:R-:W1:Y:S04]  /*a0d0*/  LDS.64 R28, [UR11] ;  /* 0x0000000bff1c7984 */ /* 0x000e680008000a00 */
[----:B------:R-:W2:Y:S01]  /*a0e0*/  LDS.64 R18, [UR13] ;  /* 0x0000000dff127984 */ /* 0x000ea20008000a00 */
[----:B0----5:R-:W-:-:S02]  /*a0f0*/  DADD R20, -R8, R20 ;  /* 0x0000000008147229 */ /* 0x021fc40000000114 */
[----:B-1----:R-:W-:-:S06]  /*a100*/  DADD R28, -R6, R28 ;  /* 0x00000000061c7229 */ /* 0x002fcc000000011c */
[----:B------:R-:W-:Y:S02]  /*a110*/  DMUL R16, R20, R20 ;  /* 0x0000001414107228 */ /* 0x000fe40000000000 */
[----:B--2---:R-:W-:-:S06]  /*a120*/  DADD R18, -R10, R18 ;  /* 0x000000000a127229 */ /* 0x004fcc0000000112 */
[----:B------:R-:W-:-:S08]  /*a130*/  DFMA R16, R28, R28, R16 ;  /* 0x0000001c1c10722b */ /* 0x000fd00000000010 */
[----:B------:R-:W-:-:S08]  /*a140*/  DFMA R16, R18, R18, R16 ;  /* 0x000000121210722b */ /* 0x000fd00000000010 */
[----:B---3--:R-:W-:-:S06]  /*a150*/  DADD R16, R16, UR20 ;  /* 0x0000001410107e29 */ /* 0x008fcc0008000000 */
        /* <DEDUP_REMOVED lines=10> */
[----:B------:R-:W-:Y:S02]  /*a200*/  MOV R3, R17 ;  /* 0x0000001100037202 */ /* 0x000fe40000000f00 */
[----:B------:R-:W-:-:S07]  /*a210*/  MOV R34, 0xa230 ;  /* 0x0000a23000227802 */ /* 0x000fce0000000f00 */
[----:B------:R-:W-:Y:S05]  /*a220*/  CALL.REL.NOINC `($__internal_0_$__cuda_sm20_drsqrt_f64_slowpath_v2) ;  /* 0x000000e4005c7944 */ /* 0x000fea0003c00000 */
[----:B------:R-:W-:-:S07]  /*a230*/  IMAD.MOV.U32 R31, RZ, RZ, R3 ;  /* 0x000000ffff1f7224 */ /* 0x000fce00078e0003 */
.L_x_138:
[----:B------:R-:W-:Y:S05]  /*a240*/  BSYNC.RECONVERGENT B1 ;  /* 0x0000000000017941 */ /* 0x000fea0003800200 */
.L_x_137:
        /* <DEDUP_REMOVED lines=20> */
[----:B------:R-:W-:Y:S01]  /*a390*/  MOV R14, 0x0 ;  /* 0x00000000000e7802 */ /* 0x000fe20000000f00 */
[----:B------:R-:W-:Y:S02]  /*a3a0*/  IMAD.MOV.U32 R15, RZ, RZ, 0x3fd80000 ;  /* 0x3fd80000ff0f7424 */ /* 0x000fe400078e00ff */
        /* <DEDUP_REMOVED lines=18> */
.L_x_140:
[----:B------:R-:W-:Y:S05]  /*a4d0*/  BSYNC.RECONVERGENT B1 ;  /* 0x0000000000017941 */ /* 0x000fea0003800200 */
.L_x_139:
        /* <DEDUP_REMOVED lines=35> */
.L_x_142:
[----:B------:R-:W-:Y:S05]  /*a710*/  BSYNC.RECONVERGENT B1 ;  /* 0x0000000000017941 */ /* 0x000fea0003800200 */
.L_x_141:
        /* <DEDUP_REMOVED lines=35> */
.L_x_144:
[----:B------:R-:W-:Y:S05]  /*a950*/  BSYNC.RECONVERGENT B1 ;  /* 0x0000000000017941 */ /* 0x000fea0003800200 */
.L_x_143:
        /* <DEDUP_REMOVED lines=35> */
.L_x_146:
[----:B------:R-:W-:Y:S05]  /*ab90*/  BSYNC.RECONVERGENT B1 ;  /* 0x0000000000017941 */ /* 0x000fea0003800200 */
.L_x_145:
        /* <DEDUP_REMOVED lines=35> */
.L_x_148:
[----:B------:R-:W-:Y:S05]  /*add0*/  BSYNC.RECONVERGENT B1 ;  /* 0x0000000000017941 */ /* 0x000fea0003800200 */
.L_x_147:
        /* <DEDUP_REMOVED lines=35> */
.L_x_150:
[----:B------:R-:W-:Y:S05]  /*b010*/  BSYNC.RECONVERGENT B1 ;  /* 0x0000000000017941 */ /* 0x000fea0003800200 */
.L_x_149:
        /* <DEDUP_REMOVED lines=35> */
.L_x_152:
[----:B------:R-:W-:Y:S05]  /*b250*/  BSYNC.RECONVERGENT B1 ;  /* 0x0000000000017941 */ /* 0x000fea0003800200 */
.L_x_151:
        /* <DEDUP_REMOVED lines=35> */
.L_x_154:
[----:B------:R-:W-:Y:S05]  /*b490*/  BSYNC.RECONVERGENT B1 ;  /* 0x0000000000017941 */ /* 0x000fea0003800200 */
.L_x_153:
        /* <DEDUP_REMOVED lines=35> */
.L_x_156:
[----:B------:R-:W-:Y:S05]  /*b6d0*/  BSYNC.RECONVERGENT B1 ;  /* 0x0000000000017941 */ /* 0x000fea0003800200 */
.L_x_155:
        /* <DEDUP_REMOVED lines=35> */
.L_x_158:
[----:B------:R-:W-:Y:S05]  /*b910*/  BSYNC.RECONVERGENT B1 ;  /* 0x0000000000017941 */ /* 0x000fea0003800200 */
.L_x_157:
        /* <DEDUP_REMOVED lines=35> */
.L_x_160:
[----:B------:R-:W-:Y:S05]  /*bb50*/  BSYNC.RECONVERGENT B1 ;  /* 0x0000000000017941 */ /* 0x000fea0003800200 */
.L_x_159:
        /* <DEDUP_REMOVED lines=35> */
.L_x_162:
[----:B------:R-:W-:Y:S05]  /*bd90*/  BSYNC.RECONVERGENT B1 ;  /* 0x0000000000017941 */ /* 0x000fea0003800200 */
.L_x_161:
        /* <DEDUP_REMOVED lines=35> */
.L_x_164:
[----:B------:R-:W-:Y:S05]  /*bfd0*/  BSYNC.RECONVERGENT B1 ;  /* 0x0000000000017941 */ /* 0x000fea0003800200 */
.L_x_163:
        /* <DEDUP_REMOVED lines=35> */
.L_x_166:
[----:B------:R-:W-:Y:S05]  /*c210*/  BSYNC.RECONVERGENT B1 ;  /* 0x0000000000017941 */ /* 0x000fea0003800200 */
.L_x_165:
        /* <DEDUP_REMOVED lines=35> */
.L_x_168:
[----:B------:R-:W-:Y:S05]  /*c450*/  BSYNC.RECONVERGENT B1 ;  /* 0x0000000000017941 */ /* 0x000fea0003800200 */
.L_x_167:
        /* <DEDUP_REMOVED lines=10> */
.L_x_136:
[----:B------:R-:W-:-:S09]  /*c500*/  UISETP.NE.AND UP0, UPT, UR19, URZ, UPT ;  /* 0x000000ff1300728c */ /* 0x000fd2000bf05270 */
[----:B------:R-:W-:Y:S05]  /*c510*/  BRA.U !UP0, `(.L_x_135) ;  /* 0x0000002508587547 */ /* 0x000fea000b800000 */
[----:B------:R-:W3:Y:S01]  /*c520*/  S2UR UR12, SR_CgaCtaId ;  /* 0x00000000000c79c3 */ /* 0x000ee20000008800 */
[----:B------:R-:W-:Y:S01]  /*c530*/  UMOV UR8, 0x400 ;  /* 0x0000040000087882 */ /* 0x000fe20000000000 */
[----:B------:R-:W4:Y:S01]  /*c540*/  LDCU.64 UR20, c[0x0][0x3e0] ;  /* 0x00007c00ff1477ac */ /* 0x000f220008000a00 */
[----:B------:R-:W-:Y:S01]  /*c550*/  IMAD.MOV.U32 R34, RZ, RZ, RZ ;  /* 0x000000ffff227224 */ /* 0x000fe200078e00ff */
[----:B------:R-:W-:Y:S01]  /*c560*/  BSSY.RECONVERGENT B1, `(.L_x_170) ;  /* 0x0000023000017945 */ /* 0x000fe20003800200 */
[----:B------:R-:W-:Y:S02]  /*c570*/  UIADD3 UR11, UPT, UPT, UR8, 0x400, URZ ;  /* 0x00000400080b7890 */ /* 0x000fe4000fffe0ff */
[----:B------:R-:W-:Y:S02]  /*c580*/  UIADD3 UR16, UPT, UPT, UR8, 0x800, URZ ;  /* 0x0000080008107890 */ /* 0x000fe4000fffe0ff */
[----:B---3--:R-:W-:Y:S02]  /*c590*/  ULEA UR11, UR12, UR11, 0x18 ;  /* 0x0000000b0c0b7291 */ /* 0x008fe4000f8ec0ff */
[----:B------:R-:W-:-:S02]  /*c5a0*/  ULEA UR13, UR12, UR8, 0x18 ;  /* 0x000000080c0d7291 */ /* 0x000fc4000f8ec0ff */
[----:B------:R-:W-:Y:S02]  /*c5b0*/  ULEA UR11, UR7, UR11, 0x3 ;  /* 0x0000000b070b7291 */ /* 0x000fe4000f8e18ff */
[----:B------:R-:W-:Y:S02]  /*c5c0*/  ULEA UR8, UR7, UR13, 0x3 ;  /* 0x0000000d07087291 */ /* 0x000fe4000f8e18ff */
[----:B------:R-:W-:-:S04]  /*c5d0*/  ULEA UR12, UR12, UR16, 0x18 ;  /* 0x000000100c0c7291 */ /* 0x000fc8000f8ec0ff */
[----:B------:R-:W-:Y:S01]  /*c5e0*/  ULEA UR12, UR7, UR12, 0x3 ;  /* 0x0000000c070c7291 */ /* 0x000fe2000f8e18ff */
[----:B012---:R-:W0:Y:S04]  /*c5f0*/  LDS.64 R18, [UR11] ;  /* 0x0000000bff127984 */ /* 0x007e280008000a00 */
        /* <DEDUP_REMOVED lines=8> */
[----:B----4-:R-:W-:Y:S01]  /*c680*/  DADD R30, R22, UR20 ;  /* 0x00000014161e7e29 */ /* 0x010fe20008000000 */
        /* <DEDUP_REMOVED lines=16> */
.L_x_171:
[----:B------:R-:W-:Y:S05]  /*c790*/  BSYNC.RECONVERGENT B1 ;  /* 0x0000000000017941 */ /* 0x000fea0003800200 */
.L_x_170:
        /* <DEDUP_REMOVED lines=43> */
.L_x_173:
[----:B------:R-:W-:Y:S05]  /*ca50*/  BSYNC.RECONVERGENT B1 ;  /* 0x0000000000017941 */ /* 0x000fea0003800200 */
.L_x_172:
        /* <DEDUP_REMOVED lines=38> */
.L_x_175:
[----:B------:R-:W-:Y:S05]  /*ccc0*/  BSYNC.RECONVERGENT B1 ;  /* 0x0000000000017941 */ /* 0x000fea0003800200 */
.L_x_174:
        /* <DEDUP_REMOVED lines=38> */
.L_x_177:
[----:B------:R-:W-:Y:S05]  /*cf30*/  BSYNC.RECONVERGENT B1 ;  /* 0x0000000000017941 */ /* 0x000fea0003800200 */
.L_x_176:
        /* <DEDUP_REMOVED lines=38> */
.L_x_179:
[----:B------:R-:W-:Y:S05]  /*d1a0*/  BSYNC.RECONVERGENT B1 ;  /* 0x0000000000017941 */ /* 0x000fea0003800200 */
.L_x_178:
        /* <DEDUP_REMOVED lines=38> */
.L_x_181:
[----:B------:R-:W-:Y:S05]  /*d410*/  BSYNC.RECONVERGENT B1 ;  /* 0x0000000000017941 */ /* 0x000fea0003800200 */
.L_x_180:
        /* <DEDUP_REMOVED lines=38> */
.L_x_183:
[----:B------:R-:W-:Y:S05]  /*d680*/  BSYNC.RECONVERGENT B1 ;  /* 0x0000000000017941 */ /* 0x000fea0003800200 */
.L_x_182:
        /* <DEDUP_REMOVED lines=38> */
.L_x_185:
[----:B------:R-:W-:Y:S05]  /*d8f0*/  BSYNC.RECONVERGENT B1 ;  /* 0x0000000000017941 */ /* 0x000fea0003800200 */
.L_x_184:
        /* <DEDUP_REMOVED lines=38> */
.L_x_187:
[----:B------:R-:W-:Y:S05]  /*db60*/  BSYNC.RECONVERGENT B1 ;  /* 0x0000000000017941 */ /* 0x000fea0003800200 */
.L_x_186:
        /* <DEDUP_REMOVED lines=38> */
.L_x_189:
[----:B------:R-:W-:Y:S05]  /*ddd0*/  BSYNC.RECONVERGENT B1 ;  /* 0x0000000000017941 */ /* 0x000fea0003800200 */
.L_x_188:
        /* <DEDUP_REMOVED lines=38> */
.L_x_191:
[----:B------:R-:W-:Y:S05]  /*e040*/  BSYNC.RECONVERGENT B1 ;  /* 0x0000000000017941 */ /* 0x000fea0003800200 */
.L_x_190:
        /* <DEDUP_REMOVED lines=38> */
.L_x_193:
[----:B------:R-:W-:Y:S05]  /*e2b0*/  BSYNC.RECONVERGENT B1 ;  /* 0x0000000000017941 */ /* 0x000fea0003800200 */
.L_x_192:
        /* <DEDUP_REMOVED lines=38> */
.L_x_195:
[----:B------:R-:W-:Y:S05]  /*e520*/  BSYNC.RECONVERGENT B1 ;  /* 0x0000000000017941 */ /* 0x000fea0003800200 */
.L_x_194:
        /* <DEDUP_REMOVED lines=38> */
.L_x_197:
[----:B------:R-:W-:Y:S05]  /*e790*/  BSYNC.RECONVERGENT B1 ;  /* 0x0000000000017941 */ /* 0x000fea0003800200 */
.L_x_196:
        /* <DEDUP_REMOVED lines=38> */
.L_x_199:
[----:B------:R-:W-:Y:S05]  /*ea00*/  BSYNC.RECONVERGENT B1 ;  /* 0x0000000000017941 */ /* 0x000fea0003800200 */
.L_x_198:
[----:B------:R-:W0:Y:S01]  /*ea10*/  LDS.64 R28, [UR7+0x70] ;  /* 0x00007007ff1c7984 */ /* 0x000e220008000a00 */
[----:B------:R-:W-:-:S08]  /*ea20*/  DMUL R30, R22, R22 ;  /* 0x00000016161e7228 */ /* 0x000fd00000000000 */
[----:B------:R-:W-:-:S08]  /*ea30*/  DMUL R30, R30, R22 ;  /* 0x000000161e1e7228 */ /* 0x000fd00000000000 */
[----:B0-----:R-:W-:-:S08]  /*ea40*/  DMUL R28, R30, R28 ;  /* 0x0000001c1e1c7228 */ /* 0x001fd00000000000 */
[-C--:B------:R-:W-:Y:S02]  /*ea50*/  DFMA R26, R20, R28.reuse, R26 ;  /* 0x0000001c141a722b */ /* 0x080fe4000000001a */
[-C--:B------:R-:W-:Y:S02]  /*ea60*/  DFMA R24, R18, R28.reuse, R24 ;  /* 0x0000001c1218722b */ /* 0x080fe40000000018 */
[----:B------:R-:W-:-:S11]  /*ea70*/  DFMA R14, R16, R28, R14 ;  /* 0x0000001c100e722b */ /* 0x000fd6000000000e */
.L_x_135:
[----:B------:R-:W3:Y:S01]  /*ea80*/  LDCU UR11, c[0x0][0x3d0] ;  /* 0x00007a00ff0b77ac */ /* 0x000ee20008000800 */
[----:B------:R-:W-:Y:S01]  /*ea90*/  VIADD R12, R12, 0x180 ;  /* 0x000001800c0c7836 */ /* 0x000fe20000000000 */
[----:B------:R-:W-:Y:S01]  /*eaa0*/  BSSY.RECONVERGENT B0, `(.L_x_200) ;  /* 0x000001f000007945 */ /* 0x000fe20003800200 */
[----:B------:R-:W-:-:S04]  /*eab0*/  UIADD3 UR10, UPT, UPT, UR10, -0x181, URZ ;  /* 0xfffffe7f0a0a7890 */ /* 0x000fc8000fffe0ff */
[----:B------:R-:W-:-:S04]  /*eac0*/  UISETP.LT.U32.AND UP0, UPT, UR10, 0x7f, UPT ;  /* 0x0000007f0a00788c */ /* 0x000fc8000bf01070 */
[----:B------:R-:W-:-:S04]  /*ead0*/  USEL UR7, UR10, 0x7f, UP0 ;  /* 0x0000007f0a077887 */ /* 0x000fc80008000000 */
[----:B------:R-:W-:Y:S01]  /*eae0*/  UIADD3 UR8, UPT, UPT, UR7, 0x1, URZ ;  /* 0x0000000107087890 */ /* 0x000fe2000fffe0ff */
[----:B------:R-:W-:Y:S01]  /*eaf0*/  BAR.SYNC.DEFER_BLOCKING 0x0 ;  /* 0x0000000000007b1d */ /* 0x000fe20000010000 */
[----:B---3--:R-:W-:-:S13]  /*eb00*/  ISETP.GE.AND P0, PT, R12, UR11, PT ;  /* 0x0000000b0c007c0c */ /* 0x008fda000bf06270 */
[----:B------:R-:W-:Y:S05]  /*eb10*/  @P0 BRA `(.L_x_201) ;  /* 0x00000000005c0947 */ /* 0x000fea0003800000 */
[----:B------:R-:W3:Y:S01]  /*eb20*/  LDCU.128 UR20, c[0x0][0x380] ;  /* 0x00007000ff1477ac */ /* 0x000ee20008000c00 */
[----:B------:R-:W-:Y:S01]  /*eb30*/  IADD3 R3, P0, PT, R33, UR5, RZ ;  /* 0x0000000521037c10 */ /* 0x000fe2000ff1e0ff */
[----:B------:R-:W4:Y:S03]  /*eb40*/  LDCU.64 UR12, c[0x0][0x390] ;  /* 0x00007200ff0c77ac */ /* 0x000f260008000a00 */
[----:B------:R-:W-:Y:S01]  /*eb50*/  IADD3.X R12, PT, PT, RZ, RZ, RZ, P0, !PT ;  /* 0x000000ffff0c7210 */ /* 0x000fe200007fe4ff */
[C---:B012---:R-:W-:Y:S01]  /*eb60*/  IMAD.SHL.U32 R16, R3.reuse, 0x8, RZ ;  /* 0x0000000803107824 */ /* 0x047fe200078e00ff */
[----:B------:R-:W0:Y:S02]  /*eb70*/  LDCU.64 UR18, c[0x0][0x3c8] ;  /* 0x00007900ff1277ac */ /* 0x000e240008000a00 */
[----:B------:R-:W-:Y:S02]  /*eb80*/  SHF.L.U64.HI R3, R3, 0x3, R12 ;  /* 0x0000000303037819 */ /* 0x000fe4000001020c */
[----:B---3--:R-:W-:-:S02]  /*eb90*/  IADD3 R12, P0, PT, R16, UR20, RZ ;  /* 0x00000014100c7c10 */ /* 0x008fc4000ff1e0ff */
[C---:B------:R-:W-:Y:S02]  /*eba0*/  IADD3 R20, P1, PT, R16.reuse, UR22, RZ ;  /* 0x0000001610147c10 */ /* 0x040fe4000ff3e0ff */
[C---:B----4-:R-:W-:Y:S02]  /*ebb0*/  IADD3 R18, P2, PT, R16.reuse, UR12, RZ ;  /* 0x0000000c10127c10 */ /* 0x050fe4000ff5e0ff */
[C---:B------:R-:W-:Y:S02]  /*ebc0*/  IADD3.X R13, PT, PT, R3.reuse, UR21, RZ, P0, !PT ;  /* 0x00000015030d7c10 */ /* 0x040fe400087fe4ff */
[----:B0-----:R-:W-:Y:S02]  /*ebd0*/  IADD3 R16, P3, PT, R16, UR18, RZ ;  /* 0x0000001210107c10 */ /* 0x001fe4000ff7e0ff */
        /* <DEDUP_REMOVED lines=11> */
.L_x_201:
[----:B------:R-:W-:Y:S05]  /*ec90*/  BSYNC.RECONVERGENT B0 ;  /* 0x0000000000007941 */ /* 0x000fea0003800200 */
.L_x_200:
        /* <DEDUP_REMOVED lines=11> */
.L_x_236:
[----:B------:R-:W4:Y:S01]  /*ed50*/  S2UR UR12, SR_CgaCtaId ;  /* 0x00000000000c79c3 */ /* 0x000f220000008800 */
[----:B------:R-:W-:Y:S01]  /*ed60*/  UMOV UR10, 0x400 ;  /* 0x00000400000a7882 */ /* 0x000fe20000000000 */
[----:B012---:R-:W-:Y:S01]  /*ed70*/  IMAD.MOV.U32 R18, RZ, RZ, RZ ;  /* 0x000000ffff127224 */ /* 0x007fe200078e00ff */
[----:B------:R-:W-:Y:S01]  /*ed80*/  UIADD3 UR11, UPT, UPT, UR10, 0x400, URZ ;  /* 0x000004000a0b7890 */ /* 0x000fe2000fffe0ff */
[----:B------:R-:W-:Y:S01]  /*ed90*/  MOV R16, 0x0 ;  /* 0x0000000000107802 */ /* 0x000fe20000000f00 */
[----:B------:R-:W-:Y:S01]  /*eda0*/  UIADD3 UR16, UPT, UPT, UR10, 0x800, URZ ;  /* 0x000008000a107890 */ /* 0x000fe2000fffe0ff */
[----:B------:R-:W-:Y:S01]  /*edb0*/  IMAD.MOV.U32 R17, RZ, RZ, 0x3fd80000 ;  /* 0x3fd80000ff117424 */ /* 0x000fe200078e00ff */
        /* <DEDUP_REMOVED lines=31> */
.L_x_205:
[----:B------:R-:W-:Y:S05]  /*efb0*/  BSYNC.RECONVERGENT B1 ;  /* 0x0000000000017941 */ /* 0x000fea0003800200 */
.L_x_204:
[----:B------:R-:W0:Y:S01]  /*efc0*/  S2UR UR16, SR_CgaCtaId ;  /* 0x00000000001079c3 */ /* 0x000e220000008800 */
[----:B------:R-:W-:Y:S01]  /*efd0*/  UMOV UR13, 0x400 ;  /* 0x00000400000d7882 */ /* 0x000fe20000000000 */
[----:B------:R-:W1:Y:S01]  /*efe0*/  LDS.64 R16, [UR11+0x8] ;  /* 0x0000080bff107984 */ /* 0x000e620008000a00 */
[----:B------:R-:W-:Y:S01]  /*eff0*/  UIADD3 UR13, UPT, UPT, UR13, 0xc00, URZ ;  /* 0x00000c000d0d7890 */ /* 0x000fe2000fffe0ff */
[-C--:B------:R-:W-:Y:S01]  /*f000*/  DMUL R30, R12, R12.reuse ;  /* 0x0000000c0c1e7228 */ /* 0x080fe20000000000 */
[----:B------:R-:W-:Y:S01]  /*f010*/  BSSY.RECONVERGENT B1, `(.L_x_206) ;  /* 0x0000023000017945 */ /* 0x000fe20003800200 */
[----:B------:R-:W2:Y:S06]  /*f020*/  LDS.64 R18, [UR10+0x8] ;  /* 0x0000080aff127984 */ /* 0x000eac0008000a00 */
[----:B------:R-:W-:Y:S01]  /*f030*/  DMUL R30, R30, R12 ;  /* 0x0000000c1e1e7228 */ /* 0x000fe20000000000 */
[----:B------:R-:W3:Y:S01]  /*f040*/  LDS.64 R12, [UR12+0x8] ;  /* 0x0000080cff0c7984 */ /* 0x000ee20008000a00 */
[----:B0-----:R-:W-:-:S04]  /*f050*/  ULEA UR13, UR16, UR13, 0x18 ;  /* 0x0000000d100d7291 */ /* 0x001fc8000f8ec0ff */
[----:B------:R-:W-:-:S09]  /*f060*/  ULEA UR13, UR8, UR13, 0x3 ;  /* 0x0000000d080d7291 */ /* 0x000fd2000f8e18ff */
[----:B------:R-:W0:Y:S01]  /*f070*/  LDS.64 R34, [UR13] ;  /* 0x0000000dff227984 */ /* 0x000e220008000a00 */
[----:B-1----:R-:W-:Y:S02]  /*f080*/  DADD R16, -R8, R16 ;  /* 0x0000000008107229 */ /* 0x002fe40000000110 */
[----:B--2---:R-:W-:Y:S02]  /*f090*/  DADD R18, -R6, R18 ;  /* 0x0000000006127229 */ /* 0x004fe40000000112 */
[----:B---3--:R-:W-:Y:S02]  /*f0a0*/  DADD R12, -R10, R12 ;  /* 0x000000000a0c7229 */ /* 0x008fe4000000010c */
[----:B0-----:R-:W-:Y:S02]  /*f0b0*/  DMUL R34, R30, R34 ;  /* 0x000000221e227228 */ /* 0x001fe40000000000 */
[----:B------:R-:W-:-:S06]  /*f0c0*/  DMUL R30, R16, R16 ;  /* 0x00000010101e7228 */ /* 0x000fcc0000000000 */
[----:B------:R-:W-:Y:S02]  /*f0d0*/  DFMA R26, R22, R34, R26 ;  /* 0x00000022161a722b */ /* 0x000fe4000000001a */
[----:B------:R-:W-:Y:S01]  /*f0e0*/  DFMA R30, R18, R18, R30 ;  /* 0x00000012121e722b */ /* 0x000fe2000000001e */
[----:B------:R-:W-:Y:S01]  /*f0f0*/  MOV R22, RZ ;  /* 0x000000ff00167202 */ /* 0x000fe20000000f00 */
[-C--:B------:R-:W-:Y:S02]  /*f100*/  DFMA R24, R20, R34.reuse, R24 ;  /* 0x000000221418722b */ /* 0x080fe40000000018 */
[----:B------:R-:W-:Y:S01]  /*f110*/  DFMA R28, R28, R34, R14 ;  /* 0x000000221c1c722b */ /* 0x000fe2000000000e */
[----:B------:R-:W-:-:S03]  /*f120*/  IMAD.MOV.U32 R14, RZ, RZ, 0x0 ;  /* 0x00000000ff0e7424 */ /* 0x000fc600078e00ff */
[----:B------:R-:W-:Y:S01]  /*f130*/  DFMA R30, R12, R12, R30 ;  /* 0x0000000c0c1e722b */ /* 0x000fe2000000001e */
[----:B------:R-:W-:-:S07]  /*f140*/  IMAD.MOV.U32 R15, RZ, RZ, 0x3fd80000 ;  /* 0x3fd80000ff0f7424 */ /* 0x000fce00078e00ff */
        /* <DEDUP_REMOVED lines=15> */
.L_x_207:
[----:B------:R-:W-:Y:S05]  /*f240*/  BSYNC.RECONVERGENT B1 ;  /* 0x0000000000017941 */ /* 0x000fea0003800200 */
.L_x_206:
[----:B------:R-:W0:Y:S01]  /*f250*/  LDS.64 R20, [UR11+0x10] ;  /* 0x0000100bff147984 */ /* 0x000e220008000a00 */
[-C--:B------:R-:W-:Y:S01]  /*f260*/  DMUL R30, R14, R14.reuse ;  /* 0x0000000e0e1e7228 */ /* 0x080fe20000000000 */
[----:B------:R-:W-:Y:S02]  /*f270*/  BSSY.RECONVERGENT B1, `(.L_x_208) ;  /* 0x0000021000017945 */ /* 0x000fe40003800200 */
[----:B------:R-:W1:Y:S04]  /*f280*/  LDS.64 R34, [UR13+0x8] ;  /* 0x0000080dff227984 */ /* 0x000e680008000a00 */
[----:B------:R-:W2:Y:S01]  /*f290*/  LDS.64 R22, [UR10+0x10] ;  /* 0x0000100aff167984 */ /* 0x000ea20008000a00 */
[----:B------:R-:W-:-:S03]  /*f2a0*/  DMUL R30, R30, R14 ;  /* 0x0000000e1e1e7228 */ /* 0x000fc60000000000 */
[----:B------:R-:W3:Y:S01]  /*f2b0*/  LDS.64 R14, [UR12+0x10] ;  /* 0x0000100cff0e7984 */ /* 0x000ee20008000a00 */
[----:B0-----:R-:W-:-:S04]  /*f2c0*/  DADD R20, -R8, R20 ;  /* 0x0000000008147229 */ /* 0x001fc80000000114 */
[----:B-1----:R-:W-:Y:S02]  /*f2d0*/  DMUL R34, R30, R34 ;  /* 0x000000221e227228 */ /* 0x002fe40000000000 */
[----:B--2---:R-:W-:Y:S02]  /*f2e0*/  DADD R22, -R6, R22 ;  /* 0x0000000006167229 */ /* 0x004fe40000000116 */
[----:B------:R-:W-:Y:S02]  /*f2f0*/  DMUL R30, R20, R20 ;  /* 0x00000014141e7228 */ /* 0x000fe40000000000 */
[----:B---3--:R-:W-:Y:S02]  /*f300*/  DADD R14, -R10, R14 ;  /* 0x000000000a0e7229 */ /* 0x008fe4000000010e */
[-C--:B------:R-:W-:Y:S01]  /*f310*/  DFMA R26, R18, R34.reuse, R26 ;  /* 0x00000022121a722b */ /* 0x080fe2000000001a */
[----:B------:R-:W-:Y:S01]  /*f320*/  IMAD.MOV.U32 R18, RZ, RZ, RZ ;  /* 0x000000ffff127224 */ /* 0x000fe200078e00ff */
[----:B------:R-:W-:-:S02]  /*f330*/  DFMA R24, R16, R34, R24 ;  /* 0x000000221018722b */ /* 0x000fc40000000018 */
[----:B------:R-:W-:Y:S02]  /*f340*/  DFMA R30, R22, R22, R30 ;  /* 0x00000016161e722b */ /* 0x000fe4000000001e */
[----:B------:R-:W-:Y:S01]  /*f350*/  DFMA R28, R12, R34, R28 ;  /* 0x000000220c1c722b */ /* 0x000fe2000000001c */
[----:B------:R-:W-:Y:S01]  /*f360*/  IMAD.MOV.U32 R12, RZ, RZ, 0x0 ;  /* 0x00000000ff0c7424 */ /* 0x000fe200078e00ff */
[----:B------:R-:W-:-:S04]  /*f370*/  MOV R13, 0x3fd80000 ;  /* 0x3fd80000000d7802 */ /* 0x000fc80000000f00 */
        /* <DEDUP_REMOVED lines=16> */
.L_x_209:
[----:B------:R-:W-:Y:S05]  /*f480*/  BSYNC.RECONVERGENT B1 ;  /* 0x0000000000017941 */ /* 0x000fea0003800200 */
.L_x_208:
        /* <DEDUP_REMOVED lines=17> */
[----:B------:R-:W-:Y:S01]  /*f5a0*/  MOV R14, 0x0 ;  /* 0x00000000000e7802 */ /* 0x000fe20000000f00 */
[----:B------:R-:W-:-:S04]  /*f5b0*/  IMAD.MOV.U32 R15, RZ, RZ, 0x3fd80000 ;  /* 0x3fd80000ff0f7424 */ /* 0x000fc800078e00ff */
        /* <DEDUP_REMOVED lines=16> */
.L_x_211:
[----:B------:R-:W-:Y:S05]  /*f6c0*/  BSYNC.RECONVERGENT B1 ;  /* 0x0000000000017941 */ /* 0x000fea0003800200 */
.L_x_210:
        /* <DEDUP_REMOVED lines=13> */
[----:B------:R-:W-:Y:S01]  /*f7a0*/  MOV R18, RZ ;  /* 0x000000ff00127202 */ /* 0x000fe20000000f00 */
[----:B------:R-:W-:-:S02]  /*f7b0*/  DFMA R24, R16, R34, R24 ;  /* 0x000000221018722b */ /* 0x000fc40000000018 */
[----:B------:R-:W-:Y:S02]  /*f7c0*/  DFMA R30, R22, R22, R30 ;  /* 0x00000016161e722b */ /* 0x000fe4000000001e */
[----:B------:R-:W-:Y:S01]  /*f7d0*/  DFMA R28, R12, R34, R28 ;  /* 0x000000220c1c722b */ /* 0x000fe2000000001c */
[----:B------:R-:W-:Y:S02]  /*f7e0*/  IMAD.MOV.U32 R12, RZ, RZ, 0x0 ;  /* 0x00000000ff0c7424 */ /* 0x000fe400078e00ff */
[----:B------:R-:W-:-:S03]  /*f7f0*/  IMAD.MOV.U32 R13, RZ, RZ, 0x3fd80000 ;  /* 0x3fd80000ff0d7424 */ /* 0x000fc600078e00ff */
        /* <DEDUP_REMOVED lines=16> */
.L_x_213:
[----:B------:R-:W-:Y:S05]  /*f900*/  BSYNC.RECONVERGENT B1 ;  /* 0x0000000000017941 */ /* 0x000fea0003800200 */
.L_x_212:
        /* <DEDUP_REMOVED lines=35> */
.L_x_215:
[----:B------:R-:W-:Y:S05]  /*fb40*/  BSYNC.RECONVERGENT B1 ;  /* 0x0000000000017941 */ /* 0x000fea0003800200 */
.L_x_214:
        /* <DEDUP_REMOVED lines=35> */
.L_x_217:
[----:B------:R-:W-:Y:S05]  /*fd80*/  BSYNC.RECONVERGENT B1 ;  /* 0x0000000000017941 */ /* 0x000fea0003800200 */
.L_x_216:
        /* <DEDUP_REMOVED lines=35> */
.L_x_219:
[----:B------:R-:W-:Y:S05]  /*ffc0*/  BSYNC.RECONVERGENT B1 ;  /* 0x0000000000017941 */ /* 0x000fea0003800200 */
.L_x_218:
        /* <DEDUP_REMOVED lines=35> */
.L_x_221:
[----:B------:R-:W-:Y:S05]  /*10200*/  BSYNC.RECONVERGENT B1 ;  /* 0x0000000000017941 */ /* 0x000fea0003800200 */
.L_x_220:
        /* <DEDUP_REMOVED lines=35> */
.L_x_223:
[----:B------:R-:W-:Y:S05]  /*10440*/  BSYNC.RECONVERGENT B1 ;  /* 0x0000000000017941 */ /* 0x000fea0003800200 */
.L_x_222:
        /* <DEDUP_REMOVED lines=35> */
.L_x_225:
[----:B------:R-:W-:Y:S05]  /*10680*/  BSYNC.RECONVERGENT B1 ;  /* 0x0000000000017941 */ /* 0x000fea0003800200 */
.L_x_224:
        /* <DEDUP_REMOVED lines=35> */
.L_x_227:
[----:B------:R-:W-:Y:S05]  /*108c0*/  BSYNC.RECONVERGENT B1 ;  /* 0x0000000000017941 */ /* 0x000fea0003800200 */
.L_x_226:
        /* <DEDUP_REMOVED lines=35> */
.L_x_229:
[----:B------:R-:W-:Y:S05]  /*10b00*/  BSYNC.RECONVERGENT B1 ;  /* 0x0000000000017941 */ /* 0x000fea0003800200 */
.L_x_228:
        /* <DEDUP_REMOVED lines=35> */
.L_x_231:
[----:B------:R-:W-:Y:S05]  /*10d40*/  BSYNC.RECONVERGENT B1 ;  /* 0x0000000000017941 */ /* 0x000fea0003800200 */
.L_x_230:
        /* <DEDUP_REMOVED lines=35> */
.L_x_233:
[----:B------:R-:W-:Y:S05]  /*10f80*/  BSYNC.RECONVERGENT B1 ;  /* 0x0000000000017941 */ /* 0x000fea0003800200 */
.L_x_232:
        /* <DEDUP_REMOVED lines=16> */
[----:B------:R-:W-:-:S06]  /*11090*/  DFMA R14, R14, R34, R28 ;  /* 0x000000220e0e722b */ /* 0x000fcc000000001c */
[----:B------:R-:W-:-:S08]  /*110a0*/  DFMA R30, R12, R12, R30 ;  /* 0x0000000c0c1e722b */ /* 0x000fd0000000001e */
[----:B------:R-:W-:-:S06]  /*110b0*/  DADD R30, R30, UR20 ;  /* 0x000000141e1e7e29 */ /* 0x000fcc0008000000 */
[----:B------:R-:W0:Y:S04]  /*110c0*/  MUFU.RSQ64H R23, R31 ;  /* 0x0000001f00177308 */ /* 0x000e280000001c00 */
[----:B------:R-:W-:-:S05]  /*110d0*/  VIADD R3, R31, 0xfff00000 ;  /* 0xfff000001f037836 */ /* 0x000fca0000000000 */
[----:B------:R-:W-:Y:S01]  /*110e0*/  ISETP.GE.U32.AND P0, PT, R3, 0x7fe00000, PT ;  /* 0x7fe000000300780c */ /* 0x000fe20003f06070 */
[----:B0-----:R-:W-:-:S08]  /*110f0*/  DMUL R20, R22, R22 ;  /* 0x0000001616147228 */ /* 0x001fd00000000000 */
[----:B------:R-:W-:Y:S01]  /*11100*/  DFMA R28, R30, -R20, 1 ;  /* 0x3ff000001e1c742b */ /* 0x000fe20000000814 */
[----:B------:R-:W-:Y:S01]  /*11110*/  MOV R20, 0x0 ;  /* 0x0000000000147802 */ /* 0x000fe20000000f00 */
[----:B------:R-:W-:-:S06]  /*11120*/  IMAD.MOV.U32 R21, RZ, RZ, 0x3fd80000 ;  /* 0x3fd80000ff157424 */ /* 0x000fcc00078e00ff */
        /* <DEDUP_REMOVED lines=9> */
.L_x_235:
[----:B------:R-:W-:Y:S05]  /*111c0*/  BSYNC.RECONVERGENT B1 ;  /* 0x0000000000017941 */ /* 0x000fea0003800200 */
.L_x_234:
        /* <DEDUP_REMOVED lines=10> */
.L_x_203:
[----:B------:R-:W-:-:S09]  /*11270*/  UISETP.NE.AND UP0, UPT, UR18, URZ, UPT ;  /* 0x000000ff1200728c */ /* 0x000fd2000bf05270 */
[----:B------:R-:W-:Y:S05]  /*11280*/  BRA.U !UP0, `(.L_x_202) ;  /* 0x0000002508587547 */ /* 0x000fea000b800000 */
[----:B------:R-:W3:Y:S01]  /*11290*/  S2UR UR11, SR_CgaCtaId ;  /* 0x00000000000b79c3 */ /* 0x000ee20000008800 */
[----:B------:R-:W-:Y:S01]  /*112a0*/  UMOV UR8, 0x400 ;  /* 0x0000040000087882 */ /* 0x000fe20000000000 */
[----:B------:R-:W-:Y:S01]  /*112b0*/  MOV R28, RZ ;  /* 0x000000ff001c7202 */ /* 0x000fe20000000f00 */
[----:B------:R-:W-:Y:S01]  /*112c0*/  UIADD3 UR10, UPT, UPT, UR8, 0x400, URZ ;  /* 0x00000400080a7890 */ /* 0x000fe2000fffe0ff */
[----:B012---:R-:W-:Y:S01]  /*112d0*/  IMAD.MOV.U32 R22, RZ, RZ, 0x0 ;  /* 0x00000000ff167424 */ /* 0x007fe200078e00ff */
        /* <DEDUP_REMOVED lines=9> */
[----:B------:R-:W0:Y:S01]  /*11370*/  LDS.64 R16, [UR10] ;  /* 0x0000000aff107984 */ /* 0x000e220008000a00 */
        /* <DEDUP_REMOVED lines=24> */
.L_x_238:
[----:B------:R-:W-:Y:S05]  /*11500*/  BSYNC.RECONVERGENT B1 ;  /* 0x0000000000017941 */ /* 0x000fea0003800200 */
.L_x_237:
        /* <DEDUP_REMOVED lines=17> */
[----:B------:R-:W-:Y:S01]  /*11620*/  MOV R23, 0x3fd80000 ;  /* 0x3fd8000000177802 */ /* 0x000fe20000000f00 */
[----:B------:R-:W2:Y:S01]  /*11630*/  LDS.64 R18, [UR8+0x8] ;  /* 0x00000808ff127984 */ /* 0x000ea20008000a00 */
[----:B------:R-:W-:Y:S01]  /*11640*/  IMAD.MOV.U32 R22, RZ, RZ, 0x0 ;  /* 0x00000000ff167424 */ /* 0x000fe200078e00ff */
[----:B------:R-:W-:Y:S02]  /*11650*/  BSSY.RECONVERGENT B1, `(.L_x_239) ;  /* 0x0000017000017945 */ /* 0x000fe40003800200 */
[----:B------:R-:W3:Y:S01]  /*11660*/  LDS.64 R12, [UR11+0x8] ;  /* 0x0000080bff0c7984 */ /* 0x000ee20008000a00 */
[----:B0-----:R-:W-:Y:S02]  /*11670*/  DADD R16, -R8, R16 ;  /* 0x0000000008107229 */ /* 0x001fe40000000110 */
        /* <DEDUP_REMOVED lines=20> */
.L_x_240:
[----:B------:R-:W-:Y:S05]  /*117c0*/  BSYNC.RECONVERGENT B1 ;  /* 0x0000000000017941 */ /* 0x000fea0003800200 */
.L_x_239:
        /* <DEDUP_REMOVED lines=38> */
.L_x_242:
[----:B------:R-:W-:Y:S05]  /*11a30*/  BSYNC.RECONVERGENT B1 ;  /* 0x0000000000017941 */ /* 0x000fea0003800200 */
.L_x_241:
        /* <DEDUP_REMOVED lines=12> */
[----:B------:R-:W-:Y:S01]  /*11b00*/  IMAD.MOV.U32 R22, RZ, RZ, 0x0 ;  /* 0x00000000ff167424 */ /* 0x000fe200078e00ff */
        /* <DEDUP_REMOVED lines=25> */
.L_x_244:
[----:B------:R-:W-:Y:S05]  /*11ca0*/  BSYNC.RECONVERGENT B1 ;  /* 0x0000000000017941 */ /* 0x000fea0003800200 */
.L_x_243:
        /* <DEDUP_REMOVED lines=38> */
.L_x_246:
[----:B------:R-:W-:Y:S05]  /*11f10*/  BSYNC.RECONVERGENT B1 ;  /* 0x0000000000017941 */ /* 0x000fea0003800200 */
.L_x_245:
        /* <DEDUP_REMOVED lines=38> */
.L_x_248:
[----:B------:R-:W-:Y:S05]  /*12180*/  BSYNC.RECONVERGENT B1 ;  /* 0x0000000000017941 */ /* 0x000fea0003800200 */
.L_x_247:
        /* <DEDUP_REMOVED lines=38> */
.L_x_250:
[----:B------:R-:W-:Y:S05]  /*123f0*/  BSYNC.RECONVERGENT B1 ;  /* 0x0000000000017941 */ /* 0x000fea0003800200 */
.L_x_249:
        /* <DEDUP_REMOVED lines=38> */
.L_x_252:
[----:B------:R-:W-:Y:S05]  /*12660*/  BSYNC.RECONVERGENT B1 ;  /* 0x0000000000017941 */ /* 0x000fea0003800200 */
.L_x_251:
        /* <DEDUP_REMOVED lines=38> */
.L_x_254:
[----:B------:R-:W-:Y:S05]  /*128d0*/  BSYNC.RECONVERGENT B1 ;  /* 0x0000000000017941 */ /* 0x000fea0003800200 */
.L_x_253:
        /* <DEDUP_REMOVED lines=38> */
.L_x_256:
[----:B------:R-:W-:Y:S05]  /*12b40*/  BSYNC.RECONVERGENT B1 ;  /* 0x0000000000017941 */ /* 0x000fea0003800200 */
.L_x_255:
        /* <DEDUP_REMOVED lines=38> */
.L_x_258:
[----:B------:R-:W-:Y:S05]  /*12db0*/  BSYNC.RECONVERGENT B1 ;  /* 0x0000000000017941 */ /* 0x000fea0003800200 */
.L_x_257:
        /* <DEDUP_REMOVED lines=38> */
.L_x_260:
[----:B------:R-:W-:Y:S05]  /*13020*/  BSYNC.RECONVERGENT B1 ;  /* 0x0000000000017941 */ /* 0x000fea0003800200 */
.L_x_259:
        /* <DEDUP_REMOVED lines=38> */
.L_x_262:
[----:B------:R-:W-:Y:S05]  /*13290*/  BSYNC.RECONVERGENT B1 ;  /* 0x0000000000017941 */ /* 0x000fea0003800200 */
.L_x_261:
        /* <DEDUP_REMOVED lines=38> */
.L_x_264:
[----:B------:R-:W-:Y:S05]  /*13500*/  BSYNC.RECONVERGENT B1 ;  /* 0x0000000000017941 */ /* 0x000fea0003800200 */
.L_x_263:
        /* <DEDUP_REMOVED lines=11> */
[----:B------:R-:W-:Y:S01]  /*135c0*/  MOV R22, 0x0 ;  /* 0x0000000000167802 */ /* 0x000fe20000000f00 */
[----:B------:R-:W-:Y:S01]  /*135d0*/  IMAD.MOV.U32 R23, RZ, RZ, 0x3fd80000 ;  /* 0x3fd80000ff177424 */ /* 0x000fe200078e00ff */
[----:B------:R-:W1:Y:S01]  /*135e0*/  LDS.64 R18, [UR8+0x70] ;  /* 0x00007008ff127984 */ /* 0x000e620008000a00 */
[----:B------:R-:W-:Y:S03]  /*135f0*/  BSSY.RECONVERGENT B1, `(.L_x_265) ;  /* 0x0000018000017945 */ /* 0x000fe60003800200 */
        /* <DEDUP_REMOVED lines=23> */
.L_x_266:
[----:B------:R-:W-:Y:S05]  /*13770*/  BSYNC.RECONVERGENT B1 ;  /* 0x0000000000017941 */ /* 0x000fea0003800200 */
.L_x_265:
[----:B------:R-:W0:Y:S01]  /*13780*/  LDS.64 R22, [UR7+0x70] ;  /* 0x00007007ff167984 */ /* 0x000e220008000a00 */
[----:B------:R-:W-:-:S08]  /*13790*/  DMUL R28, R20, R20 ;  /* 0x00000014141c7228 */ /* 0x000fd00000000000 */
[----:B------:R-:W-:-:S08]  /*137a0*/  DMUL R28, R28, R20 ;  /* 0x000000141c1c7228 */ /* 0x000fd00000000000 */
[----:B0-----:R-:W-:-:S08]  /*137b0*/  DMUL R22, R28, R22 ;  /* 0x000000161c167228 */ /* 0x001fd00000000000 */
[-C--:B------:R-:W-:Y:S02]  /*137c0*/  DFMA R26, R18, R22.reuse, R26 ;  /* 0x00000016121a722b */ /* 0x080fe4000000001a */
[-C--:B------:R-:W-:Y:S02]  /*137d0*/  DFMA R24, R16, R22.reuse, R24 ;  /* 0x000000161018722b */ /* 0x080fe40000000018 */
[----:B------:R-:W-:-:S11]  /*137e0*/  DFMA R14, R12, R22, R14 ;  /* 0x000000160c0e722b */ /* 0x000fd6000000000e */
.L_x_202:
[----:B------:R-:W-:Y:S01]  /*137f0*/  BAR.SYNC.DEFER_BLOCKING 0x0 ;  /* 0x0000000000007b1d */ /* 0x000fe20000010000 */
[----:B------:R-:W-:Y:S02]  /*13800*/  UIADD3 UR6, UPT, UPT, UR6, 0x4, URZ ;  /* 0x0000000406067890 */ /* 0x000fe4000fffe0ff */
[----:B------:R-:W-:Y:S02]  /*13810*/  UIADD3 UR5, UPT, UPT, UR5, 0x200, URZ ;  /* 0x0000020005057890 */ /* 0x000fe4000fffe0ff */
[----:B------:R-:W-:-:S09]  /*13820*/  UISETP.NE.AND UP0, UPT, UR6, UR4, UPT ;  /* 0x000000040600728c */ /* 0x000fd2000bf05270 */
[----:B------:R-:W-:Y:S05]  /*13830*/  BRA.U UP0, `(.L_x_267) ;  /* 0xfffffec900a07547 */ /* 0x000fea000b83ffff */
.L_x_0:
[----:B------:R-:W-:-:S09]  /*13840*/  UISETP.NE.AND UP0, UPT, UR17, URZ, UPT ;  /* 0x000000ff1100728c */ /* 0x000fd2000bf05270 */
[----:B------:R-:W-:Y:S05]  /*13850*/  BRA.U !UP0, `(.L_x_268) ;  /* 0x0000004d08507547 */ /* 0x000fea000b800000 */
[----:B------:R-:W-:-:S05]  /*13860*/  UMOV UR6, URZ ;  /* 0x000000ff00067c82 */ /* 0x000fca0008000000 */
.L_x_334:
[----:B------:R-:W3:Y:S01]  /*13870*/  LDCU UR7, c[0x0][0x3d0] ;  /* 0x00007a00ff0777ac */ /* 0x000ee20008000800 */
[----:B------:R-:W-:Y:S01]  /*13880*/  IADD3 R3, PT, PT, R33, UR5, RZ ;  /* 0x0000000521037c10 */ /* 0x000fe2000fffe0ff */
[----:B012---:R-:W0:Y:S08]  /*13890*/  LDC.64 R20, c[0x0][0x380] ;  /* 0x0000e000ff147b82 */ /* 0x007e300000000a00 */
[----:B------:R-:W1:Y:S01]  /*138a0*/  LDC.64 R12, c[0x0][0x388] ;  /* 0x0000e200ff0c7b82 */ /* 0x000e620000000a00 */
[----:B---3--:R-:W-:-:S13]  /*138b0*/  ISETP.GE.AND P0, PT, R3, UR7, PT ;  /* 0x0000000703007c0c */ /* 0x008fda000bf06270 */
[----:B------:R-:W2:Y:S01]  /*138c0*/  @!P0 LDC.64 R16, c[0x0][0x390] ;  /* 0x0000e400ff108b82 */ /* 0x000ea20000000a00 */
[----:B0-----:R-:W-:-:S04]  /*138d0*/  @!P0 IMAD.WIDE.U32 R20, R3, 0x8, R20 ;  /* 0x0000000803148825 */ /* 0x001fc800078e0014 */
[C---:B-1----:R-:W-:Y:S02]  /*138e0*/  @!P0 IMAD.WIDE.U32 R12, R3.reuse, 0x8, R12 ;  /* 0x00000008030c8825 */ /* 0x042fe400078e000c */
[----:B------:R-:W3:Y:S01]  /*138f0*/  @!P0 LDG.E.64 R20, desc[UR14][R20.64] ;  /* 0x0000000e14148981 */ /* 0x000ee2000c1e1b00 */
[----:B------:R-:W0:Y:S03]  /*13900*/  @!P0 LDC.64 R18, c[0x0][0x3c8] ;  /* 0x0000f200ff128b82 */ /* 0x000e260000000a00 */
[----:B------:R-:W4:Y:S01]  /*13910*/  @!P0 LDG.E.64 R12, desc[UR14][R12.64] ;  /* 0x0000000e0c0c8981 */ /* 0x000f22000c1e1b00 */
[----:B--2---:R-:W-:-:S06]  /*13920*/  @!P0 IMAD.WIDE.U32 R16, R3, 0x8, R16 ;  /* 0x0000000803108825 */ /* 0x004fcc00078e0010 */
[----:B------:R-:W2:Y:S01]  /*13930*/  @!P0 LDG.E.64 R16, desc[UR14][R16.64] ;  /* 0x0000000e10108981 */ /* 0x000ea2000c1e1b00 */
[----:B0-----:R-:W-:-:S06]  /*13940*/  @!P0 IMAD.WIDE.U32 R18, R3, 0x8, R18 ;  /* 0x0000000803128825 */ /* 0x001fcc00078e0012 */
[----:B------:R-:W2:Y:S01]  /*13950*/  @!P0 LDG.E.64 R18, desc[UR14][R18.64] ;  /* 0x0000000e12128981 */ /* 0x000ea2000c1e1b00 */
[----:B------:R-:W-:Y:S02]  /*13960*/  UISETP.GE.AND UP1, UPT, UR5, UR7, UPT ;  /* 0x000000070500728c */ /* 0x000fe4000bf26270 */
[----:B------:R-:W-:-:S04]  /*13970*/  UIADD3 UR6, UPT, UPT, UR6, 0x1, URZ ;  /* 0x0000000106067890 */ /* 0x000fc8000fffe0ff */
[----:B------:R-:W-:Y:S01]  /*13980*/  UISETP.NE.AND UP0, UPT, UR6, UR17, UPT ;  /* 0x000000110600728c */ /* 0x000fe2000bf05270 */
[----:B---3--:R0:W-:Y:S04]  /*13990*/  @!P0 STS.64 [R5], R20 ;  /* 0x0000001405008388 */ /* 0x0081e80000000a00 */
[----:B----4-:R0:W-:Y:S04]  /*139a0*/  @!P0 STS.64 [R4], R12 ;  /* 0x0000000c04008388 */ /* 0x0101e80000000a00 */
[----:B--2---:R0:W-:Y:S04]  /*139b0*/  @!P0 STS.64 [R2], R16 ;  /* 0x0000001002008388 */ /* 0x0041e80000000a00 */
        /* <DEDUP_REMOVED lines=11> */
[----:B------:R-:W1:Y:S01]  /*13a70*/  S2UR UR10, SR_CgaCtaId ;  /* 0x00000000000a79c3 */ /* 0x000e620000008800 */
[----:B------:R-:W-:Y:S01]  /*13a80*/  ULOP3.LUT UR7, UR8, 0xf0, URZ, 0xc0, !UPT ;  /* 0x000000f008077892 */ /* 0x000fe2000f8ec0ff */
[----:B------:R-:W2:Y:S02]  /*13a90*/  LDCU.64 UR20, c[0x0][0x3e0] ;  /* 0x00007c00ff1477ac */ /* 0x000ea40008000a00 */
[----:B------:R-:W-:Y:S01]  /*13aa0*/  UMOV UR8, 0x400 ;  /* 0x0000040000087882 */ /* 0x000fe20000000000 */
[----:B------:R-:W-:Y:S02]  /*13ab0*/  UIADD3 UR18, UPT, UPT, -UR7, URZ, URZ ;  /* 0x000000ff07127290 */ /* 0x000fe4000fffe1ff */
[----:B------:R-:W-:Y:S02]  /*13ac0*/  UIADD3 UR12, UPT, UPT, UR8, 0x400, URZ ;  /* 0x00000400080c7890 */ /* 0x000fe4000fffe0ff */
[----:B------:R-:W-:Y:S02]  /*13ad0*/  UIADD3 UR13, UPT, UPT, UR8, 0x800, URZ ;  /* 0x00000800080d7890 */ /* 0x000fe4000fffe0ff */
[----:B------:R-:W-:-:S02]  /*13ae0*/  UIADD3 UR16, UPT, UPT, UR8, 0xc00, URZ ;  /* 0x00000c0008107890 */ /* 0x000fc4000fffe0ff */
[----:B-1----:R-:W-:Y:S02]  /*13af0*/  ULEA UR11, UR10, UR8, 0x18 ;  /* 0x000000080a0b7291 */ /* 0x002fe4000f8ec0ff */
[----:B------:R-:W-:Y:S02]  /*13b00*/  ULEA UR12, UR10, UR12, 0x18 ;  /* 0x0000000c0a0c7291 */ /* 0x000fe4000f8ec0ff */
[----:B------:R-:W-:Y:S02]  /*13b10*/  ULEA UR13, UR10, UR13, 0x18 ;  /* 0x0000000d0a0d7291 */ /* 0x000fe4000f8ec0ff */
[----:B------:R-:W-:Y:S02]  /*13b20*/  ULEA UR16, UR10, UR16, 0x18 ;  /* 0x000000100a107291 */ /* 0x000fe4000f8ec0ff */
[----:B------:R-:W-:Y:S02]  /*13b30*/  UIADD3 UR8, UPT, UPT, UR11, 0x40, URZ ;  /* 0x000000400b087890 */ /* 0x000fe4000fffe0ff */
[----:B------:R-:W-:-:S02]  /*13b40*/  UIADD3 UR10, UPT, UPT, UR12, 0x40, URZ ;  /* 0x000000400c0a7890 */ /* 0x000fc4000fffe0ff */
[----:B------:R-:W-:Y:S02]  /*13b50*/  UIADD3 UR11, UPT, UPT, UR13, 0x40, URZ ;  /* 0x000000400d0b7890 */ /* 0x000fe4000fffe0ff */
[----:B--2---:R-:W-:-:S12]  /*13b60*/  UIADD3 UR12, UPT, UPT, UR16, 0x40, URZ ;  /* 0x00000040100c7890 */ /* 0x004fd8000fffe0ff */
.L_x_303:
[----:B0-----:R-:W0:Y:S01]  /*13b70*/  LDS.64 R16, [UR10+-0x40] ;  /* 0xffffc00aff107984 */ /* 0x001e220008000a00 */
[----:B------:R-:W-:Y:S01]  /*13b80*/  IMAD.MOV.U32 R22, RZ, RZ, RZ ;  /* 0x000000ffff167224 */ /* 0x000fe200078e00ff */
[----:B------:R-:W-:Y:S01]  /*13b90*/  MOV R21, 0x3fd80000 ;  /* 0x3fd8000000157802 */ /* 0x000fe20000000f00 */
[----:B------:R-:W-:Y:S01]  /*13ba0*/  IMAD.MOV.U32 R20, RZ, RZ, 0x0 ;  /* 0x00000000ff147424 */ /* 0x000fe200078e00ff */
[----:B------:R-:W1:Y:S01]  /*13bb0*/  LDS.64 R28, [UR8+-0x40] ;  /* 0xffffc008ff1c7984 */ /* 0x000e620008000a00 */
[----:B------:R-:W-:Y:S03]  /*13bc0*/  BSSY.RECONVERGENT B1, `(.L_x_271) ;  /* 0x0000017000017945 */ /* 0x000fe60003800200 */
[----:B------:R-:W2:Y:S01]  /*13bd0*/  LDS.64 R12, [UR11+-0x40] ;  /* 0xffffc00bff0c7984 */ /* 0x000ea20008000a00 */
[----:B0----5:R-:W-:Y:S02]  /*13be0*/  DADD R16, -R8, R16 ;  /* 0x0000000008107229 */ /* 0x021fe40000000110 */
[----:B-1----:R-:W-:-:S06]  /*13bf0*/  DADD R28, -R6, R28 ;  /* 0x00000000061c7229 */ /* 0x002fcc000000011c */
[----:B------:R-:W-:Y:S02]  /*13c00*/  DMUL R18, R16, R16 ;  /* 0x0000001010127228 */ /* 0x000fe40000000000 */
[----:B--2---:R-:W-:-:S06]  /*13c10*/  DADD R12, -R10, R12 ;  /* 0x000000000a0c7229 */ /* 0x004fcc000000010c */
[----:B------:R-:W-:-:S08]  /*13c20*/  DFMA R18, R28, R28, R18 ;  /* 0x0000001c1c12722b */ /* 0x000fd00000000012 */
        /* <DEDUP_REMOVED lines=16> */
.L_x_272:
[----:B------:R-:W-:Y:S05]  /*13d30*/  BSYNC.RECONVERGENT B1 ;  /* 0x0000000000017941 */ /* 0x000fea0003800200 */
.L_x_271:
[----:B------:R-:W0:Y:S01]  /*13d40*/  LDS.64 R20, [UR10+-0x38] ;  /* 0xffffc80aff147984 */ /* 0x000e220008000a00 */
[-C--:B------:R-:W-:Y:S01]  /*13d50*/  DMUL R30, R18, R18.reuse ;  /* 0x00000012121e7228 */ /* 0x080fe20000000000 */
[----:B------:R-:W-:Y:S01]  /*13d60*/  IMAD.MOV.U32 R36, RZ, RZ, RZ ;  /* 0x000000ffff247224 */ /* 0x000fe200078e00ff */
[----:B------:R-:W-:Y:S01]  /*13d70*/  BSSY.RECONVERGENT B1, `(.L_x_273) ;  /* 0x0000020000017945 */ /* 0x000fe20003800200 */
[----:B------:R-:W1:Y:S04]  /*13d80*/  LDS.64 R34, [UR12+-0x40] ;  /* 0xffffc00cff227984 */ /* 0x000e680008000a00 */
[----:B------:R-:W2:Y:S01]  /*13d90*/  LDS.64 R22, [UR8+-0x38] ;  /* 0xffffc808ff167984 */ /* 0x000ea20008000a00 */
[----:B------:R-:W-:-:S03]  /*13da0*/  DMUL R30, R30, R18 ;  /* 0x000000121e1e7228 */ /* 0x000fc60000000000 */
[----:B------:R-:W3:Y:S01]  /*13db0*/  LDS.64 R18, [UR11+-0x38] ;  /* 0xffffc80bff127984 */ /* 0x000ee20008000a00 */
[----:B0-----:R-:W-:-:S04]  /*13dc0*/  DADD R20, -R8, R20 ;  /* 0x0000000008147229 */ /* 0x001fc80000000114 */
[----:B-1----:R-:W-:Y:S02]  /*13dd0*/  DMUL R34, R30, R34 ;  /* 0x000000221e227228 */ /* 0x002fe40000000000 */
[----:B--2---:R-:W-:Y:S02]  /*13de0*/  DADD R22, -R6, R22 ;  /* 0x0000000006167229 */ /* 0x004fe40000000116 */
[----:B------:R-:W-:Y:S02]  /*13df0*/  DMUL R30, R20, R20 ;  /* 0x00000014141e7228 */ /* 0x000fe40000000000 */
[----:B---3--:R-:W-:Y:S02]  /*13e00*/  DADD R18, -R10, R18 ;  /* 0x000000000a127229 */ /* 0x008fe40000000112 */
[-C--:B------:R-:W-:Y:S02]  /*13e10*/  DFMA R28, R28, R34.reuse, R26 ;  /* 0x000000221c1c722b */ /* 0x080fe4000000001a */
        /* <DEDUP_REMOVED lines=21> */
.L_x_274:
[----:B------:R-:W-:Y:S05]  /*13f70*/  BSYNC.RECONVERGENT B1 ;  /* 0x0000000000017941 */ /* 0x000fea0003800200 */
.L_x_273:
[----:B------:R-:W0:Y:S01]  /*13f80*/  LDS.64 R14, [UR10+-0x30] ;  /* 0xffffd00aff0e7984 */ /* 0x000e220008000a00 */
[-C--:B------:R-:W-:Y:S01]  /*13f90*/  DMUL R30, R36, R36.reuse ;  /* 0x00000024241e7228 */ /* 0x080fe20000000000 */
[----:B------:R-:W-:Y:S02]  /*13fa0*/  BSSY.RECONVERGENT B1, `(.L_x_275) ;  /* 0x0000021000017945 */ /* 0x000fe40003800200 */
        /* <DEDUP_REMOVED lines=32> */
.L_x_276:
[----:B------:R-:W-:Y:S05]  /*141b0*/  BSYNC.RECONVERGENT B1 ;  /* 0x0000000000017941 */ /* 0x000fea0003800200 */
.L_x_275:
        /* <DEDUP_REMOVED lines=35> */
.L_x_278:
[----:B------:R-:W-:Y:S05]  /*143f0*/  BSYNC.RECONVERGENT B1 ;  /* 0x0000000000017941 */ /* 0x000fea0003800200 */
.L_x_277:
        /* <DEDUP_REMOVED lines=35> */
.L_x_280:
[----:B------:R-:W-:Y:S05]  /*14630*/  BSYNC.RECONVERGENT B1 ;  /* 0x0000000000017941 */ /* 0x000fea0003800200 */
.L_x_279:
        /* <DEDUP_REMOVED lines=35> */
.L_x_282:
[----:B------:R-:W-:Y:S05]  /*14870*/  BSYNC.RECONVERGENT B1 ;  /* 0x0000000000017941 */ /* 0x000fea0003800200 */
.L_x_281:
        /* <DEDUP_REMOVED lines=35> */
.L_x_284:
[----:B------:R-:W-:Y:S05]  /*14ab0*/  BSYNC.RECONVERGENT B1 ;  /* 0x0000000000017941 */ /* 0x000fea0003800200 */
.L_x_283:
        /* <DEDUP_REMOVED lines=35> */
.L_x_286:
[----:B------:R-:W-:Y:S05]  /*14cf0*/  BSYNC.RECONVERGENT B1 ;  /* 0x0000000000017941 */ /* 0x000fea0003800200 */
.L_x_285:
[----:B------:R-:W0:Y:S01]  /*14d00*/  LDS.64 R14, [UR10] ;  /* 0x0000000aff0e7984 */ /* 0x000e220008000a00 */
[-C--:B------:R-:W-:Y:S01]  /*14d10*/  DMUL R30, R12, R12.reuse ;  /* 0x0000000c0c1e7228 */ /* 0x080fe20000000000 */
[----:B------:R-:W-:Y:S02]  /*14d20*/  BSSY.RECONVERGENT B1, `(.L_x_287) ;  /* 0x0000021000017945 */ /* 0x000fe40003800200 */
[----:B------:R-:W1:Y:S04]  /*14d30*/  LDS.64 R34, [UR12+-0x8] ;  /* 0xfffff80cff227984 */ /* 0x000e680008000a00 */
[----:B------:R-:W2:Y:S01]  /*14d40*/  LDS.64 R16, [UR8] ;  /* 0x00000008ff107984 */ /* 0x000ea20008000a00 */
[----:B------:R-:W-:-:S03]  /*14d50*/  DMUL R30, R30, R12 ;  /* 0x0000000c1e1e7228 */ /* 0x000fc60000000000 */
[----:B------:R-:W3:Y:S01]  /*14d60*/  LDS.64 R12, [UR11] ;  /* 0x0000000bff0c7984 */ /* 0x000ee20008000a00 */
        /* <DEDUP_REMOVED lines=28> */
.L_x_288:
[----:B------:R-:W-:Y:S05]  /*14f30*/  BSYNC.RECONVERGENT B1 ;  /* 0x0000000000017941 */ /* 0x000fea0003800200 */
.L_x_287:
[----:B------:R-:W0:Y:S01]  /*14f40*/  LDS.64 R26, [UR10+0x8] ;  /* 0x0000080aff1a7984 */ /* 0x000e220008000a00 */
[-C--:B------:R-:W-:Y:S01]  /*14f50*/  DMUL R30, R24, R24.reuse ;  /* 0x00000018181e7228 */ /* 0x080fe20000000000 */
[----:B------:R-:W-:Y:S02]  /*14f60*/  BSSY.RECONVERGENT B1, `(.L_x_289) ;  /* 0x0000021000017945 */ /* 0x000fe40003800200 */
[----:B------:R-:W1:Y:S04]  /*14f70*/  LDS.64 R34, [UR12] ;  /* 0x0000000cff227984 */ /* 0x000e680008000a00 */
        /* <DEDUP_REMOVED lines=31> */
.L_x_290:
[----:B------:R-:W-:Y:S05]  /*15170*/  BSYNC.RECONVERGENT B1 ;  /* 0x0000000000017941 */ /* 0x000fea0003800200 */
.L_x_289:
        /* <DEDUP_REMOVED lines=35> */
.L_x_292:
[----:B------:R-:W-:Y:S05]  /*153b0*/  BSYNC.RECONVERGENT B1 ;  /* 0x0000000000017941 */ /* 0x000fea0003800200 */
.L_x_291:
        /* <DEDUP_REMOVED lines=35> */
.L_x_294:
[----:B------:R-:W-:Y:S05]  /*155f0*/  BSYNC.RECONVERGENT B1 ;  /* 0x0000000000017941 */ /* 0x000fea0003800200 */
.L_x_293:
        /* <DEDUP_REMOVED lines=35> */
.L_x_296:
[----:B------:R-:W-:Y:S05]  /*15830*/  BSYNC.RECONVERGENT B1 ;  /* 0x0000000000017941 */ /* 0x000fea0003800200 */
.L_x_295:
        /* <DEDUP_REMOVED lines=35> */
.L_x_298:
[----:B------:R-:W-:Y:S05]  /*15a70*/  BSYNC.RECONVERGENT B1 ;  /* 0x0000000000017941 */ /* 0x000fea0003800200 */
.L_x_297:
        /* <DEDUP_REMOVED lines=35> */
.L_x_300:
[----:B------:R-:W-:Y:S05]  /*15cb0*/  BSYNC.RECONVERGENT B1 ;  /* 0x0000000000017941 */ /* 0x000fea0003800200 */
.L_x_299:
        /* <DEDUP_REMOVED lines=24> */
[----:B------:R-:W-:Y:S01]  /*15e40*/  IMAD.MOV.U32 R12, RZ, RZ, 0x0 ;  /* 0x00000000ff0c7424 */ /* 0x000fe200078e00ff */
[----:B------:R-:W-:-:S06]  /*15e50*/  MOV R13, 0x3fd80000 ;  /* 0x3fd80000000d7802 */ /* 0x000fcc0000000f00 */
        /* <DEDUP_REMOVED lines=9> */
.L_x_302:
[----:B------:R-:W-:Y:S05]  /*15ef0*/  BSYNC.RECONVERGENT B1 ;  /* 0x0000000000017941 */ /* 0x000fea0003800200 */
.L_x_301:
[----:B------:R-:W0:Y:S01]  /*15f00*/  LDS.64 R14, [UR12+0x38] ;  /* 0x0000380cff0e7984 */ /* 0x000e220008000a00 */
[-C--:B------:R-:W-:Y:S01]  /*15f10*/  DMUL R16, R12, R12.reuse ;  /* 0x0000000c0c107228 */ /* 0x080fe20000000000 */
[----:B------:R-:W-:Y:S02]  /*15f20*/  UIADD3 UR18, UPT, UPT, UR18, 0x10, URZ ;  /* 0x0000001012127890 */ /* 0x000fe4000fffe0ff */
[----:B------:R-:W-:Y:S02]  /*15f30*/  UIADD3 UR8, UPT, UPT, UR8, 0x80, URZ ;  /* 0x0000008008087890 */ /* 0x000fe4000fffe0ff */
[----:B------:R-:W-:Y:S02]  /*15f40*/  UISETP.NE.AND UP1, UPT, UR18, URZ, UPT ;  /* 0x000000ff1200728c */ /* 0x000fe4000bf25270 */
[----:B------:R-:W-:Y:S01]  /*15f50*/  UIADD3 UR10, UPT, UPT, UR10, 0x80, URZ ;  /* 0x000000800a0a7890 */ /* 0x000fe2000fffe0ff */
[----:B------:R-:W-:Y:S01]  /*15f60*/  DMUL R16, R16, R12 ;  /* 0x0000000c10107228 */ /* 0x000fe20000000000 */
[----:B------:R-:W-:-:S02]  /*15f70*/  UIADD3 UR11, UPT, UPT, UR11, 0x80, URZ ;  /* 0x000000800b0b7890 */ /* 0x000fc4000fffe0ff */
[----:B------:R-:W-:-:S05]  /*15f80*/  UIADD3 UR12, UPT, UPT, UR12, 0x80, URZ ;  /* 0x000000800c0c7890 */ /* 0x000fca000fffe0ff */
[----:B0-----:R-:W-:-:S08]  /*15f90*/  DMUL R14, R16, R14 ;  /* 0x0000000e100e7228 */ /* 0x001fd00000000000 */
[-C--:B------:R-:W-:Y:S02]  /*15fa0*/  DFMA R26, R26, R14.reuse, R18 ;  /* 0x0000000e1a1a722b */ /* 0x080fe40000000012 */
[-C--:B------:R-:W-:Y:S02]  /*15fb0*/  DFMA R24, R24, R14.reuse, R20 ;  /* 0x0000000e1818722b */ /* 0x080fe40000000014 */
[----:B------:R-:W-:Y:S01]  /*15fc0*/  DFMA R14, R28, R14, R22 ;  /* 0x0000000e1c0e722b */ /* 0x000fe20000000016 */
[----:B------:R-:W-:Y:S10]  /*15fd0*/  BRA.U UP1, `(.L_x_303) ;  /* 0xffffffd901e47547 */ /* 0x000ff4000b83ffff */
.L_x_270:
[----:B------:R-:W-:-:S09]  /*15fe0*/  UISETP.NE.AND UP1, UPT, UR19, URZ, UPT ;  /* 0x000000ff1300728c */ /* 0x000fd2000bf25270 */
[----:B------:R-:W-:Y:S05]  /*15ff0*/  BRA.U !UP1, `(.L_x_269) ;  /* 0x0000002509587547 */ /* 0x000fea000b800000 */
[----:B------:R-:W1:Y:S01]  /*16000*/  S2UR UR11, SR_CgaCtaId ;  /* 0x00000000000b79c3 */ /* 0x000e620000008800 */
[----:B------:R-:W-:Y:S01]  /*16010*/  UMOV UR8, 0x400 ;  /* 0x0000040000087882 */ /* 0x000fe20000000000 */
[----:B------:R-:W-:Y:S01]  /*16020*/  IMAD.MOV.U32 R28, RZ, RZ, RZ ;  /* 0x000000ffff1c7224 */ /* 0x000fe200078e00ff */
[----:B------:R-:W-:Y:S01]  /*16030*/  UIADD3 UR10, UPT, UPT, UR8, 0x400, URZ ;  /* 0x00000400080a7890 */ /* 0x000fe2000fffe0ff */
[----:B------:R-:W-:Y:S01]  /*16040*/  MOV R22, 0x0 ;  /* 0x0000000000167802 */ /* 0x000fe20000000f00 */
[----:B------:R-:W-:Y:S01]  /*16050*/  UIADD3 UR13, UPT, UPT, UR8, 0x800, URZ ;  /* 0x00000800080d7890 */ /* 0x000fe2000fffe0ff */
[----:B------:R-:W-:Y:S01]  /*16060*/  IMAD.MOV.U32 R23, RZ, RZ, 0x3fd80000 ;  /* 0x3fd80000ff177424 */ /* 0x000fe200078e00ff */
[----:B------:R-:W-:Y:S01]  /*16070*/  BSSY.RECONVERGENT B1, `(.L_x_304) ;  /* 0x0000020000017945 */ /* 0x000fe20003800200 */
[----:B-1----:R-:W-:Y:S02]  /*16080*/  ULEA UR10, UR11, UR10, 0x18 ;  /* 0x0000000a0b0a7291 */ /* 0x002fe4000f8ec0ff */
[----:B------:R-:W-:-:S02]  /*16090*/  ULEA UR12, UR11, UR8, 0x18 ;  /* 0x000000080b0c7291 */ /* 0x000fc4000f8ec0ff */
[----:B------:R-:W-:Y:S02]  /*160a0*/  ULEA UR10, UR7, UR10, 0x3 ;  /* 0x0000000a070a7291 */ /* 0x000fe4000f8e18ff */
        /* <DEDUP_REMOVED lines=28> */
.L_x_305:
[----:B------:R-:W-:Y:S05]  /*16270*/  BSYNC.RECONVERGENT B1 ;  /* 0x0000000000017941 */ /* 0x000fea0003800200 */
.L_x_304:
        /* <DEDUP_REMOVED lines=43> */
.L_x_307:
[----:B------:R-:W-:Y:S05]  /*16530*/  BSYNC.RECONVERGENT B1 ;  /* 0x0000000000017941 */ /* 0x000fea0003800200 */
.L_x_306:
        /* <DEDUP_REMOVED lines=38> */
.L_x_309:
[----:B------:R-:W-:Y:S05]  /*167a0*/  BSYNC.RECONVERGENT B1 ;  /* 0x0000000000017941 */ /* 0x000fea0003800200 */
.L_x_308:
        /* <DEDUP_REMOVED lines=38> */
.L_x_311:
[----:B------:R-:W-:Y:S05]  /*16a10*/  BSYNC.RECONVERGENT B1 ;  /* 0x0000000000017941 */ /* 0x000fea0003800200 */
.L_x_310:
        /* <DEDUP_REMOVED lines=14> */
[----:B------:R-:W-:Y:S01]  /*16b00*/  MOV R23, 0x3fd80000 ;  /* 0x3fd8000000177802 */ /* 0x000fe20000000f00 */
        /* <DEDUP_REMOVED lines=21> */
[----:B------:R-:W-:Y:S01]  /*16c60*/  IMAD.MOV.U32 R20, RZ, RZ, R30 ;  /* 0x000000ffff147224 */ /* 0x000fe200078e001e */
[----:B------:R-:W-:-:S07]  /*16c70*/  MOV R21, R3 ;  /* 0x0000000300157202 */ /* 0x000fce0000000f00 */
.L_x_313:
[----:B------:R-:W-:Y:S05]  /*16c80*/  BSYNC.RECONVERGENT B1 ;  /* 0x0000000000017941 */ /* 0x000fea0003800200 */
.L_x_312:
        /* <DEDUP_REMOVED lines=38> */
.L_x_315:
[----:B------:R-:W-:Y:S05]  /*16ef0*/  BSYNC.RECONVERGENT B1 ;  /* 0x0000000000017941 */ /* 0x000fea0003800200 */
.L_x_314:
        /* <DEDUP_REMOVED lines=38> */
.L_x_317:
[----:B------:R-:W-:Y:S05]  /*17160*/  BSYNC.RECONVERGENT B1 ;  /* 0x0000000000017941 */ /* 0x000fea0003800200 */
.L_x_316:
        /* <DEDUP_REMOVED lines=38> */
.L_x_319:
[----:B------:R-:W-:Y:S05]  /*173d0*/  BSYNC.RECONVERGENT B1 ;  /* 0x0000000000017941 */ /* 0x000fea0003800200 */
.L_x_318:
        /* <DEDUP_REMOVED lines=38> */
.L_x_321:
[----:B------:R-:W-:Y:S05]  /*17640*/  BSYNC.RECONVERGENT B1 ;  /* 0x0000000000017941 */ /* 0x000fea0003800200 */
.L_x_320:
        /* <DEDUP_REMOVED lines=38> */
.L_x_323:
[----:B------:R-:W-:Y:S05]  /*178b0*/  BSYNC.RECONVERGENT B1 ;  /* 0x0000000000017941 */ /* 0x000fea0003800200 */
.L_x_322:
        /* <DEDUP_REMOVED lines=38> */
.L_x_325:
[----:B------:R-:W-:Y:S05]  /*17b20*/  BSYNC.RECONVERGENT B1 ;  /* 0x0000000000017941 */ /* 0x000fea0003800200 */
.L_x_324:
        /* <DEDUP_REMOVED lines=38> */
.L_x_327:
[----:B------:R-:W-:Y:S05]  /*17d90*/  BSYNC.RECONVERGENT B1 ;  /* 0x0000000000017941 */ /* 0x000fea0003800200 */
.L_x_326:
        /* <DEDUP_REMOVED lines=38> */
.L_x_329:
[----:B------:R-:W-:Y:S05]  /*18000*/  BSYNC.RECONVERGENT B1 ;  /* 0x0000000000017941 */ /* 0x000fea0003800200 */
.L_x_328:
        /* <DEDUP_REMOVED lines=38> */
.L_x_331:
[----:B------:R-:W-:Y:S05]  /*18270*/  BSYNC.RECONVERGENT B1 ;  /* 0x0000000000017941 */ /* 0x000fea0003800200 */
.L_x_330:
        /* <DEDUP_REMOVED lines=11> */
[----:B------:R-:W-:Y:S01]  /*18330*/  IMAD.MOV.U32 R22, RZ, RZ, 0x0 ;  /* 0x00000000ff167424 */ /* 0x000fe200078e00ff */
[----:B------:R-:W-:Y:S01]  /*18340*/  MOV R23, 0x3fd80000 ;  /* 0x3fd8000000177802 */ /* 0x000fe20000000f00 */
        /* <DEDUP_REMOVED lines=25> */
.L_x_333:
[----:B------:R-:W-:Y:S05]  /*184e0*/  BSYNC.RECONVERGENT B1 ;  /* 0x0000000000017941 */ /* 0x000fea0003800200 */
.L_x_332:
[----:B------:R-:W0:Y:S01]  /*184f0*/  LDS.64 R22, [UR7+0x70] ;  /* 0x00007007ff167984 */ /* 0x000e220008000a00 */
[----:B------:R-:W-:-:S08]  /*18500*/  DMUL R28, R20, R20 ;  /* 0x00000014141c7228 */ /* 0x000fd00000000000 */
[----:B------:R-:W-:-:S08]  /*18510*/  DMUL R28, R28, R20 ;  /* 0x000000141c1c7228 */ /* 0x000fd00000000000 */
[----:B0-----:R-:W-:-:S08]  /*18520*/  DMUL R22, R28, R22 ;  /* 0x000000161c167228 */ /* 0x001fd00000000000 */
[-C--:B------:R-:W-:Y:S02]  /*18530*/  DFMA R26, R18, R22.reuse, R26 ;  /* 0x00000016121a722b */ /* 0x080fe4000000001a */
[-C--:B------:R-:W-:Y:S02]  /*18540*/  DFMA R24, R16, R22.reuse, R24 ;  /* 0x000000161018722b */ /* 0x080fe40000000018 */
[----:B------:R-:W-:-:S11]  /*18550*/  DFMA R14, R12, R22, R14 ;  /* 0x000000160c0e722b */ /* 0x000fd6000000000e */
.L_x_269:
[----:B------:R-:W-:Y:S01]  /*18560*/  BAR.SYNC.DEFER_BLOCKING 0x0 ;  /* 0x0000000000007b1d */ /* 0x000fe20000010000 */
[----:B------:R-:W-:Y:S02]  /*18570*/  UIADD3 UR4, UPT, UPT, UR4, 0x1, URZ ;  /* 0x0000000104047890 */ /* 0x000fe4000fffe0ff */
[----:B------:R-:W-:-:S03]  /*18580*/  UIADD3 UR5, UPT, UPT, UR5, 0x80, URZ ;  /* 0x0000008005057890 */ /* 0x000fc6000fffe0ff */
[----:B------:R-:W-:Y:S09]  /*18590*/  BRA.U UP0, `(.L_x_334) ;  /* 0xffffffb100b47547 */ /* 0x000ff2000b83ffff */
.L_x_268:
[----:B------:R-:W3:Y:S02]  /*185a0*/  LDCU UR7, c[0x0][0x3d0] ;  /* 0x00007a00ff0777ac */ /* 0x000ee40008000800 */
[----:B---3--:R-:W-:-:S13]  /*185b0*/  ISETP.GE.AND P0, PT, R32, UR7, PT ;  /* 0x0000000720007c0c */ /* 0x008fda000bf06270 */
[----:B------:R-:W-:Y:S05]  /*185c0*/  @P0 EXIT ;  /* 0x000000000000094d */ /* 0x000fea0003800000 */
[----:B012---:R-:W0:Y:S01]  /*185d0*/  LDC.64 R4, c[0x0][0x398] ;  /* 0x0000e600ff047b82 */ /* 0x007e220000000a00 */
[----:B------:R-:W1:Y:S07]  /*185e0*/  LDCU.64 UR4, c[0x0][0x3d8] ;  /* 0x00007b00ff0477ac */ /* 0x000e6e0008000a00 */
[----:B------:R-:W2:Y:S08]  /*185f0*/  LDC.64 R12, c[0x0][0x3a0] ;  /* 0x0000e800ff0c7b82 */ /* 0x000eb00000000a00 */
[----:B------:R-:W3:Y:S01]  /*18600*/  LDC.64 R16, c[0x0][0x3a8] ;  /* 0x0000ea00ff107b82 */ /* 0x000ee20000000a00 */
[----:B0-----:R-:W-:-:S07]  /*18610*/  IMAD.WIDE R4, R32, 0x8, R4 ;  /* 0x0000000820047825 */ /* 0x001fce00078e0204 */
[----:B------:R-:W0:Y:S01]  /*18620*/  LDC.64 R18, c[0x0][0x3b0] ;  /* 0x0000ec00ff127b82 */ /* 0x000e220000000a00 */
[----:B------:R-:W1:Y:S01]  /*18630*/  LDG.E.64 R2, desc[UR14][R4.64] ;  /* 0x0000000e04027981 */ /* 0x000e62000c1e1b00 */
[----:B--2---:R-:W-:-:S06]  /*18640*/  IMAD.WIDE R12, R32, 0x8, R12 ;  /* 0x00000008200c7825 */ /* 0x004fcc00078e020c */
[----:B------:R-:W2:Y:S08]  /*18650*/  LDC.64 R20, c[0x0][0x3b8] ;  /* 0x0000ee00ff147b82 */ /* 0x000eb00000000a00 */
[----:B------:R-:W4:Y:S01]  /*18660*/  LDC.64 R22, c[0x0][0x3c0] ;  /* 0x0000f000ff167b82 */ /* 0x000f220000000a00 */
[----:B-1----:R-:W-:-:S07]  /*18670*/  DFMA R26, R26, UR4, R2 ;  /* 0x000000041a1a7c2b */ /* 0x002fce0008000002 */
[----:B------:R0:W-:Y:S04]  /*18680*/  STG.E.64 desc[UR14][R4.64], R26 ;  /* 0x0000001a04007986 */ /* 0x0001e8000c101b0e */
[----:B------:R-:W3:Y:S02]  /*18690*/  LDG.E.64 R2, desc[UR14][R12.64] ;  /* 0x0000000e0c027981 */ /* 0x000ee4000c1e1b00 */
[----:B---3--:R-:W-:Y:S01]  /*186a0*/  DFMA R24, R24, UR4, R2 ;  /* 0x0000000418187c2b */ /* 0x008fe20008000002 */
[----:B------:R-:W-:-:S06]  /*186b0*/  IMAD.WIDE R2, R32, 0x8, R16 ;  /* 0x0000000820027825 */ /* 0x000fcc00078e0210 */
[----:B------:R-:W-:Y:S04]  /*186c0*/  STG.E.64 desc[UR14][R12.64], R24 ;  /* 0x000000180c007986 */ /* 0x000fe8000c101b0e */
[----:B------:R-:W3:Y:S01]  /*186d0*/  LDG.E.64 R16, desc[UR14][R2.64] ;  /* 0x0000000e02107981 */ /* 0x000ee2000c1e1b00 */
[----:B-----5:R-:W-:Y:S01]  /*186e0*/  DFMA R6, R26, UR4, R6 ;  /* 0x000000041a067c2b */ /* 0x020fe20008000006 */
[----:B0-----:R-:W-:Y:S01]  /*186f0*/  IMAD.WIDE R4, R32, 0x8, R18 ;  /* 0x0000000820047825 */ /* 0x001fe200078e0212 */
[----:B------:R-:W-:Y:S02]  /*18700*/  DFMA R8, R24, UR4, R8 ;  /* 0x0000000418087c2b */ /* 0x000fe40008000008 */
[----:B---3--:R-:W-:-:S07]  /*18710*/  DFMA R16, R14, UR4, R16 ;  /* 0x000000040e107c2b */ /* 0x008fce0008000010 */
[----:B------:R-:W-:Y:S01]  /*18720*/  STG.E.64 desc[UR14][R2.64], R16 ;  /* 0x0000001002007986 */ /* 0x000fe2000c101b0e */
[----:B------:R-:W-:Y:S01]  /*18730*/  DFMA R14, R16, UR4, R10 ;  /* 0x00000004100e7c2b */ /* 0x000fe2000800000a */
[C---:B--2---:R-:W-:Y:S02]  /*18740*/  IMAD.WIDE R10, R32.reuse, 0x8, R20 ;  /* 0x00000008200a7825 */ /* 0x044fe400078e0214 */
[----:B------:R-:W-:Y:S02]  /*18750*/  STG.E.64 desc[UR14][R4.64], R6 ;  /* 0x0000000604007986 */ /* 0x000fe4000c101b0e */
[----:B----4-:R-:W-:Y:S02]  /*18760*/  IMAD.WIDE R32, R32, 0x8, R22 ;  /* 0x0000000820207825 */ /* 0x010fe400078e0216 */
[----:B------:R-:W-:Y:S04]  /*18770*/  STG.E.64 desc[UR14][R10.64], R8 ;  /* 0x000000080a007986 */ /* 0x000fe8000c101b0e */
[----:B------:R-:W-:Y:S01]  /*18780*/  STG.E.64 desc[UR14][R32.64], R14 ;  /* 0x0000000e20007986 */ /* 0x000fe2000c101b0e */
[----:B------:R-:W-:Y:S05]  /*18790*/  EXIT ;  /* 0x000000000000794d */ /* 0x000fea0003800000 */
        .weak           $__internal_0_$__cuda_sm20_drsqrt_f64_slowpath_v2
        .type           $__internal_0_$__cuda_sm20_drsqrt_f64_slowpath_v2,@function
        .size           $__internal_0_$__cuda_sm20_drsqrt_f64_slowpath_v2,(.L_x_514 - $__internal_0_$__cuda_sm20_drsqrt_f64_slowpath_v2)
$__internal_0_$__cuda_sm20_drsqrt_f64_slowpath_v2:
[----:B------:R-:W-:Y:S01]  /*187a0*/  IMAD.MOV.U32 R31, RZ, RZ, R3 ;  /* 0x000000ffff1f7224 */ /* 0x000fe200078e0003 */
[----:B------:R-:W-:Y:S01]  /*187b0*/  BSSY.RECONVERGENT B0, `(.L_x_335) ;  /* 0x000001d000007945 */ /* 0x000fe20003800200 */
[----:B------:R-:W-:-:S04]  /*187c0*/  LOP3.LUT R3, R3, 0x80000000, RZ, 0xc0, !PT ;  /* 0x8000000003037812 */ /* 0x000fc800078ec0ff */
[----:B------:R-:W-:-:S14]  /*187d0*/  DSETP.NEU.AND P0, PT, R30, RZ, PT ;  /* 0x000000ff1e00722a */ /* 0x000fdc0003f0d000 */
[----:B------:R-:W-:Y:S05]  /*187e0*/  @!P0 BRA `(.L_x_336) ;  /* 0x00000000005c8947 */ /* 0x000fea0003800000 */
[----:B------:R-:W-:-:S14]  /*187f0*/  DSETP.GTU.AND P0, PT, |R30|, +INF , PT ;  /* 0x7ff000001e00742a */ /* 0x000fdc0003f0c200 */
[----:B------:R-:W-:Y:S05]  /*18800*/  @P0 BRA `(.L_x_337) ;  /* 0x00000000004c0947 */ /* 0x000fea0003800000 */
[----:B------:R-:W-:-:S13]  /*18810*/  ISETP.NE.AND P0, PT, R3, RZ, PT ;  /* 0x000000ff0300720c */ /* 0x000fda0003f05270 */
[----:B------:R-:W-:Y:S01]  /*18820*/  @P0 MOV R36, 0x0 ;  /* 0x0000000000240802 */ /* 0x000fe20000000f00 */
[----:B------:R-:W-:Y:S01]  /*18830*/  @P0 IMAD.MOV.U32 R37, RZ, RZ, -0x80000 ;  /* 0xfff80000ff250424 */ /* 0x000fe200078e00ff */
[----:B------:R-:W-:Y:S06]  /*18840*/  @P0 BRA `(.L_x_338) ;  /* 0x00000000004c0947 */ /* 0x000fec0003800000 */
[----:B------:R-:W-:-:S14]  /*18850*/  DSETP.NEU.AND P0, PT, |R30|, +INF , PT ;  /* 0x7ff000001e00742a */ /* 0x000fdc0003f0d200 */
[----:B------:R-:W-:Y:S01]  /*18860*/  @!P0 CS2R R36, SRZ ;  /* 0x0000000000248805 */ /* 0x000fe2000001ff00 */
[----:B------:R-:W-:Y:S06]  /*18870*/  @!P0 BRA `(.L_x_338) ;  /* 0x0000000000408947 */ /* 0x000fec0003800000 */
[----:B------:R-:W-:Y:S01]  /*18880*/  DMUL R40, R30, 1.80143985094819840000e+16 ;  /* 0x435000001e287828 */ /* 0x000fe20000000000 */
[----:B------:R-:W-:Y:S01]  /*18890*/  MOV R38, RZ ;  /* 0x000000ff00267202 */ /* 0x000fe20000000f00 */
[----:B------:R-:W-:Y:S01]  /*188a0*/  IMAD.MOV.U32 R30, RZ, RZ, 0x0 ;  /* 0x00000000ff1e7424 */ /* 0x000fe200078e00ff */
[----:B------:R-:W-:-:S03]  /*188b0*/  MOV R31, 0x3fd80000 ;  /* 0x3fd80000001f7802 */ /* 0x000fc60000000f00 */
[----:B------:R-:W0:Y:S02]  /*188c0*/  MUFU.RSQ64H R39, R41 ;  /* 0x0000002900277308 */ /* 0x000e240000001c00 */
[----:B0-----:R-:W-:-:S08]  /*188d0*/  DMUL R36, R38, R38 ;  /* 0x0000002626247228 */ /* 0x001fd00000000000 */
[----:B------:R-:W-:-:S08]  /*188e0*/  DFMA R36, R40, -R36, 1 ;  /* 0x3ff000002824742b */ /* 0x000fd00000000824 */
[----:B------:R-:W-:Y:S02]  /*188f0*/  DFMA R30, R36, R30, 0.5 ;  /* 0x3fe00000241e742b */ /* 0x000fe4000000001e */
[----:B------:R-:W-:-:S08]  /*18900*/  DMUL R36, R38, R36 ;  /* 0x0000002426247228 */ /* 0x000fd00000000000 */
[----:B------:R-:W-:-:S08]  /*18910*/  DFMA R36, R30, R36, R38 ;  /* 0x000000241e24722b */ /* 0x000fd00000000026 */
[----:B------:R-:W-:Y:S01]  /*18920*/  DMUL R36, R36, 134217728 ;  /* 0x41a0000024247828 */ /* 0x000fe20000000000 */
[----:B------:R-:W-:Y:S10]  /*18930*/  BRA `(.L_x_338) ;  /* 0x0000000000107947 */ /* 0x000ff40003800000 */
.L_x_337:
[----:B------:R-:W-:Y:S01]  /*18940*/  DADD R36, R30, R30 ;  /* 0x000000001e247229 */ /* 0x000fe2000000001e */
[----:B------:R-:W-:Y:S10]  /*18950*/  BRA `(.L_x_338) ;  /* 0x0000000000087947 */ /* 0x000ff40003800000 */
.L_x_336:
[----:B------:R-:W-:Y:S01]  /*18960*/  LOP3.LUT R37, R3, 0x7ff00000, RZ, 0xfc, !PT ;  /* 0x7ff0000003257812 */ /* 0x000fe200078efcff */
[----:B------:R-:W-:-:S07]  /*18970*/  IMAD.MOV.U32 R36, RZ, RZ, RZ ;  /* 0x000000ffff247224 */ /* 0x000fce00078e00ff */
.L_x_338:
[----:B------:R-:W-:Y:S05]  /*18980*/  BSYNC.RECONVERGENT B0 ;  /* 0x0000000000007941 */ /* 0x000fea0003800200 */
.L_x_335:
[----:B------:R-:W-:Y:S01]  /*18990*/  HFMA2 R35, -RZ, RZ, 0, 0 ;  /* 0x00000000ff237431 */ /* 0x000fe200000001ff */
[----:B------:R-:W-:Y:S01]  /*189a0*/  MOV R30, R36 ;  /* 0x00000024001e7202 */ /* 0x000fe20000000f00 */
[----:B------:R-:W-:Y:S02]  /*189b0*/  IMAD.MOV.U32 R3, RZ, RZ, R37 ;  /* 0x000000ffff037224 */ /* 0x000fe400078e0025 */
[----:B------:R-:W-:Y:S05]  /*189c0*/  RET.REL.NODEC R34 `(_Z17N_Body_SimulationILi128ELb0EEvPdS0_S0_S0_S0_S0_S0_S0_S0_PKdidd) ;  /* 0xfffffe74228c7950 */ /* 0x000fea0003c3ffff */
.L_x_339:
[----:B------:R-:W-:-:S00]  /*189d0*/  BRA `(.L_x_339) ;  /* 0xfffffffc00fc7947 */ /* 0x000fc0000383ffff */
[----:B------:R-:W-:-:S00]  /*189e0*/  NOP ;  /* 0x0000000000007918 */ /* 0x000fc00000000000 */
        /* <DEDUP_REMOVED lines=9> */
.L_x_514:


//--------------------- .text._Z17N_Body_SimulationILi128ELb1EEvPdS0_S0_S0_S0_S0_S0_S0_S0_PKdidd --------------------------
	.section	.text._Z17N_Body_SimulationILi128ELb1EEvPdS0_S0_S0_S0_S0_S0_S0_S0_PKdidd,"ax",@progbits
	.align	128
        .global         _Z17N_Body_SimulationILi128ELb1EEvPdS0_S0_S0_S0_S0_S0_S0_S0_PKdidd
        .type           _Z17N_Body_SimulationILi128ELb1EEvPdS0_S0_S0_S0_S0_S0_S0_S0_PKdidd,@function
        .size           _Z17N_Body_SimulationILi128ELb1EEvPdS0_S0_S0_S0_S0_S0_S0_S0_PKdidd,(.L_x_515 - _Z17N_Body_SimulationILi128ELb1EEvPdS0_S0_S0_S0_S0_S0_S0_S0_PKdidd)
        .other          _Z17N_Body_SimulationILi128ELb1EEvPdS0_S0_S0_S0_S0_S0_S0_S0_PKdidd,@"STO_CUDA_ENTRY STV_DEFAULT"
_Z17N_Body_SimulationILi128ELb1EEvPdS0_S0_S0_S0_S0_S0_S0_S0_PKdidd:
.text._Z17N_Body_SimulationILi128ELb1EEvPdS0_S0_S0_S0_S0_S0_S0_S0_PKdidd:
[----:B------:R-:W-:Y:S01]  /*0000*/  LDC R1, c[0x0][0x37c] ;  /* 0x0000df00ff017b82 */ /* 0x000fe20000000800 */
[----:B------:R-:W0:Y:S01]  /*0010*/  S2R R37, SR_TID.X ;  /* 0x0000000000257919 */ /* 0x000e220000002100 */
[----:B------:R-:W1:Y:S06]  /*0020*/  LDCU UR8, c[0x0][0x370] ;  /* 0x00006e00ff0877ac */ /* 0x000e6c0008000800 */
[----:B------:R-:W0:Y:S01]  /*0030*/  S2UR UR4, SR_CTAID.X ;  /* 0x00000000000479c3 */ /* 0x000e220000002500 */
[----:B------:R-:W2:Y:S07]  /*0040*/  LDCU.64 UR12, c[0x0][0x358] ;  /* 0x00006b00ff0c77ac */ /* 0x000eae0008000a00 */
[----:B------:R-:W0:Y:S08]  /*0050*/  LDC R36, c[0x0][0x360] ;  /* 0x0000d800ff247b82 */ /* 0x000e300000000800 */
[----:B------:R-:W3:Y:S08]  /*0060*/  LDC.64 R10, c[0x0][0x380] ;  /* 0x0000e000ff0a7b82 */ /* 0x000ef00000000a00 */
[----:B------:R-:W4:Y:S08]  /*0070*/  LDC.64 R12, c[0x0][0x388] ;  /* 0x0000e200ff0c7b82 */ /* 0x000f300000000a00 */
[----:B------:R-:W1:Y:S01]  /*0080*/  LDC.64 R14, c[0x0][0x390] ;  /* 0x0000e400ff0e7b82 */ /* 0x000e620000000a00 */
[----:B0-----:R-:W-:-:S04]  /*0090*/  IMAD R36, R36, UR4, R37 ;  /* 0x0000000424247c24 */ /* 0x001fc8000f8e0225 */
[----:B---3--:R-:W-:-:S06]  /*00a0*/  IMAD.WIDE R10, R36, 0x8, R10 ;  /* 0x00000008240a7825 */ /* 0x008fcc00078e020a */
[----:B--2---:R-:W5:Y:S01]  /*00b0*/  LDG.E.64 R10, desc[UR12][R10.64] ;  /* 0x0000000c0a0a7981 */ /* 0x004f62000c1e1b00 */
[----:B----4-:R-:W-:-:S06]  /*00c0*/  IMAD.WIDE R12, R36, 0x8, R12 ;  /* 0x00000008240c7825 */ /* 0x010fcc00078e020c */
[----:B------:R-:W5:Y:S01]  /*00d0*/  LDG.E.64 R12, desc[UR12][R12.64] ;  /* 0x0000000c0c0c7981 */ /* 0x000f62000c1e1b00 */
[----:B-1----:R-:W-:-:S06]  /*00e0*/  IMAD.WIDE R14, R36, 0x8, R14 ;  /* 0x00000008240e7825 */ /* 0x002fcc00078e020e */
[----:B------:R-:W5:Y:S01]  /*00f0*/  LDG.E.64 R14, desc[UR12][R14.64] ;  /* 0x0000000c0e0e7981 */ /* 0x000f62000c1e1b00 */
[----:B------:R-:W0:Y:S01]  /*0100*/  S2UR UR7, SR_CgaCtaId ;  /* 0x00000000000779c3 */ /* 0x000e220000008800 */
[----:B------:R-:W-:Y:S01]  /*0110*/  UMOV UR4, 0x400 ;  /* 0x0000040000047882 */ /* 0x000fe20000000000 */
[----:B------:R-:W-:Y:S02]  /*0120*/  UISETP.GE.U32.AND UP0, UPT, UR8, 0x4, UPT ;  /* 0x000000040800788c */ /* 0x000fe4000bf06070 */
[----:B------:R-:W-:Y:S02]  /*0130*/  UIADD3 UR5, UPT, UPT, UR4, 0x400, URZ ;  /* 0x0000040004057890 */ /* 0x000fe4000fffe0ff */
[----:B------:R-:W-:Y:S01]  /*0140*/  UIADD3 UR6, UPT, UPT, UR4, 0x800, URZ ;  /* 0x0000080004067890 */ /* 0x000fe2000fffe0ff */
[----:B------:R-:W-:Y:S02]  /*0150*/  CS2R R28, SRZ ;  /* 0x00000000001c7805 */ /* 0x000fe4000001ff00 */
[----:B------:R-:W-:-:S02]  /*0160*/  CS2R R30, SRZ ;  /* 0x00000000001e7805 */ /* 0x000fc4000001ff00 */
[----:B------:R-:W-:Y:S01]  /*0170*/  CS2R R32, SRZ ;  /* 0x0000000000207805 */ /* 0x000fe2000001ff00 */
[----:B------:R-:W-:Y:S02]  /*0180*/  ULOP3.LUT UR15, UR8, 0x3, URZ, 0xc0, !UPT ;  /* 0x00000003080f7892 */ /* 0x000fe4000f8ec0ff */
[----:B0-----:R-:W-:Y:S02]  /*0190*/  ULEA UR9, UR7, UR4, 0x18 ;  /* 0x0000000407097291 */ /* 0x001fe4000f8ec0ff */
[----:B------:R-:W-:Y:S02]  /*01a0*/  UIADD3 UR4, UPT, UPT, UR4, 0xc00, URZ ;  /* 0x00000c0004047890 */ /* 0x000fe4000fffe0ff */
[----:B------:R-:W-:Y:S02]  /*01b0*/  ULEA UR5, UR7, UR5, 0x18 ;  /* 0x0000000507057291 */ /* 0x000fe4000f8ec0ff */
[----:B------:R-:W-:Y:S02]  /*01c0*/  ULEA UR6, UR7, UR6, 0x18 ;  /* 0x0000000607067291 */ /* 0x000fe4000f8ec0ff */
[----:B------:R-:W-:Y:S01]  /*01d0*/  ULEA UR4, UR7, UR4, 0x18 ;  /* 0x0000000407047291 */ /* 0x000fe2000f8ec0ff */
[----:B------:R-:W-:-:S02]  /*01e0*/  LEA R9, R37, UR9, 0x3 ;  /* 0x0000000925097c11 */ /* 0x000fc4000f8e18ff */
[C---:B------:R-:W-:Y:S02]  /*01f0*/  LEA R8, R37.reuse, UR5, 0x3 ;  /* 0x0000000525087c11 */ /* 0x040fe4000f8e18ff */
[C---:B------:R-:W-:Y:S02]  /*0200*/  LEA R7, R37.reuse, UR6, 0x3 ;  /* 0x0000000625077c11 */ /* 0x040fe4000f8e18ff */
[----:B------:R-:W-:Y:S01]  /*0210*/  LEA R6, R37, UR4, 0x3 ;  /* 0x0000000425067c11 */ /* 0x000fe2000f8e18ff */
[----:B------:R-:W-:Y:S01]  /*0220*/  UMOV UR4, URZ ;  /* 0x000000ff00047c82 */ /* 0x000fe20008000000 */
[----:B------:R-:W-:Y:S05]  /*0230*/  BRA.U !UP0, `(.L_x_340) ;  /* 0x0000009508247547 */ /* 0x000fea000b800000 */
[----:B------:R-:W-:Y:S01]  /*0240*/  CS2R R28, SRZ ;  /* 0x00000000001c7805 */ /* 0x000fe2000001ff00 */
[----:B------:R-:W-:Y:S01]  /*0250*/  ULOP3.LUT UR7, UR8, 0x7ffffffc, URZ, 0xc0, !UPT ;  /* 0x7ffffffc08077892 */ /* 0x000fe2000f8ec0ff */
[----:B------:R-:W-:Y:S01]  /*0260*/  UMOV UR4, URZ ;  /* 0x000000ff00047c82 */ /* 0x000fe20008000000 */
[----:B------:R-:W-:-:S10]  /*0270*/  UMOV UR5, URZ ;  /* 0x000000ff00057c82 */ /* 0x000fd40008000000 */
.L_x_473:
[----:B------:R-:W0:Y:S01]  /*0280*/  LDC.64 R24, c[0x0][0x380] ;  /* 0x0000e000ff187b82 */ /* 0x000e220000000a00 */
[----:B------:R-:W-:Y:S01]  /*0290*/  VIADD R3, R37, UR4 ;  /* 0x0000000425037c36 */ /* 0x000fe20008000000 */
[----:B------:R-:W1:Y:S06]  /*02a0*/  LDCU.64 UR16, c[0x0][0x3e0] ;  /* 0x00007c00ff1077ac */ /* 0x000e6c0008000a00 */
[----:B------:R-:W2:Y:S08]  /*02b0*/  LDC.64 R22, c[0x0][0x388] ;  /* 0x0000e200ff167b82 */ /* 0x000eb00000000a00 */
[----:B------:R-:W3:Y:S08]  /*02c0*/  LDC.64 R20, c[0x0][0x390] ;  /* 0x0000e400ff147b82 */ /* 0x000ef00000000a00 */
[----:B------:R-:W4:Y:S01]  /*02d0*/  LDC.64 R18, c[0x0][0x3c8] ;  /* 0x0000f200ff127b82 */ /* 0x000f220000000a00 */
[----:B0-----:R-:W-:-:S04]  /*02e0*/  IMAD.WIDE.U32 R24, R3, 0x8, R24 ;  /* 0x0000000803187825 */ /* 0x001fc800078e0018 */
[----:B--2---:R-:W-:-:S05]  /*02f0*/  IMAD.WIDE.U32 R22, R3, 0x8, R22 ;  /* 0x0000000803167825 */ /* 0x004fca00078e0016 */
[----:B------:R-:W2:Y:S01]  /*0300*/  LDG.E.64 R4, desc[UR12][R22.64] ;  /* 0x0000000c16047981 */ /* 0x000ea2000c1e1b00 */
[----:B---3--:R-:W-:-:S05]  /*0310*/  IMAD.WIDE.U32 R20, R3, 0x8, R20 ;  /* 0x0000000803147825 */ /* 0x008fca00078e0014 */
[----:B------:R-:W3:Y:S01]  /*0320*/  LDG.E.64 R16, desc[UR12][R20.64] ;  /* 0x0000000c14107981 */ /* 0x000ee2000c1e1b00 */
[----:B----4-:R-:W-:-:S03]  /*0330*/  IMAD.WIDE.U32 R18, R3, 0x8, R18 ;  /* 0x0000000803127825 */ /* 0x010fc600078e0012 */
[----:B------:R-:W4:Y:S04]  /*0340*/  LDG.E.64 R2, desc[UR12][R24.64] ;  /* 0x0000000c18027981 */ /* 0x000f28000c1e1b00 */
[----:B------:R-:W3:Y:S01]  /*0350*/  LDG.E.64 R26, desc[UR12][R18.64] ;  /* 0x0000000c121a7981 */ /* 0x000ee2000c1e1b00 */
[----:B------:R-:W-:Y:S01]  /*0360*/  UIADD3 UR5, UPT, UPT, UR5, 0x4, URZ ;  /* 0x0000000405057890 */ /* 0x000fe2000fffe0ff */
[----:B------:R-:W-:-:S03]  /*0370*/  UMOV UR6, URZ ;  /* 0x000000ff00067c82 */ /* 0x000fc60008000000 */
[----:B------:R-:W-:Y:S01]  /*0380*/  UISETP.NE.AND UP0, UPT, UR5, UR7, UPT ;  /* 0x000000070500728c */ /* 0x000fe2000bf05270 */
[----:B----4-:R0:W-:Y:S04]  /*0390*/  STS.64 [R9], R2 ;  /* 0x0000000209007388 */ /* 0x0101e80000000a00 */
[----:B--2---:R0:W-:Y:S04]  /*03a0*/  STS.64 [R8], R4 ;  /* 0x0000000408007388 */ /* 0x0041e80000000a00 */
[----:B---3--:R0:W-:Y:S04]  /*03b0*/  STS.64 [R7], R16 ;  /* 0x0000001007007388 */ /* 0x0081e80000000a00 */
[----:B------:R0:W-:Y:S01]  /*03c0*/  STS.64 [R6], R26 ;  /* 0x0000001a06007388 */ /* 0x0001e20000000a00 */
[----:B-1----:R-:W-:Y:S06]  /*03d0*/  BAR.SYNC.DEFER_BLOCKING 0x0 ;  /* 0x0000000000007b1d */ /* 0x002fec0000010000 */
.L_x_373:
[----:B------:R-:W1:Y:S01]  /*03e0*/  S2UR UR10, SR_CgaCtaId ;  /* 0x00000000000a79c3 */ /* 0x000e620000008800 */
[----:B------:R-:W-:Y:S01]  /*03f0*/  UMOV UR8, 0x400 ;  /* 0x0000040000087882 */ /* 0x000fe20000000000 */
[----:B0-----:R-:W-:Y:S01]  /*0400*/  IMAD.MOV.U32 R16, RZ, RZ, RZ ;  /* 0x000000ffff107224 */ /* 0x001fe200078e00ff */
        /* <DEDUP_REMOVED lines=30> */
[----:B------:R-:W-:-:S07]  /*05f0*/  MOV R38, 0x610 ;  /* 0x0000061000267802 */ /* 0x000fce0000000f00 */
[----:B------:R-:W-:Y:S05]  /*0600*/  CALL.REL.NOINC `($__internal_1_$__cuda_sm20_drsqrt_f64_slowpath_v2) ;  /* 0x000000b8001c7944 */ /* 0x000fea0003c00000 */
[----:B------:R-:W-:Y:S01]  /*0610*/  MOV R2, R34 ;  /* 0x0000002200027202 */ /* 0x000fe20000000f00 */
[----:B------:R-:W-:-:S07]  /*0620*/  IMAD.MOV.U32 R3, RZ, RZ, R35 ;  /* 0x000000ffff037224 */ /* 0x000fce00078e0023 */
.L_x_342:
[----:B------:R-:W-:Y:S05]  /*0630*/  BSYNC.RECONVERGENT B1 ;  /* 0x0000000000017941 */ /* 0x000fea0003800200 */
.L_x_341:
[----:B------:R-:W0:Y:S01]  /*0640*/  S2UR UR14, SR_CgaCtaId ;  /* 0x00000000000e79c3 */ /* 0x000e220000008800 */
[----:B------:R-:W-:Y:S01]  /*0650*/  UMOV UR11, 0x400 ;  /* 0x00000400000b7882 */ /* 0x000fe20000000000 */
[----:B------:R-:W1:Y:S01]  /*0660*/  LDS.64 R4, [UR9+0x8] ;  /* 0x00000809ff047984 */ /* 0x000e620008000a00 */
[----:B------:R-:W-:Y:S01]  /*0670*/  UIADD3 UR11, UPT, UPT, UR11, 0xc00, URZ ;  /* 0x00000c000b0b7890 */ /* 0x000fe2000fffe0ff */
[-C--:B------:R-:W-:Y:S01]  /*0680*/  DMUL R34, R2, R2.reuse ;  /* 0x0000000202227228 */ /* 0x080fe20000000000 */
[----:B------:R-:W-:Y:S01]  /*0690*/  IMAD.MOV.U32 R40, RZ, RZ, RZ ;  /* 0x000000ffff287224 */ /* 0x000fe200078e00ff */
[----:B------:R-:W2:Y:S01]  /*06a0*/  LDS.64 R16, [UR8+0x8] ;  /* 0x00000808ff107984 */ /* 0x000ea20008000a00 */
[----:B------:R-:W-:Y:S05]  /*06b0*/  BSSY.RECONVERGENT B1, `(.L_x_343) ;  /* 0x0000020000017945 */ /* 0x000fea0003800200 */
        /* <DEDUP_REMOVED lines=11> */
[----:B------:R-:W-:Y:S02]  /*0770*/  DFMA R34, R16, R16, R34 ;  /* 0x000000101022722b */ /* 0x000fe40000000022 */
[-C--:B------:R-:W-:Y:S02]  /*0780*/  DFMA R48, R48, R38.reuse, R28 ;  /* 0x000000263030722b */ /* 0x080fe4000000001c */
[----:B------:R-:W-:-:S04]  /*0790*/  DFMA R32, R46, R38, R32 ;  /* 0x000000262e20722b */ /* 0x000fc80000000020 */
        /* <DEDUP_REMOVED lines=17> */
.L_x_344:
[----:B------:R-:W-:Y:S05]  /*08b0*/  BSYNC.RECONVERGENT B1 ;  /* 0x0000000000017941 */ /* 0x000fea0003800200 */
.L_x_343:
        /* <DEDUP_REMOVED lines=34> */
.L_x_346:
[----:B------:R-:W-:Y:S05]  /*0ae0*/  BSYNC.RECONVERGENT B1 ;  /* 0x0000000000017941 */ /* 0x000fea0003800200 */
.L_x_345:
[----:B------:R-:W0:Y:S01]  /*0af0*/  LDS.64 R4, [UR9+0x18] ;  /* 0x00001809ff047984 */ /* 0x000e220008000a00 */
[-C--:B------:R-:W-:Y:S01]  /*0b00*/  DMUL R34, R2, R2.reuse ;  /* 0x0000000202227228 */ /* 0x080fe20000000000 */
[----:B------:R-:W-:Y:S01]  /*0b10*/  IMAD.MOV.U32 R40, RZ, RZ, RZ ;  /* 0x000000ffff287224 */ /* 0x000fe200078e00ff */
[----:B------:R-:W-:Y:S01]  /*0b20*/  BSSY.RECONVERGENT B1, `(.L_x_347) ;  /* 0x000001f000017945 */ /* 0x000fe20003800200 */
        /* <DEDUP_REMOVED lines=9> */
[-C--:B------:R-:W-:Y:S02]  /*0bc0*/  DFMA R30, R28, R38.reuse, R30 ;  /* 0x000000261c1e722b */ /* 0x080fe4000000001e */
[----:B------:R-:W-:-:S02]  /*0bd0*/  DFMA R48, R26, R38, R48 ;  /* 0x000000261a30722b */ /* 0x000fc40000000030 */
[----:B------:R-:W-:Y:S01]  /*0be0*/  DFMA R34, R16, R16, R34 ;  /* 0x000000101022722b */ /* 0x000fe20000000022 */
[----:B------:R-:W-:Y:S01]  /*0bf0*/  MOV R26, 0x0 ;  /* 0x00000000001a7802 */ /* 0x000fe20000000f00 */
[----:B------:R-:W-:Y:S01]  /*0c00*/  IMAD.MOV.U32 R27, RZ, RZ, 0x3fd80000 ;  /* 0x3fd80000ff1b7424 */ /* 0x000fe200078e00ff */
[----:B------:R-:W-:-:S05]  /*0c10*/  DFMA R32, R46, R38, R32 ;  /* 0x000000262e20722b */ /* 0x000fca0000000020 */
        /* <DEDUP_REMOVED lines=15> */
.L_x_348:
[----:B------:R-:W-:Y:S05]  /*0d10*/  BSYNC.RECONVERGENT B1 ;  /* 0x0000000000017941 */ /* 0x000fea0003800200 */
.L_x_347:
        /* <DEDUP_REMOVED lines=34> */
.L_x_350:
[----:B------:R-:W-:Y:S05]  /*0f40*/  BSYNC.RECONVERGENT B1 ;  /* 0x0000000000017941 */ /* 0x000fea0003800200 */
.L_x_349:
        /* <DEDUP_REMOVED lines=34> */
.L_x_352:
[----:B------:R-:W-:Y:S05]  /*1170*/  BSYNC.RECONVERGENT B1 ;  /* 0x0000000000017941 */ /* 0x000fea0003800200 */
.L_x_351:
        /* <DEDUP_REMOVED lines=34> */
.L_x_354:
[----:B------:R-:W-:Y:S05]  /*13a0*/  BSYNC.RECONVERGENT B1 ;  /* 0x0000000000017941 */ /* 0x000fea0003800200 */
.L_x_353:
        /* <DEDUP_REMOVED lines=34> */
.L_x_356:
[----:B------:R-:W-:Y:S05]  /*15d0*/  BSYNC.RECONVERGENT B1 ;  /* 0x0000000000017941 */ /* 0x000fea0003800200 */
.L_x_355:
        /* <DEDUP_REMOVED lines=34> */
.L_x_358:
[----:B------:R-:W-:Y:S05]  /*1800*/  BSYNC.RECONVERGENT B1 ;  /* 0x0000000000017941 */ /* 0x000fea0003800200 */
.L_x_357:
        /* <DEDUP_REMOVED lines=34> */
.L_x_360:
[----:B------:R-:W-:Y:S05]  /*1a30*/  BSYNC.RECONVERGENT B1 ;  /* 0x0000000000017941 */ /* 0x000fea0003800200 */
.L_x_359:
        /* <DEDUP_REMOVED lines=34> */
.L_x_362:
[----:B------:R-:W-:Y:S05]  /*1c60*/  BSYNC.RECONVERGENT B1 ;  /* 0x0000000000017941 */ /* 0x000fea0003800200 */
.L_x_361:
        /* <DEDUP_REMOVED lines=34> */
.L_x_364:
[----:B------:R-:W-:Y:S05]  /*1e90*/  BSYNC.RECONVERGENT B1 ;  /* 0x0000000000017941 */ /* 0x000fea0003800200 */
.L_x_363:
        /* <DEDUP_REMOVED lines=34> */
.L_x_366:
[----:B------:R-:W-:Y:S05]  /*20c0*/  BSYNC.RECONVERGENT B1 ;  /* 0x0000000000017941 */ /* 0x000fea0003800200 */
.L_x_365:
        /* <DEDUP_REMOVED lines=34> */
.L_x_368:
[----:B------:R-:W-:Y:S05]  /*22f0*/  BSYNC.RECONVERGENT B1 ;  /* 0x0000000000017941 */ /* 0x000fea0003800200 */
.L_x_367:
        /* <DEDUP_REMOVED lines=34> */
.L_x_370:
[----:B------:R-:W-:Y:S05]  /*2520*/  BSYNC.RECONVERGENT B1 ;  /* 0x0000000000017941 */ /* 0x000fea0003800200 */
.L_x_369:
        /* <DEDUP_REMOVED lines=34> */
.L_x_372:
[----:B------:R-:W-:Y:S05]  /*2750*/  BSYNC.RECONVERGENT B1 ;  /* 0x0000000000017941 */ /* 0x000fea0003800200 */
.L_x_371:
[----:B------:R-:W0:Y:S01]  /*2760*/  LDS.64 R28, [UR11+0x78] ;  /* 0x0000780bff1c7984 */ /* 0x000e220008000a00 */
[----:B------:R-:W-:Y:S01]  /*2770*/  DMUL R34, R26, R26 ;  /* 0x0000001a1a227228 */ /* 0x000fe20000000000 */
[----:B------:R-:W-:-:S04]  /*2780*/  UIADD3 UR6, UPT, UPT, UR6, 0x10, URZ ;  /* 0x0000001006067890 */ /* 0x000fc8000fffe0ff */
[----:B------:R-:W-:-:S03]  /*2790*/  UISETP.NE.AND UP1, UPT, UR6, 0x80, UPT ;  /* 0x000000800600788c */ /* 0x000fc6000bf25270 */
[----:B------:R-:W-:-:S08]  /*27a0*/  DMUL R34, R34, R26 ;  /* 0x0000001a22227228 */ /* 0x000fd00000000000 */
[----:B0-----:R-:W-:-:S08]  /*27b0*/  DMUL R28, R34, R28 ;  /* 0x0000001c221c7228 */ /* 0x001fd00000000000 */
[-C--:B------:R-:W-:Y:S02]  /*27c0*/  DFMA R32, R16, R28.reuse, R32 ;  /* 0x0000001c1020722b */ /* 0x080fe40000000020 */
[-C--:B------:R-:W-:Y:S02]  /*27d0*/  DFMA R30, R4, R28.reuse, R30 ;  /* 0x0000001c041e722b */ /* 0x080fe4000000001e */
[----:B------:R-:W-:Y:S01]  /*27e0*/  DFMA R28, R2, R28, R48 ;  /* 0x0000001c021c722b */ /* 0x000fe20000000030 */
[----:B------:R-:W-:Y:S10]  /*27f0*/  BRA.U UP1, `(.L_x_373) ;  /* 0xffffffd901f87547 */ /* 0x000ff4000b83ffff */
[----:B------:R-:W-:Y:S06]  /*2800*/  BAR.SYNC.DEFER_BLOCKING 0x0 ;  /* 0x0000000000007b1d */ /* 0x000fec0000010000 */
[----:B------:R-:W0:Y:S01]  /*2810*/  LDCU.64 UR16, c[0x0][0x3e0] ;  /* 0x00007c00ff1077ac */ /* 0x000e220008000a00 */
[----:B------:R-:W2:Y:S04]  /*2820*/  LDG.E.64 R2, desc[UR12][R24.64+0x400] ;  /* 0x0004000c18027981 */ /* 0x000ea8000c1e1b00 */
[----:B------:R-:W3:Y:S04]  /*2830*/  LDG.E.64 R4, desc[UR12][R22.64+0x400] ;  /* 0x0004000c16047981 */ /* 0x000ee8000c1e1b00 */
[----:B------:R-:W4:Y:S04]  /*2840*/  LDG.E.64 R16, desc[UR12][R20.64+0x400] ;  /* 0x0004000c14107981 */ /* 0x000f28000c1e1b00 */
[----:B------:R-:W5:Y:S01]  /*2850*/  LDG.E.64 R26, desc[UR12][R18.64+0x400] ;  /* 0x0004000c121a7981 */ /* 0x000f62000c1e1b00 */
[----:B------:R-:W-:-:S03]  /*2860*/  UMOV UR6, URZ ;  /* 0x000000ff00067c82 */ /* 0x000fc60008000000 */
[----:B--2---:R1:W-:Y:S04]  /*2870*/  STS.64 [R9], R2 ;  /* 0x0000000209007388 */ /* 0x0043e80000000a00 */
[----:B---3--:R1:W-:Y:S04]  /*2880*/  STS.64 [R8], R4 ;  /* 0x0000000408007388 */ /* 0x0083e80000000a00 */
[----:B----4-:R1:W-:Y:S04]  /*2890*/  STS.64 [R7], R16 ;  /* 0x0000001007007388 */ /* 0x0103e80000000a00 */
[----:B-----5:R1:W-:Y:S01]  /*28a0*/  STS.64 [R6], R26 ;  /* 0x0000001a06007388 */ /* 0x0203e20000000a00 */
[----:B0-----:R-:W-:Y:S06]  /*28b0*/  BAR.SYNC.DEFER_BLOCKING 0x0 ;  /* 0x0000000000007b1d */ /* 0x001fec0000010000 */
.L_x_406:
[----:B------:R-:W0:Y:S01]  /*28c0*/  S2UR UR10, SR_CgaCtaId ;  /* 0x00000000000a79c3 */ /* 0x000e220000008800 */
[----:B------:R-:W-:Y:S01]  /*28d0*/  UMOV UR8, 0x400 ;  /* 0x0000040000087882 */ /* 0x000fe20000000000 */
[----:B-1----:R-:W-:Y:S01]  /*28e0*/  IMAD.MOV.U32 R16, RZ, RZ, RZ ;  /* 0x000000ffff107224 */ /* 0x002fe200078e00ff */
[----:B------:R-:W-:Y:S01]  /*28f0*/  UIADD3 UR9, UPT, UPT, UR8, 0x400, URZ ;  /* 0x0000040008097890 */ /* 0x000fe2000fffe0ff */
[----:B------:R-:W-:Y:S01]  /*2900*/  MOV R4, 0x0 ;  /* 0x0000000000047802 */ /* 0x000fe20000000f00 */
[----:B------:R-:W-:Y:S01]  /*2910*/  UIADD3 UR14, UPT, UPT, UR8, 0x800, URZ ;  /* 0x00000800080e7890 */ /* 0x000fe2000fffe0ff */
[----:B------:R-:W-:Y:S01]  /*2920*/  IMAD.MOV.U32 R5, RZ, RZ, 0x3fd80000 ;  /* 0x3fd80000ff057424 */ /* 0x000fe200078e00ff */
[----:B------:R-:W-:Y:S01]  /*2930*/  BSSY.RECONVERGENT B1, `(.L_x_374) ;  /* 0x000001e000017945 */ /* 0x000fe20003800200 */
[----:B0-----:R-:W-:Y:S02]  /*2940*/  ULEA UR9, UR10, UR9, 0x18 ;  /* 0x000000090a097291 */ /* 0x001fe4000f8ec0ff */
        /* <DEDUP_REMOVED lines=8> */
[----:B0-----:R-:W-:-:S02]  /*29d0*/  DADD R26, -R12, R26 ;  /* 0x000000000c1a7229 */ /* 0x001fc4000000011a */
        /* <DEDUP_REMOVED lines=19> */
.L_x_375:
[----:B------:R-:W-:Y:S05]  /*2b10*/  BSYNC.RECONVERGENT B1 ;  /* 0x0000000000017941 */ /* 0x000fea0003800200 */
.L_x_374:
        /* <DEDUP_REMOVED lines=39> */
.L_x_377:
[----:B------:R-:W-:Y:S05]  /*2d90*/  BSYNC.RECONVERGENT B1 ;  /* 0x0000000000017941 */ /* 0x000fea0003800200 */
.L_x_376:
        /* <DEDUP_REMOVED lines=34> */
.L_x_379:
[----:B------:R-:W-:Y:S05]  /*2fc0*/  BSYNC.RECONVERGENT B1 ;  /* 0x0000000000017941 */ /* 0x000fea0003800200 */
.L_x_378:
        /* <DEDUP_REMOVED lines=34> */
.L_x_381:
[----:B------:R-:W-:Y:S05]  /*31f0*/  BSYNC.RECONVERGENT B1 ;  /* 0x0000000000017941 */ /* 0x000fea0003800200 */
.L_x_380:
        /* <DEDUP_REMOVED lines=34> */
.L_x_383:
[----:B------:R-:W-:Y:S05]  /*3420*/  BSYNC.RECONVERGENT B1 ;  /* 0x0000000000017941 */ /* 0x000fea0003800200 */
.L_x_382:
        /* <DEDUP_REMOVED lines=34> */
.L_x_385:
[----:B------:R-:W-:Y:S05]  /*3650*/  BSYNC.RECONVERGENT B1 ;  /* 0x0000000000017941 */ /* 0x000fea0003800200 */
.L_x_384:
        /* <DEDUP_REMOVED lines=34> */
.L_x_387:
[----:B------:R-:W-:Y:S05]  /*3880*/  BSYNC.RECONVERGENT B1 ;  /* 0x0000000000017941 */ /* 0x000fea0003800200 */
.L_x_386:
        /* <DEDUP_REMOVED lines=34> */
.L_x_389:
[----:B------:R-:W-:Y:S05]  /*3ab0*/  BSYNC.RECONVERGENT B1 ;  /* 0x0000000000017941 */ /* 0x000fea0003800200 */
.L_x_388:
        /* <DEDUP_REMOVED lines=34> */
.L_x_391:
[----:B------:R-:W-:Y:S05]  /*3ce0*/  BSYNC.RECONVERGENT B1 ;  /* 0x0000000000017941 */ /* 0x000fea0003800200 */
.L_x_390:
        /* <DEDUP_REMOVED lines=34> */
.L_x_393:
[----:B------:R-:W-:Y:S05]  /*3f10*/  BSYNC.RECONVERGENT B1 ;  /* 0x0000000000017941 */ /* 0x000fea0003800200 */
.L_x_392:
        /* <DEDUP_REMOVED lines=34> */
.L_x_395:
[----:B------:R-:W-:Y:S05]  /*4140*/  BSYNC.RECONVERGENT B1 ;  /* 0x0000000000017941 */ /* 0x000fea0003800200 */
.L_x_394:
        /* <DEDUP_REMOVED lines=34> */
.L_x_397:
[----:B------:R-:W-:Y:S05]  /*4370*/  BSYNC.RECONVERGENT B1 ;  /* 0x0000000000017941 */ /* 0x000fea0003800200 */
.L_x_396:
        /* <DEDUP_REMOVED lines=34> */
.L_x_399:
[----:B------:R-:W-:Y:S05]  /*45a0*/  BSYNC.RECONVERGENT B1 ;  /* 0x0000000000017941 */ /* 0x000fea0003800200 */
.L_x_398:
        /* <DEDUP_REMOVED lines=34> */
.L_x_401:
[----:B------:R-:W-:Y:S05]  /*47d0*/  BSYNC.RECONVERGENT B1 ;  /* 0x0000000000017941 */ /* 0x000fea0003800200 */
.L_x_400:
        /* <DEDUP_REMOVED lines=34> */
.L_x_403:
[----:B------:R-:W-:Y:S05]  /*4a00*/  BSYNC.RECONVERGENT B1 ;  /* 0x0000000000017941 */ /* 0x000fea0003800200 */
.L_x_402:
        /* <DEDUP_REMOVED lines=34> */
.L_x_405:
[----:B------:R-:W-:Y:S05]  /*4c30*/  BSYNC.RECONVERGENT B1 ;  /* 0x0000000000017941 */ /* 0x000fea0003800200 */
.L_x_404:
        /* <DEDUP_REMOVED lines=22> */
.L_x_439:
        /* <DEDUP_REMOVED lines=37> */
.L_x_408:
[----:B------:R-:W-:Y:S05]  /*4ff0*/  BSYNC.RECONVERGENT B1 ;  /* 0x0000000000017941 */ /* 0x000fea0003800200 */
.L_x_407:
        /* <DEDUP_REMOVED lines=39> */
.L_x_410:
[----:B------:R-:W-:Y:S05]  /*5270*/  BSYNC.RECONVERGENT B1 ;  /* 0x0000000000017941 */ /* 0x000fea0003800200 */
.L_x_409:
        /* <DEDUP_REMOVED lines=34> */
.L_x_412:
[----:B------:R-:W-:Y:S05]  /*54a0*/  BSYNC.RECONVERGENT B1 ;  /* 0x0000000000017941 */ /* 0x000fea0003800200 */
.L_x_411:
        /* <DEDUP_REMOVED lines=34> */
.L_x_414:
[----:B------:R-:W-:Y:S05]  /*56d0*/  BSYNC.RECONVERGENT B1 ;  /* 0x0000000000017941 */ /* 0x000fea0003800200 */
.L_x_413:
        /* <DEDUP_REMOVED lines=34> */
.L_x_416:
[----:B------:R-:W-:Y:S05]  /*5900*/  BSYNC.RECONVERGENT B1 ;  /* 0x0000000000017941 */ /* 0x000fea0003800200 */
.L_x_415:
        /* <DEDUP_REMOVED lines=34> */
.L_x_418:
[----:B------:R-:W-:Y:S05]  /*5b30*/  BSYNC.RECONVERGENT B1 ;  /* 0x0000000000017941 */ /* 0x000fea0003800200 */
.L_x_417:
        /* <DEDUP_REMOVED lines=34> */
.L_x_420:
[----:B------:R-:W-:Y:S05]  /*5d60*/  BSYNC.RECONVERGENT B1 ;  /* 0x0000000000017941 */ /* 0x000fea0003800200 */
.L_x_419:
        /* <DEDUP_REMOVED lines=34> */
.L_x_422:
[----:B------:R-:W-:Y:S05]  /*5f90*/  BSYNC.RECONVERGENT B1 ;  /* 0x0000000000017941 */ /* 0x000fea0003800200 */
.L_x_421:
        /* <DEDUP_REMOVED lines=34> */
.L_x_424:
[----:B------:R-:W-:Y:S05]  /*61c0*/  BSYNC.RECONVERGENT B1 ;  /* 0x0000000000017941 */ /* 0x000fea0003800200 */
.L_x_423:
        /* <DEDUP_REMOVED lines=34> */
.L_x_426:
[----:B------:R-:W-:Y:S05]  /*63f0*/  BSYNC.RECONVERGENT B1 ;  /* 0x0000000000017941 */ /* 0x000fea0003800200 */
.L_x_425:
        /* <DEDUP_REMOVED lines=34> */
.L_x_428:
[----:B------:R-:W-:Y:S05]  /*6620*/  BSYNC.RECONVERGENT B1 ;  /* 0x0000000000017941 */ /* 0x000fea0003800200 */
.L_x_427:
        /* <DEDUP_REMOVED lines=34> */
.L_x_430:
[----:B------:R-:W-:Y:S05]  /*6850*/  BSYNC.RECONVERGENT B1 ;  /* 0x0000000000017941 */ /* 0x000fea0003800200 */
.L_x_429:
        /* <DEDUP_REMOVED lines=34> */
.L_x_432:
[----:B------:R-:W-:Y:S05]  /*6a80*/  BSYNC.RECONVERGENT B1 ;  /* 0x0000000000017941 */ /* 0x000fea0003800200 */
.L_x_431:
        /* <DEDUP_REMOVED lines=34> */
.L_x_434:
[----:B------:R-:W-:Y:S05]  /*6cb0*/  BSYNC.RECONVERGENT B1 ;  /* 0x0000000000017941 */ /* 0x000fea0003800200 */
.L_x_433:
        /* <DEDUP_REMOVED lines=34> */
.L_x_436:
[----:B------:R-:W-:Y:S05]  /*6ee0*/  BSYNC.RECONVERGENT B1 ;  /* 0x0000000000017941 */ /* 0x000fea0003800200 */
.L_x_435:
        /* <DEDUP_REMOVED lines=34> */
.L_x_438:
[----:B------:R-:W-:Y:S05]  /*7110*/  BSYNC.RECONVERGENT B1 ;  /* 0x0000000000017941 */ /* 0x000fea0003800200 */
.L_x_437:
        /* <DEDUP_REMOVED lines=22> */
.L_x_472:
[----:B------:R-:W0:Y:S01]  /*7280*/  S2UR UR10, SR_CgaCtaId ;  /* 0x00000000000a79c3 */ /* 0x000e220000008800 */
[----:B------:R-:W-:Y:S01]  /*7290*/  UMOV UR8, 0x400 ;  /* 0x0000040000087882 */ /* 0x000fe20000000000 */
[----:B------:R-:W-:Y:S01]  /*72a0*/  IMAD.MOV.U32 R40, RZ, RZ, RZ ;  /* 0x000000ffff287224 */ /* 0x000fe200078e00ff */
        /* <DEDUP_REMOVED lines=11> */
[----:B-1----:R-:W0:Y:S04]  /*7360*/  LDS.64 R20, [UR9] ;  /* 0x00000009ff147984 */ /* 0x002e280008000a00 */
        /* <DEDUP_REMOVED lines=22> */
.L_x_441:
[----:B------:R-:W-:Y:S05]  /*74d0*/  BSYNC.RECONVERGENT B1 ;  /* 0x0000000000017941 */ /* 0x000fea0003800200 */
.L_x_440:
[----:B------:R-:W0:Y:S01]  /*74e0*/  LDS.64 R4, [UR9+0x8] ;  /* 0x00000809ff047984 */ /* 0x000e220008000a00 */
[----:B------:R-:W1:Y:S01]  /*74f0*/  S2UR UR14, SR_CgaCtaId ;  /* 0x00000000000e79c3 */ /* 0x000e620000008800 */
[----:B------:R-:W-:Y:S01]  /*7500*/  UMOV UR11, 0x400 ;  /* 0x00000400000b7882 */ /* 0x000fe20000000000 */
[-C--:B------:R-:W-:Y:S01]  /*7510*/  DMUL R38, R40, R40.reuse ;  /* 0x0000002828267228 */ /* 0x080fe20000000000 */
[----:B------:R-:W2:Y:S01]  /*7520*/  LDS.64 R16, [UR8+0x8] ;  /* 0x00000808ff107984 */ /* 0x000ea20008000a00 */
[----:B------:R-:W-:Y:S01]  /*7530*/  UIADD3 UR11, UPT, UPT, UR11, 0xc00, URZ ;  /* 0x00000c000b0b7890 */ /* 0x000fe2000fffe0ff */
[----:B------:R-:W-:Y:S02]  /*7540*/  BSSY.RECONVERGENT B1, `(.L_x_442) ;  /* 0x0000021000017945 */ /* 0x000fe40003800200 */
[----:B------:R-:W3:Y:S03]  /*7550*/  LDS.64 R2, [UR10+0x8] ;  /* 0x0000080aff027984 */ /* 0x000ee60008000a00 */
[----:B------:R-:W-:Y:S01]  /*7560*/  DMUL R38, R38, R40 ;  /* 0x0000002826267228 */ /* 0x000fe20000000000 */
[----:B-1----:R-:W-:-:S04]  /*7570*/  ULEA UR11, UR14, UR11, 0x18 ;  /* 0x0000000b0e0b7291 */ /* 0x002fc8000f8ec0ff */
[----:B------:R-:W-:-:S09]  /*7580*/  ULEA UR11, UR6, UR11, 0x3 ;  /* 0x0000000b060b7291 */ /* 0x000fd2000f8e18ff */
[----:B------:R-:W1:Y:S01]  /*7590*/  LDS.64 R26, [UR11] ;  /* 0x0000000bff1a7984 */ /* 0x000e620008000a00 */
[----:B0-----:R-:W-:Y:S02]  /*75a0*/  DADD R4, -R12, R4 ;  /* 0x000000000c047229 */ /* 0x001fe40000000104 */
[----:B--2---:R-:W-:-:S06]  /*75b0*/  DADD R16, -R10, R16 ;  /* 0x000000000a107229 */ /* 0x004fcc0000000110 */
[----:B------:R-:W-:Y:S02]  /*75c0*/  DMUL R24, R4, R4 ;  /* 0x0000000404187228 */ /* 0x000fe40000000000 */
[----:B---3--:R-:W-:-:S06]  /*75d0*/  DADD R2, -R14, R2 ;  /* 0x000000000e027229 */ /* 0x008fcc0000000102 */
[----:B------:R-:W-:-:S08]  /*75e0*/  DFMA R24, R16, R16, R24 ;  /* 0x000000101018722b */ /* 0x000fd00000000018 */
[----:B------:R-:W-:-:S08]  /*75f0*/  DFMA R24, R2, R2, R24 ;  /* 0x000000020218722b */ /* 0x000fd00000000018 */
[----:B------:R-:W-:Y:S01]  /*7600*/  DADD R34, R24, UR16 ;  /* 0x0000001018227e29 */ /* 0x000fe20008000000 */
[----:B------:R-:W-:-:S05]  /*7610*/  IMAD.MOV.U32 R24, RZ, RZ, RZ ;  /* 0x000000ffff187224 */ /* 0x000fca00078e00ff */
[----:B------:R-:W0:Y:S01]  /*7620*/  MUFU.RSQ64H R25, R35 ;  /* 0x0000002300197308 */ /* 0x000e220000001c00 */
[----:B-1----:R-:W-:Y:S01]  /*7630*/  DMUL R26, R38, R26 ;  /* 0x0000001a261a7228 */ /* 0x002fe20000000000 */
[----:B------:R-:W-:Y:S02]  /*7640*/  MOV R38, 0x0 ;  /* 0x0000000000267802 */ /* 0x000fe40000000f00 */
[----:B------:R-:W-:Y:S02]  /*7650*/  VIADD R0, R35, 0xfff00000 ;  /* 0xfff0000023007836 */ /* 0x000fe40000000000 */
[----:B------:R-:W-:-:S03]  /*7660*/  IMAD.MOV.U32 R39, RZ, RZ, 0x3fd80000 ;  /* 0x3fd80000ff277424 */ /* 0x000fc600078e00ff */
[----:B------:R-:W-:Y:S01]  /*7670*/  ISETP.GE.U32.AND P0, PT, R0, 0x7fe00000, PT ;  /* 0x7fe000000000780c */ /* 0x000fe20003f06070 */
[-C--:B------:R-:W-:Y:S02]  /*7680*/  DFMA R32, R22, R26.reuse, R32 ;  /* 0x0000001a1620722b */ /* 0x080fe40000000020 */
[-C--:B------:R-:W-:Y:S02]  /*7690*/  DFMA R30, R20, R26.reuse, R30 ;  /* 0x0000001a141e722b */ /* 0x080fe4000000001e */
[----:B------:R-:W-:Y:S02]  /*76a0*/  DFMA R28, R18, R26, R28 ;  /* 0x0000001a121c722b */ /* 0x000fe4000000001c */
        /* <DEDUP_REMOVED lines=10> */
.L_x_443:
[----:B------:R-:W-:Y:S05]  /*7750*/  BSYNC.RECONVERGENT B1 ;  /* 0x0000000000017941 */ /* 0x000fea0003800200 */
.L_x_442:
[----:B------:R-:W0:Y:S01]  /*7760*/  LDS.64 R20, [UR9+0x10] ;  /* 0x00001009ff147984 */ /* 0x000e220008000a00 */
[-C--:B------:R-:W-:Y:S01]  /*7770*/  DMUL R40, R38, R38.reuse ;  /* 0x0000002626287228 */ /* 0x080fe20000000000 */
[----:B------:R-:W-:Y:S02]  /*7780*/  BSSY.RECONVERGENT B1, `(.L_x_444) ;  /* 0x0000020000017945 */ /* 0x000fe40003800200 */
[----:B------:R-:W1:Y:S04]  /*7790*/  LDS.64 R22, [UR8+0x10] ;  /* 0x00001008ff167984 */ /* 0x000e680008000a00 */
[----:B------:R-:W2:Y:S01]  /*77a0*/  LDS.64 R18, [UR10+0x10] ;  /* 0x0000100aff127984 */ /* 0x000ea20008000a00 */
[----:B------:R-:W-:-:S03]  /*77b0*/  DMUL R38, R40, R38 ;  /* 0x0000002628267228 */ /* 0x000fc60000000000 */
[----:B------:R-:W3:Y:S01]  /*77c0*/  LDS.64 R26, [UR11+0x8] ;  /* 0x0000080bff1a7984 */ /* 0x000ee20008000a00 */
[----:B0-----:R-:W-:Y:S02]  /*77d0*/  DADD R20, -R12, R20 ;  /* 0x000000000c147229 */ /* 0x001fe40000000114 */
[----:B-1----:R-:W-:-:S06]  /*77e0*/  DADD R22, -R10, R22 ;  /* 0x000000000a167229 */ /* 0x002fcc0000000116 */
[----:B------:R-:W-:Y:S02]  /*77f0*/  DMUL R24, R20, R20 ;  /* 0x0000001414187228 */ /* 0x000fe40000000000 */
[----:B--2---:R-:W-:Y:S02]  /*7800*/  DADD R18, -R14, R18 ;  /* 0x000000000e127229 */ /* 0x004fe40000000112 */
[----:B---3--:R-:W-:Y:S01]  /*7810*/  DMUL R26, R38, R26 ;  /* 0x0000001a261a7228 */ /* 0x008fe20000000000 */
[----:B------:R-:W-:Y:S01]  /*7820*/  MOV R38, 0x0 ;  /* 0x0000000000267802 */ /* 0x000fe20000000f00 */
[----:B------:R-:W-:Y:S02]  /*7830*/  IMAD.MOV.U32 R39, RZ, RZ, 0x3fd80000 ;  /* 0x3fd80000ff277424 */ /* 0x000fe400078e00ff */
[----:B------:R-:W-:-:S04]  /*7840*/  DFMA R24, R22, R22, R24 ;  /* 0x000000161618722b */ /* 0x000fc80000000018 */
[-C--:B------:R-:W-:Y:S02]  /*7850*/  DFMA R32, R16, R26.reuse, R32 ;  /* 0x0000001a1020722b */ /* 0x080fe40000000020 */
[----:B------:R-:W-:Y:S02]  /*7860*/  DFMA R30, R4, R26, R30 ;  /* 0x0000001a041e722b */ /* 0x000fe4000000001e */
[----:B------:R-:W-:Y:S02]  /*7870*/  DFMA R24, R18, R18, R24 ;  /* 0x000000121218722b */ /* 0x000fe40000000018 */
[----:B------:R-:W-:-:S06]  /*7880*/  DFMA R28, R2, R26, R28 ;  /* 0x0000001a021c722b */ /* 0x000fcc000000001c */
[----:B------:R-:W-:Y:S01]  /*7890*/  DADD R34, R24, UR16 ;  /* 0x0000001018227e29 */ /* 0x000fe20008000000 */
[----:B------:R-:W-:-:S05]  /*78a0*/  IMAD.MOV.U32 R24, RZ, RZ, RZ ;  /* 0x000000ffff187224 */ /* 0x000fca00078e00ff */
        /* <DEDUP_REMOVED lines=13> */
.L_x_445:
[----:B------:R-:W-:Y:S05]  /*7980*/  BSYNC.RECONVERGENT B1 ;  /* 0x0000000000017941 */ /* 0x000fea0003800200 */
.L_x_444:
        /* <DEDUP_REMOVED lines=34> */
.L_x_447:
[----:B------:R-:W-:Y:S05]  /*7bb0*/  BSYNC.RECONVERGENT B1 ;  /* 0x0000000000017941 */ /* 0x000fea0003800200 */
.L_x_446:
        /* <DEDUP_REMOVED lines=34> */
.L_x_449:
[----:B------:R-:W-:Y:S05]  /*7de0*/  BSYNC.RECONVERGENT B1 ;  /* 0x0000000000017941 */ /* 0x000fea0003800200 */
.L_x_448:
        /* <DEDUP_REMOVED lines=34> */
.L_x_451:
[----:B------:R-:W-:Y:S05]  /*8010*/  BSYNC.RECONVERGENT B1 ;  /* 0x0000000000017941 */ /* 0x000fea0003800200 */
.L_x_450:
        /* <DEDUP_REMOVED lines=34> */
.L_x_453:
[----:B------:R-:W-:Y:S05]  /*8240*/  BSYNC.RECONVERGENT B1 ;  /* 0x0000000000017941 */ /* 0x000fea0003800200 */
.L_x_452:
        /* <DEDUP_REMOVED lines=34> */
.L_x_455:
[----:B------:R-:W-:Y:S05]  /*8470*/  BSYNC.RECONVERGENT B1 ;  /* 0x0000000000017941 */ /* 0x000fea0003800200 */
.L_x_454:
        /* <DEDUP_REMOVED lines=34> */
.L_x_457:
[----:B------:R-:W-:Y:S05]  /*86a0*/  BSYNC.RECONVERGENT B1 ;  /* 0x0000000000017941 */ /* 0x000fea0003800200 */
.L_x_456:
        /* <DEDUP_REMOVED lines=34> */
.L_x_459:
[----:B------:R-:W-:Y:S05]  /*88d0*/  BSYNC.RECONVERGENT B1 ;  /* 0x0000000000017941 */ /* 0x000fea0003800200 */
.L_x_458:
        /* <DEDUP_REMOVED lines=34> */
.L_x_461:
[----:B------:R-:W-:Y:S05]  /*8b00*/  BSYNC.RECONVERGENT B1 ;  /* 0x0000000000017941 */ /* 0x000fea0003800200 */
.L_x_460:
        /* <DEDUP_REMOVED lines=34> */
.L_x_463:
[----:B------:R-:W-:Y:S05]  /*8d30*/  BSYNC.RECONVERGENT B1 ;  /* 0x0000000000017941 */ /* 0x000fea0003800200 */
.L_x_462:
        /* <DEDUP_REMOVED lines=34> */
.L_x_465:
[----:B------:R-:W-:Y:S05]  /*8f60*/  BSYNC.RECONVERGENT B1 ;  /* 0x0000000000017941 */ /* 0x000fea0003800200 */
.L_x_464:
        /* <DEDUP_REMOVED lines=34> */
.L_x_467:
[----:B------:R-:W-:Y:S05]  /*9190*/  BSYNC.RECONVERGENT B1 ;  /* 0x0000000000017941 */ /* 0x000fea0003800200 */
.L_x_466:
        /* <DEDUP_REMOVED lines=34> */
.L_x_469:
[----:B------:R-:W-:Y:S05]  /*93c0*/  BSYNC.RECONVERGENT B1 ;  /* 0x0000000000017941 */ /* 0x000fea0003800200 */
.L_x_468:
        /* <DEDUP_REMOVED lines=34> */
.L_x_471:
[----:B------:R-:W-:Y:S05]  /*95f0*/  BSYNC.RECONVERGENT B1 ;  /* 0x0000000000017941 */ /* 0x000fea0003800200 */
.L_x_470:
        /* <DEDUP_REMOVED lines=10> */
[----:B------:R-:W-:Y:S01]  /*96a0*/  BAR.SYNC.DEFER_BLOCKING 0x0 ;  /* 0x0000000000007b1d */ /* 0x000fe20000010000 */
[----:B------:R-:W-:-:S05]  /*96b0*/  UIADD3 UR4, UPT, UPT, UR4, 0x200, URZ ;  /* 0x0000020004047890 */ /* 0x000fca000fffe0ff */
[----:B------:R-:W-:Y:S07]  /*96c0*/  BRA.U UP0, `(.L_x_473) ;  /* 0xffffff6900ec7547 */ /* 0x000fee000b83ffff */
.L_x_340:
[----:B------:R-:W-:-:S09]  /*96d0*/  UISETP.NE.AND UP0, UPT, UR15, URZ, UPT ;  /* 0x000000ff0f00728c */ /* 0x000fd2000bf05270 */
[----:B------:R-:W-:Y:S05]  /*96e0*/  BRA.U !UP0, `(.L_x_474) ;  /* 0x0000002508707547 */ /* 0x000fea000b800000 */
[----:B------:R-:W-:-:S05]  /*96f0*/  UMOV UR5, URZ ;  /* 0x000000ff00057c82 */ /* 0x000fca0008000000 */
.L_x_508:
[----:B------:R-:W0:Y:S01]  /*9700*/  LDC.64 R2, c[0x0][0x380] ;  /* 0x0000e000ff027b82 */ /* 0x000e220000000a00 */
[----:B------:R-:W-:Y:S01]  /*9710*/  VIADD R17, R37, UR4 ;  /* 0x0000000425117c36 */ /* 0x000fe20008000000 */
[----:B------:R-:W1:Y:S06]  /*9720*/  LDCU.64 UR10, c[0x0][0x3e0] ;  /* 0x00007c00ff0a77ac */ /* 0x000e6c0008000a00 */
[----:B------:R-:W2:Y:S08]  /*9730*/  LDC.64 R4, c[0x0][0x388] ;  /* 0x0000e200ff047b82 */ /* 0x000eb00000000a00 */
[----:B------:R-:W3:Y:S08]  /*9740*/  LDC.64 R18, c[0x0][0x390] ;  /* 0x0000e400ff127b82 */ /* 0x000ef00000000a00 */
[----:B------:R-:W4:Y:S01]  /*9750*/  LDC.64 R20, c[0x0][0x3c8] ;  /* 0x0000f200ff147b82 */ /* 0x000f220000000a00 */
[----:B0-----:R-:W-:-:S06]  /*9760*/  IMAD.WIDE.U32 R2, R17, 0x8, R2 ;  /* 0x0000000811027825 */ /* 0x001fcc00078e0002 */
[----:B------:R-:W4:Y:S01]  /*9770*/  LDG.E.64 R2, desc[UR12][R2.64] ;  /* 0x0000000c02027981 */ /* 0x000f22000c1e1b00 */
[----:B--2---:R-:W-:-:S04]  /*9780*/  IMAD.WIDE.U32 R4, R17, 0x8, R4 ;  /* 0x0000000811047825 */ /* 0x004fc800078e0004 */
[----:B---3--:R-:W-:-:S06]  /*9790*/  IMAD.WIDE.U32 R18, R17, 0x8, R18 ;  /* 0x0000000811127825 */ /* 0x008fcc00078e0012 */
[----:B------:R-:W2:Y:S01]  /*97a0*/  LDG.E.64 R18, desc[UR12][R18.64] ;  /* 0x0000000c12127981 */ /* 0x000ea2000c1e1b00 */
[----:B----4-:R-:W-:-:S03]  /*97b0*/  IMAD.WIDE.U32 R20, R17, 0x8, R20 ;  /* 0x0000000811147825 */ /* 0x010fc600078e0014 */
[----:B------:R0:W3:Y:S04]  /*97c0*/  LDG.E.64 R16, desc[UR12][R4.64] ;  /* 0x0000000c04107981 */ /* 0x0000e8000c1e1b00 */
[----:B------:R-:W4:Y:S01]  /*97d0*/  LDG.E.64 R20, desc[UR12][R20.64] ;  /* 0x0000000c14147981 */ /* 0x000f22000c1e1b00 */
[----:B------:R-:W-:Y:S01]  /*97e0*/  UIADD3 UR5, UPT, UPT, UR5, 0x1, URZ ;  /* 0x0000000105057890 */ /* 0x000fe2000fffe0ff */
[----:B0-----:R-:W-:-:S03]  /*97f0*/  HFMA2 R5, -RZ, RZ, 0, 3.814697265625e-06 ;  /* 0x00000040ff057431 */ /* 0x001fc600000001ff */
[----:B------:R-:W-:Y:S01]  /*9800*/  UISETP.NE.AND UP0, UPT, UR5, UR15, UPT ;  /* 0x0000000f0500728c */ /* 0x000fe2000bf05270 */
[----:B------:R0:W-:Y:S04]  /*9810*/  STS.64 [R9], R2 ;  /* 0x0000000209007388 */ /* 0x0001e80000000a00 */
[----:B---3--:R0:W-:Y:S04]  /*9820*/  STS.64 [R8], R16 ;  /* 0x0000001008007388 */ /* 0x0081e80000000a00 */
[----:B--2---:R0:W-:Y:S04]  /*9830*/  STS.64 [R7], R18 ;  /* 0x0000001207007388 */ /* 0x0041e80000000a00 */
[----:B----4-:R0:W-:Y:S01]  /*9840*/  STS.64 [R6], R20 ;  /* 0x0000001406007388 */ /* 0x0101e20000000a00 */
[----:B-1----:R-:W-:Y:S06]  /*9850*/  BAR.SYNC.DEFER_BLOCKING 0x0 ;  /* 0x0000000000007b1d */ /* 0x002fec0000010000 */
.L_x_507:
[----:B------:R-:W1:Y:S01]  /*9860*/  S2UR UR7, SR_CgaCtaId ;  /* 0x00000000000779c3 */ /* 0x000e620000008800 */
[----:B------:R-:W-:Y:S01]  /*9870*/  UMOV UR6, 0x400 ;  /* 0x0000040000067882 */ /* 0x000fe20000000000 */
[----:B------:R-:W-:Y:S01]  /*9880*/  IMAD.MOV.U32 R38, RZ, RZ, RZ ;  /* 0x000000ffff267224 */ /* 0x000fe200078e00ff */
[----:B------:R-:W-:Y:S01]  /*9890*/  UIADD3 UR8, UPT, UPT, UR6, 0x400, URZ ;  /* 0x0000040006087890 */ /* 0x000fe2000fffe0ff */
[----:B0-----:R-:W-:Y:S01]  /*98a0*/  IMAD.MOV.U32 R16, RZ, RZ, 0x0 ;  /* 0x00000000ff107424 */ /* 0x001fe200078e00ff */
[----:B------:R-:W-:Y:S01]  /*98b0*/  MOV R17, 0x3fd80000 ;  /* 0x3fd8000000117802 */ /* 0x000fe20000000f00 */
[----:B------:R-:W-:Y:S01]  /*98c0*/  BSSY.RECONVERGENT B1, `(.L_x_475) ;  /* 0x000001f000017945 */ /* 0x000fe20003800200 */
[----:B-1----:R-:W-:Y:S02]  /*98d0*/  ULEA UR8, UR7, UR8, 0x18 ;  /* 0x0000000807087291 */ /* 0x002fe4000f8ec0ff */
[----:B------:R-:W-:Y:S02]  /*98e0*/  ULEA UR9, UR7, UR6, 0x18 ;  /* 0x0000000607097291 */ /* 0x000fe4000f8ec0ff */
[----:B------:R-:W-:-:S04]  /*98f0*/  UIADD3 UR6, UPT, UPT, UR6, 0x800, URZ ;  /* 0x0000080006067890 */ /* 0x000fc8000fffe0ff */
[----:B------:R-:W-:Y:S01]  /*9900*/  ULEA UR6, UR7, UR6, 0x18 ;  /* 0x0000000607067291 */ /* 0x000fe2000f8ec0ff */
[----:B------:R-:W0:Y:S01]  /*9910*/  LDS.64 R24, [R5+UR8+-0x40] ;  /* 0xffffc00805187984 */ /* 0x000e220008000a00 */
[----:B------:R-:W-:-:S03]  /*9920*/  VIADD R4, R5, UR9 ;  /* 0x0000000905047c36 */ /* 0x000fc60008000000 */
[----:B------:R-:W1:Y:S04]  /*9930*/  LDS.64 R26, [R5+UR9+-0x40] ;  /* 0xffffc009051a7984 */ /* 0x000e680008000a00 */
[----:B------:R-:W2:Y:S01]  /*9940*/  LDS.64 R22, [R5+UR6+-0x40] ;  /* 0xffffc00605167984 */ /* 0x000ea20008000a00 */
        /* <DEDUP_REMOVED lines=15> */
[C---:B------:R-:W-:Y:S01]  /*9a40*/  IADD3 R3, PT, PT, R5.reuse, UR8, RZ ;  /* 0x0000000805037c10 */ /* 0x040fe2000fffe0ff */
[----:B------:R-:W-:Y:S01]  /*9a50*/  VIADD R2, R5, UR6 ;  /* 0x0000000605027c36 */ /* 0x000fe20008000000 */
[----:B------:R-:W-:Y:S08]  /*9a60*/  @!P0 BRA `(.L_x_476) ;  /* 0x0000000000108947 */ /* 0x000ff00003800000 */
[----:B------:R-:W-:-:S07]  /*9a70*/  MOV R38, 0x9a90 ;  /* 0x00009a9000267802 */ /* 0x000fce0000000f00 */
[----:B------:R-:W-:Y:S05]  /*9a80*/  CALL.REL.NOINC `($__internal_1_$__cuda_sm20_drsqrt_f64_slowpath_v2) ;  /* 0x0000002000fc7944 */ /* 0x000fea0003c00000 */
[----:B------:R-:W-:Y:S01]  /*9a90*/  IMAD.MOV.U32 R38, RZ, RZ, R34 ;  /* 0x000000ffff267224 */ /* 0x000fe200078e0022 */
[----:B------:R-:W-:-:S07]  /*9aa0*/  MOV R39, R35 ;  /* 0x0000002300277202 */ /* 0x000fce0000000f00 */
.L_x_476:
[----:B------:R-:W-:Y:S05]  /*9ab0*/  BSYNC.RECONVERGENT B1 ;  /* 0x0000000000017941 */ /* 0x000fea0003800200 */
.L_x_475:
[----:B------:R-:W0:Y:S01]  /*9ac0*/  LDS.64 R18, [R3+-0x38] ;  /* 0xffffc80003127984 */ /* 0x000e220000000a00 */
[----:B------:R-:W1:Y:S01]  /*9ad0*/  S2UR UR7, SR_CgaCtaId ;  /* 0x00000000000779c3 */ /* 0x000e620000008800 */
[----:B------:R-:W-:Y:S01]  /*9ae0*/  UMOV UR6, 0x400 ;  /* 0x0000040000067882 */ /* 0x000fe20000000000 */
[-C--:B------:R-:W-:Y:S01]  /*9af0*/  DMUL R42, R38, R38.reuse ;  /* 0x00000026262a7228 */ /* 0x080fe20000000000 */
[----:B------:R-:W2:Y:S01]  /*9b00*/  LDS.64 R20, [R4+-0x38] ;  /* 0xffffc80004147984 */ /* 0x000ea20000000a00 */
[----:B------:R-:W-:Y:S01]  /*9b10*/  UIADD3 UR6, UPT, UPT, UR6, 0xc00, URZ ;  /* 0x00000c0006067890 */ /* 0x000fe2000fffe0ff */
[----:B------:R-:W-:Y:S02]  /*9b20*/  BSSY.RECONVERGENT B1, `(.L_x_477) ;  /* 0x0000021000017945 */ /* 0x000fe40003800200 */
[----:B------:R-:W3:Y:S03]  /*9b30*/  LDS.64 R16, [R2+-0x38] ;  /* 0xffffc80002107984 */ /* 0x000ee60000000a00 */
[----:B------:R-:W-:Y:S01]  /*9b40*/  DMUL R42, R42, R38 ;  /* 0x000000262a2a7228 */ /* 0x000fe20000000000 */
[----:B------:R-:W-:Y:S01]  /*9b50*/  IMAD.MOV.U32 R38, RZ, RZ, RZ ;  /* 0x000000ffff267224 */ /* 0x000fe200078e00ff */
[----:B-1----:R-:W-:-:S09]  /*9b60*/  ULEA UR6, UR7, UR6, 0x18 ;  /* 0x0000000607067291 */ /* 0x002fd2000f8ec0ff */
[----:B------:R-:W1:Y:S01]  /*9b70*/  LDS.64 R40, [R5+UR6+-0x40] ;  /* 0xffffc00605287984 */ /* 0x000e620008000a00 */
[----:B0-----:R-:W-:Y:S02]  /*9b80*/  DADD R18, -R12, R18 ;  /* 0x000000000c127229 */ /* 0x001fe40000000112 */
[----:B--2---:R-:W-:-:S06]  /*9b90*/  DADD R20, -R10, R20 ;  /* 0x000000000a147229 */ /* 0x004fcc0000000114 */
[----:B------:R-:W-:Y:S02]  /*9ba0*/  DMUL R34, R18, R18 ;  /* 0x0000001212227228 */ /* 0x000fe40000000000 */
[----:B---3--:R-:W-:-:S06]  /*9bb0*/  DADD R16, -R14, R16 ;  /* 0x000000000e107229 */ /* 0x008fcc0000000110 */
[----:B------:R-:W-:-:S08]  /*9bc0*/  DFMA R34, R20, R20, R34 ;  /* 0x000000141422722b */ /* 0x000fd00000000022 */
[----:B------:R-:W-:-:S08]  /*9bd0*/  DFMA R34, R16, R16, R34 ;  /* 0x000000101022722b */ /* 0x000fd00000000022 */
[----:B------:R-:W-:Y:S02]  /*9be0*/  DADD R34, R34, UR10 ;  /* 0x0000000a22227e29 */ /* 0x000fe40008000000 */
[----:B-1----:R-:W-:-:S04]  /*9bf0*/  DMUL R40, R42, R40 ;  /* 0x000000282a287228 */ /* 0x002fc80000000000 */
[----:B------:R-:W0:Y:S04]  /*9c00*/  MUFU.RSQ64H R39, R35 ;  /* 0x0000002300277308 */ /* 0x000e280000001c00 */
[-C--:B------:R-:W-:Y:S01]  /*9c10*/  DFMA R26, R26, R40.reuse, R32 ;  /* 0x000000281a1a722b */ /* 0x080fe20000000020 */
[----:B------:R-:W-:Y:S01]  /*9c20*/  VIADD R0, R35, 0xfff00000 ;  /* 0xfff0000023007836 */ /* 0x000fe20000000000 */
[-C--:B------:R-:W-:Y:S01]  /*9c30*/  DFMA R24, R24, R40.reuse, R30 ;  /* 0x000000281818722b */ /* 0x080fe2000000001e */
[----:B------:R-:W-:Y:S01]  /*9c40*/  IMAD.MOV.U32 R30, RZ, RZ, 0x0 ;  /* 0x00000000ff1e7424 */ /* 0x000fe200078e00ff */
[----:B------:R-:W-:Y:S01]  /*9c50*/  MOV R31, 0x3fd80000 ;  /* 0x3fd80000001f7802 */ /* 0x000fe20000000f00 */
[----:B------:R-:W-:Y:S01]  /*9c60*/  DFMA R22, R22, R40, R28 ;  /* 0x000000281616722b */ /* 0x000fe2000000001c */
[----:B------:R-:W-:Y:S01]  /*9c70*/  ISETP.GE.U32.AND P0, PT, R0, 0x7fe00000, PT ;  /* 0x7fe000000000780c */ /* 0x000fe20003f06070 */
[----:B------:R-:W-:Y:S01]  /*9c80*/  VIADD R0, R5, UR6 ;  /* 0x0000000605007c36 */ /* 0x000fe20008000000 */
        /* <DEDUP_REMOVED lines=10> */
.L_x_478:
[----:B------:R-:W-:Y:S05]  /*9d30*/  BSYNC.RECONVERGENT B1 ;  /* 0x0000000000017941 */ /* 0x000fea0003800200 */
.L_x_477:
[----:B------:R-:W0:Y:S01]  /*9d40*/  LDS.64 R30, [R3+-0x30] ;  /* 0xffffd000031e7984 */ /* 0x000e220000000a00 */
[-C--:B------:R-:W-:Y:S01]  /*9d50*/  DMUL R42, R38, R38.reuse ;  /* 0x00000026262a7228 */ /* 0x080fe20000000000 */
[----:B------:R-:W-:Y:S02]  /*9d60*/  BSSY.RECONVERGENT B1, `(.L_x_479) ;  /* 0x0000020000017945 */ /* 0x000fe40003800200 */
[----:B------:R-:W1:Y:S04]  /*9d70*/  LDS.64 R32, [R4+-0x30] ;  /* 0xffffd00004207984 */ /* 0x000e680000000a00 */
[----:B------:R-:W2:Y:S01]  /*9d80*/  LDS.64 R28, [R2+-0x30] ;  /* 0xffffd000021c7984 */ /* 0x000ea20000000a00 */
[----:B------:R-:W-:Y:S01]  /*9d90*/  DMUL R42, R42, R38 ;  /* 0x000000262a2a7228 */ /* 0x000fe20000000000 */
[----:B------:R-:W-:-:S02]  /*9da0*/  IMAD.MOV.U32 R38, RZ, RZ, RZ ;  /* 0x000000ffff267224 */ /* 0x000fc400078e00ff */
[----:B------:R-:W3:Y:S01]  /*9db0*/  LDS.64 R40, [R0+-0x38] ;  /* 0xffffc80000287984 */ /* 0x000ee20000000a00 */
[----:B0-----:R-:W-:Y:S02]  /*9dc0*/  DADD R30, -R12, R30 ;  /* 0x000000000c1e7229 */ /* 0x001fe4000000011e */
[----:B-1----:R-:W-:-:S06]  /*9dd0*/  DADD R32, -R10, R32 ;  /* 0x000000000a207229 */ /* 0x002fcc0000000120 */
[----:B------:R-:W-:Y:S02]  /*9de0*/  DMUL R34, R30, R30 ;  /* 0x0000001e1e227228 */ /* 0x000fe40000000000 */
[----:B--2---:R-:W-:Y:S02]  /*9df0*/  DADD R28, -R14, R28 ;  /* 0x000000000e1c7229 */ /* 0x004fe4000000011c */
[----:B---3--:R-:W-:-:S04]  /*9e00*/  DMUL R40, R42, R40 ;  /* 0x000000282a287228 */ /* 0x008fc80000000000 */
[----:B------:R-:W-:-:S04]  /*9e10*/  DFMA R34, R32, R32, R34 ;  /* 0x000000202022722b */ /* 0x000fc80000000022 */
[-C--:B------:R-:W-:Y:S02]  /*9e20*/  DFMA R20, R20, R40.reuse, R26 ;  /* 0x000000281414722b */ /* 0x080fe4000000001a */
[----:B------:R-:W-:Y:S02]  /*9e30*/  DFMA R16, R16, R40, R22 ;  /* 0x000000281010722b */ /* 0x000fe40000000016 */
[----:B------:R-:W-:Y:S02]  /*9e40*/  DFMA R34, R28, R28, R34 ;  /* 0x0000001c1c22722b */ /* 0x000fe40000000022 */
[----:B------:R-:W-:Y:S01]  /*9e50*/  DFMA R18, R18, R40, R24 ;  /* 0x000000281212722b */ /* 0x000fe20000000018 */
[----:B------:R-:W-:Y:S01]  /*9e60*/  MOV R24, 0x0 ;  /* 0x0000000000187802 */ /* 0x000fe20000000f00 */
[----:B------:R-:W-:-:S04]  /*9e70*/  IMAD.MOV.U32 R25, RZ, RZ, 0x3fd80000 ;  /* 0x3fd80000ff197424 */ /* 0x000fc800078e00ff */
        /* <DEDUP_REMOVED lines=14> */
.L_x_480:
[----:B------:R-:W-:Y:S05]  /*9f60*/  BSYNC.RECONVERGENT B1 ;  /* 0x0000000000017941 */ /* 0x000fea0003800200 */
.L_x_479:
        /* <DEDUP_REMOVED lines=34> */
.L_x_482:
[----:B------:R-:W-:Y:S05]  /*a190*/  BSYNC.RECONVERGENT B1 ;  /* 0x0000000000017941 */ /* 0x000fea0003800200 */
.L_x_481:
        /* <DEDUP_REMOVED lines=34> */
.L_x_484:
[----:B------:R-:W-:Y:S05]  /*a3c0*/  BSYNC.RECONVERGENT B1 ;  /* 0x0000000000017941 */ /* 0x000fea0003800200 */
.L_x_483:
        /* <DEDUP_REMOVED lines=34> */
.L_x_486:
[----:B------:R-:W-:Y:S05]  /*a5f0*/  BSYNC.RECONVERGENT B1 ;  /* 0x0000000000017941 */ /* 0x000fea0003800200 */
.L_x_485:
        /* <DEDUP_REMOVED lines=34> */
.L_x_488:
[----:B------:R-:W-:Y:S05]  /*a820*/  BSYNC.RECONVERGENT B1 ;  /* 0x0000000000017941 */ /* 0x000fea0003800200 */
.L_x_487:
        /* <DEDUP_REMOVED lines=34> */
.L_x_490:
[----:B------:R-:W-:Y:S05]  /*aa50*/  BSYNC.RECONVERGENT B1 ;  /* 0x0000000000017941 */ /* 0x000fea0003800200 */
.L_x_489:
[----:B------:R-:W0:Y:S01]  /*aa60*/  LDS.64 R30, [R3] ;  /* 0x00000000031e7984 */ /* 0x000e220000000a00 */
[-C--:B------:R-:W-:Y:S01]  /*aa70*/  DMUL R42, R38, R38.reuse ;  /* 0x00000026262a7228 */ /* 0x080fe20000000000 */
[----:B------:R-:W-:Y:S02]  /*aa80*/  BSSY.RECONVERGENT B1, `(.L_x_491) ;  /* 0x0000020000017945 */ /* 0x000fe40003800200 */
[----:B------:R-:W1:Y:S04]  /*aa90*/  LDS.64 R32, [R4] ;  /* 0x0000000004207984 */ /* 0x000e680000000a00 */
[----:B------:R-:W2:Y:S01]  /*aaa0*/  LDS.64 R28, [R2] ;  /* 0x00000000021c7984 */ /* 0x000ea20000000a00 */
        /* <DEDUP_REMOVED lines=29> */
.L_x_492:
[----:B------:R-:W-:Y:S05]  /*ac80*/  BSYNC.RECONVERGENT B1 ;  /* 0x0000000000017941 */ /* 0x000fea0003800200 */
.L_x_491:
[----:B------:R-:W0:Y:S01]  /*ac90*/  LDS.64 R24, [R3+0x8] ;  /* 0x0000080003187984 */ /* 0x000e220000000a00 */
[-C--:B------:R-:W-:Y:S01]  /*aca0*/  DMUL R42, R38, R38.reuse ;  /* 0x00000026262a7228 */ /* 0x080fe20000000000 */
[----:B------:R-:W-:Y:S02]  /*acb0*/  BSSY.RECONVERGENT B1, `(.L_x_493) ;  /* 0x0000020000017945 */ /* 0x000fe40003800200 */
[----:B------:R-:W1:Y:S04]  /*acc0*/  LDS.64 R26, [R4+0x8] ;  /* 0x00000800041a7984 */ /* 0x000e680000000a00 */
[----:B------:R-:W2:Y:S01]  /*acd0*/  LDS.64 R22, [R2+0x8] ;  /* 0x0000080002167984 */ /* 0x000ea20000000a00 */
[----:B------:R-:W-:Y:S01]  /*ace0*/  DMUL R42, R42, R38 ;  /* 0x000000262a2a7228 */ /* 0x000fe20000000000 */
[----:B------:R-:W-:-:S02]  /*acf0*/  IMAD.MOV.U32 R38, RZ, RZ, RZ ;  /* 0x000000ffff267224 */ /* 0x000fc400078e00ff */
[----:B------:R-:W3:Y:S01]  /*ad00*/  LDS.64 R40, [R0] ;  /* 0x0000000000287984 */ /* 0x000ee20000000a00 */
        /* <DEDUP_REMOVED lines=26> */
.L_x_494:
[----:B------:R-:W-:Y:S05]  /*aeb0*/  BSYNC.RECONVERGENT B1 ;  /* 0x0000000000017941 */ /* 0x000fea0003800200 */
.L_x_493:
[----:B------:R-:W0:Y:S01]  /*aec0*/  LDS.64 R18, [R3+0x10] ;  /* 0x0000100003127984 */ /* 0x000e220000000a00 */
[-C--:B------:R-:W-:Y:S01]  /*aed0*/  DMUL R42, R38, R38.reuse ;  /* 0x00000026262a7228 */ /* 0x080fe20000000000 */
[----:B------:R-:W-:Y:S02]  /*aee0*/  BSSY.RECONVERGENT B1, `(.L_x_495) ;  /* 0x0000020000017945 */ /* 0x000fe40003800200 */
[----:B------:R-:W1:Y:S04]  /*aef0*/  LDS.64 R20, [R4+0x10] ;  /* 0x0000100004147984 */ /* 0x000e680000000a00 */
[----:B------:R-:W2:Y:S01]  /*af00*/  LDS.64 R16, [R2+0x10] ;  /* 0x0000100002107984 */ /* 0x000ea20000000a00 */
[----:B------:R-:W-:Y:S01]  /*af10*/  DMUL R42, R42, R38 ;  /* 0x000000262a2a7228 */ /* 0x000fe20000000000 */
[----:B------:R-:W-:-:S02]  /*af20*/  IMAD.MOV.U32 R38, RZ, RZ, RZ ;  /* 0x000000ffff267224 */ /* 0x000fc400078e00ff */
[----:B------:R-:W3:Y:S01]  /*af30*/  LDS.64 R40, [R0+0x8] ;  /* 0x0000080000287984 */ /* 0x000ee20000000a00 */
        /* <DEDUP_REMOVED lines=26> */
.L_x_496:
[----:B------:R-:W-:Y:S05]  /*b0e0*/  BSYNC.RECONVERGENT B1 ;  /* 0x0000000000017941 */ /* 0x000fea0003800200 */
.L_x_495:
        /* <DEDUP_REMOVED lines=32> */
[----:B------:R-:W-:Y:S01]  /*b2f0*/  IMAD.MOV.U32 R38, RZ, RZ, R34 ;  /* 0x000000ffff267224 */ /* 0x000fe200078e0022 */
[----:B------:R-:W-:-:S07]  /*b300*/  MOV R39, R35 ;  /* 0x0000002300277202 */ /* 0x000fce0000000f00 */
.L_x_498:
[----:B------:R-:W-:Y:S05]  /*b310*/  BSYNC.RECONVERGENT B1 ;  /* 0x0000000000017941 */ /* 0x000fea0003800200 */
.L_x_497:
        /* <DEDUP_REMOVED lines=34> */
.L_x_500:
[----:B------:R-:W-:Y:S05]  /*b540*/  BSYNC.RECONVERGENT B1 ;  /* 0x0000000000017941 */ /* 0x000fea0003800200 */
.L_x_499:
        /* <DEDUP_REMOVED lines=34> */
.L_x_502:
[----:B------:R-:W-:Y:S05]  /*b770*/  BSYNC.RECONVERGENT B1 ;  /* 0x0000000000017941 */ /* 0x000fea0003800200 */
.L_x_501:
        /* <DEDUP_REMOVED lines=34> */
.L_x_504:
[----:B------:R-:W-:Y:S05]  /*b9a0*/  BSYNC.RECONVERGENT B1 ;  /* 0x0000000000017941 */ /* 0x000fea0003800200 */
.L_x_503:
[----:B------:R-:W0:Y:S01]  /*b9b0*/  LDS.64 R18, [R3+0x38] ;  /* 0x0000380003127984 */ /* 0x000e220000000a00 */
[-C--:B------:R-:W-:Y:S01]  /*b9c0*/  DMUL R44, R38, R38.reuse ;  /* 0x00000026262c7228 */ /* 0x080fe20000000000 */
[----:B------:R-:W-:Y:S01]  /*b9d0*/  IMAD.MOV.U32 R40, RZ, RZ, RZ ;  /* 0x000000ffff287224 */ /* 0x000fe200078e00ff */
[----:B------:R-:W-:Y:S01]  /*b9e0*/  BSSY.RECONVERGENT B1, `(.L_x_505) ;  /* 0x000001f000017945 */ /* 0x000fe20003800200 */
[----:B------:R-:W1:Y:S04]  /*b9f0*/  LDS.64 R20, [R4+0x38] ;  /* 0x0000380004147984 */ /* 0x000e680000000a00 */
[----:B------:R2:W3:Y:S04]  /*ba00*/  LDS.64 R16, [R2+0x38] ;  /* 0x0000380002107984 */ /* 0x0004e80000000a00 */
[----:B------:R-:W4:Y:S01]  /*ba10*/  LDS.64 R42, [R0+0x30] ;  /* 0x00003000002a7984 */ /* 0x000f220000000a00 */
[----:B--2---:R-:W-:-:S02]  /*ba20*/  DMUL R2, R44, R38 ;  /* 0x000000262c027228 */ /* 0x004fc40000000000 */
[----:B0-----:R-:W-:Y:S02]  /*ba30*/  DADD R18, -R12, R18 ;  /* 0x000000000c127229 */ /* 0x001fe40000000112 */
[----:B-1----:R-:W-:-:S06]  /*ba40*/  DADD R20, -R10, R20 ;  /* 0x000000000a147229 */ /* 0x002fcc0000000114 */
[----:B------:R-:W-:Y:S02]  /*ba50*/  DMUL R34, R18, R18 ;  /* 0x0000001212227228 */ /* 0x000fe40000000000 */
[----:B---3--:R-:W-:Y:S02]  /*ba60*/  DADD R16, -R14, R16 ;  /* 0x000000000e107229 */ /* 0x008fe40000000110 */
[----:B----4-:R-:W-:-:S04]  /*ba70*/  DMUL R2, R2, R42 ;  /* 0x0000002a02027228 */ /* 0x010fc80000000000 */
[----:B------:R-:W-:-:S04]  /*ba80*/  DFMA R34, R20, R20, R34 ;  /* 0x000000141422722b */ /* 0x000fc80000000022 */
[----:B------:R-:W-:Y:S01]  /*ba90*/  DFMA R22, R30, R2, R22 ;  /* 0x000000021e16722b */ /* 0x000fe20000000016 */
[----:B------:R-:W-:Y:S01]  /*baa0*/  MOV R30, 0x0 ;  /* 0x00000000001e7802 */ /* 0x000fe20000000f00 */
[----:B------:R-:W-:Y:S02]  /*bab0*/  IMAD.MOV.U32 R31, RZ, RZ, 0x3fd80000 ;  /* 0x3fd80000ff1f7424 */ /* 0x000fe400078e00ff */
[----:B------:R-:W-:Y:S02]  /*bac0*/  DFMA R34, R16, R16, R34 ;  /* 0x000000101022722b */ /* 0x000fe40000000022 */
[-C--:B------:R-:W-:Y:S02]  /*bad0*/  DFMA R24, R28, R2.reuse, R24 ;  /* 0x000000021c18722b */ /* 0x080fe40000000018 */
[----:B------:R-:W-:-:S04]  /*bae0*/  DFMA R26, R32, R2, R26 ;  /* 0x00000002201a722b */ /* 0x000fc8000000001a */
        /* <DEDUP_REMOVED lines=14> */
.L_x_506:
[----:B------:R-:W-:Y:S05]  /*bbd0*/  BSYNC.RECONVERGENT B1 ;  /* 0x0000000000017941 */ /* 0x000fea0003800200 */
.L_x_505:
[----:B------:R-:W0:Y:S01]  /*bbe0*/  LDS.64 R28, [R0+0x38] ;  /* 0x00003800001c7984 */ /* 0x000e220000000a00 */
[----:B------:R-:W-:Y:S01]  /*bbf0*/  DMUL R2, R30, R30 ;  /* 0x0000001e1e027228 */ /* 0x000fe20000000000 */
[----:B------:R-:W-:-:S05]  /*bc00*/  VIADD R5, R5, 0x80 ;  /* 0x0000008005057836 */ /* 0x000fca0000000000 */
[----:B------:R-:W-:Y:S02]  /*bc10*/  ISETP.NE.AND P0, PT, R5, 0x440, PT ;  /* 0x000004400500780c */ /* 0x000fe40003f05270 */
[----:B------:R-:W-:-:S08]  /*bc20*/  DMUL R2, R2, R30 ;  /* 0x0000001e02027228 */ /* 0x000fd00000000000 */
[----:B0-----:R-:W-:-:S08]  /*bc30*/  DMUL R28, R2, R28 ;  /* 0x0000001c021c7228 */ /* 0x001fd00000000000 */
[-C--:B------:R-:W-:Y:S02]  /*bc40*/  DFMA R32, R20, R28.reuse, R22 ;  /* 0x0000001c1420722b */ /* 0x080fe40000000016 */
[-C--:B------:R-:W-:Y:S02]  /*bc50*/  DFMA R30, R18, R28.reuse, R24 ;  /* 0x0000001c121e722b */ /* 0x080fe40000000018 */
[----:B------:R-:W-:Y:S01]  /*bc60*/  DFMA R28, R16, R28, R26 ;  /* 0x0000001c101c722b */ /* 0x000fe2000000001a */
[----:B------:R-:W-:Y:S10]  /*bc70*/  @P0 BRA `(.L_x_507) ;  /* 0xffffffd800f80947 */ /* 0x000ff4000383ffff */
[----:B------:R-:W-:Y:S01]  /*bc80*/  BAR.SYNC.DEFER_BLOCKING 0x0 ;  /* 0x0000000000007b1d */ /* 0x000fe20000010000 */
[----:B------:R-:W-:-:S05]  /*bc90*/  UIADD3 UR4, UPT, UPT, UR4, 0x80, URZ ;  /* 0x0000008004047890 */ /* 0x000fca000fffe0ff */
[----:B------:R-:W-:Y:S07]  /*bca0*/  BRA.U UP0, `(.L_x_508) ;  /* 0xffffffd900947547 */ /* 0x000fee000b83ffff */
.L_x_474:
[----:B------:R-:W0:Y:S01]  /*bcb0*/  LDC.64 R2, c[0x0][0x398] ;  /* 0x0000e600ff027b82 */ /* 0x000e220000000a00 */
        /* <DEDUP_REMOVED lines=11> */
[----:B------:R-:W2:Y:S01]  /*bd70*/  LDG.E.64 R8, desc[UR12][R6.64] ;  /* 0x0000000c06087981 */ /* 0x000ea2000c1e1b00 */
[----:B---3--:R-:W-:Y:S01]  /*bd80*/  IMAD.WIDE R16, R36, 0x8, R16 ;  /* 0x0000000824107825 */ /* 0x008fe200078e0210 */
[----:B--2---:R-:W-:-:S07]  /*bd90*/  DFMA R8, R30, UR6, R8 ;  /* 0x000000061e087c2b */ /* 0x004fce0008000008 */
[----:B------:R-:W-:Y:S04]  /*bda0*/  STG.E.64 desc[UR12][R6.64], R8 ;  /* 0x0000000806007986 */ /* 0x000fe8000c101b0c */
[----:B------:R-:W2:Y:S01]  /*bdb0*/  LDG.E.64 R18, desc[UR12][R16.64] ;  /* 0x0000000c10127981 */ /* 0x000ea2000c1e1b00 */
[----:B-1---5:R-:W-:Y:S01]  /*bdc0*/  DFMA R4, R4, UR6, R10 ;  /* 0x0000000604047c2b */ /* 0x022fe2000800000a */
[----:B0-----:R-:W-:Y:S01]  /*bdd0*/  IMAD.WIDE R2, R36, 0x8, R20 ;  /* 0x0000000824027825 */ /* 0x001fe200078e0214 */
[----:B------:R-:W-:-:S03]  /*bde0*/  DFMA R12, R8, UR6, R12 ;  /* 0x00000006080c7c2b */ /* 0x000fc6000800000c */
[----:B------:R-:W-:-:S04]  /*bdf0*/  IMAD.WIDE R10, R36, 0x8, R22 ;  /* 0x00000008240a7825 */ /* 0x000fc800078e0216 */
[----:B----4-:R-:W-:Y:S01]  /*be00*/  IMAD.WIDE R36, R36, 0x8, R24 ;  /* 0x0000000824247825 */ /* 0x010fe200078e0218 */
[----:B--2---:R-:W-:-:S07]  /*be10*/  DFMA R18, R28, UR6, R18 ;  /* 0x000000061c127c2b */ /* 0x004fce0008000012 */
[----:B------:R-:W-:Y:S01]  /*be20*/  STG.E.64 desc[UR12][R16.64], R18 ;  /* 0x0000001210007986 */ /* 0x000fe2000c101b0c */
[----:B------:R-:W-:-:S03]  /*be30*/  DFMA R14, R18, UR6, R14 ;  /* 0x00000006120e7c2b */ /* 0x000fc6000800000e */
[----:B------:R-:W-:Y:S04]  /*be40*/  STG.E.64 desc[UR12][R2.64], R4 ;  /* 0x0000000402007986 */ /* 0x000fe8000c101b0c */
[----:B------:R-:W-:Y:S04]  /*be50*/  STG.E.64 desc[UR12][R10.64], R12 ;  /* 0x0000000c0a007986 */ /* 0x000fe8000c101b0c */
[----:B------:R-:W-:Y:S01]  /*be60*/  STG.E.64 desc[UR12][R36.64], R14 ;  /* 0x0000000e24007986 */ /* 0x000fe2000c101b0c */
[----:B------:R-:W-:Y:S05]  /*be70*/  EXIT ;  /* 0x000000000000794d */ /* 0x000fea0003800000 */
        .weak           $__internal_1_$__cuda_sm20_drsqrt_f64_slowpath_v2
        .type           $__internal_1_$__cuda_sm20_drsqrt_f64_slowpath_v2,@function
        .size           $__internal_1_$__cuda_sm20_drsqrt_f64_slowpath_v2,(.L_x_515 - $__internal_1_$__cuda_sm20_drsqrt_f64_slowpath_v2)
$__internal_1_$__cuda_sm20_drsqrt_f64_slowpath_v2:
[----:B------:R-:W-:Y:S01]  /*be80*/  DSETP.NEU.AND P0, PT, R34, RZ, PT ;  /* 0x000000ff2200722a */ /* 0x000fe20003f0d000 */
[----:B------:R-:W-:Y:S01]  /*be90*/  BSSY.RECONVERGENT B0, `(.L_x_509) ;  /* 0x000001c000007945 */ /* 0x000fe20003800200 */
[----:B------:R-:W-:-:S12]  /*bea0*/  LOP3.LUT R39, R35, 0x80000000, RZ, 0xc0, !PT ;  /* 0x8000000023277812 */ /* 0x000fd800078ec0ff */
        /* <DEDUP_REMOVED lines=22> */
.L_x_511:
[----:B------:R-:W-:Y:S01]  /*c010*/  DADD R40, R34, R34 ;  /* 0x0000000022287229 */ /* 0x000fe20000000022 */
[----:B------:R-:W-:Y:S10]  /*c020*/  BRA `(.L_x_512) ;  /* 0x0000000000087947 */ /* 0x000ff40003800000 */
.L_x_510:
[----:B------:R-:W-:Y:S01]  /*c030*/  LOP3.LUT R41, R39, 0x7ff00000, RZ, 0xfc, !PT ;  /* 0x7ff0000027297812 */ /* 0x000fe200078efcff */
[----:B------:R-:W-:-:S07]  /*c040*/  IMAD.MOV.U32 R40, RZ, RZ, RZ ;  /* 0x000000ffff287224 */ /* 0x000fce00078e00ff */
.L_x_512:
[----:B------:R-:W-:Y:S05]  /*c050*/  BSYNC.RECONVERGENT B0 ;  /* 0x0000000000007941 */ /* 0x000fea0003800200 */
.L_x_509:
[----:B------:R-:W-:Y:S01]  /*c060*/  HFMA2 R39, -RZ, RZ, 0, 0 ;  /* 0x00000000ff277431 */ /* 0x000fe200000001ff */
[----:B------:R-:W-:Y:S01]  /*c070*/  MOV R34, R40 ;  /* 0x0000002800227202 */ /* 0x000fe20000000f00 */
[----:B------:R-:W-:Y:S02]  /*c080*/  IMAD.MOV.U32 R35, RZ, RZ, R41 ;  /* 0x000000ffff237224 */ /* 0x000fe400078e0029 */
[----:B------:R-:W-:Y:S05]  /*c090*/  RET.REL.NODEC R38 `(_Z17N_Body_SimulationILi128ELb1EEvPdS0_S0_S0_S0_S0_S0_S0_S0_PKdidd) ;  /* 0xffffff3c26d87950 */ /* 0x000fea0003c3ffff */
.L_x_513:
        /* <DEDUP_REMOVED lines=14> */
.L_x_515:


//--------------------- .nv.shared._Z17N_Body_SimulationILi128ELb0EEvPdS0_S0_S0_S0_S0_S0_S0_S0_PKdidd --------------------------
	.section	.nv.shared._Z17N_Body_SimulationILi128ELb0EEvPdS0_S0_S0_S0_S0_S0_S0_S0_PKdidd,"aw",@nobits
	.sectionflags	@""
	.align	8
.nv.shared._Z17N_Body_SimulationILi128ELb0EEvPdS0_S0_S0_S0_S0_S0_S0_S0_PKdidd:
	.zero		5120


//--------------------- .nv.shared.reserved.0     --------------------------
	.section	.nv.shared.reserved.0,"aw",@nobits
	.weak		__nv_reservedSMEM_offset_0_alias
	.size		__nv_reservedSMEM_offset_0_alias, 0, 64
	.other		__nv_reservedSMEM_offset_0_alias,@"STO_CUDA_RESERVED_SHARED STV_DEFAULT"
__nv_reservedSMEM_offset_0_alias:
	.zero		0
	.zero		64


//--------------------- .nv.shared._Z17N_Body_SimulationILi128ELb1EEvPdS0_S0_S0_S0_S0_S0_S0_S0_PKdidd --------------------------
	.section	.nv.shared._Z17N_Body_SimulationILi128ELb1EEvPdS0_S0_S0_S0_S0_S0_S0_S0_PKdidd,"aw",@nobits
	.sectionflags	@""
	.align	8
.nv.shared._Z17N_Body_SimulationILi128ELb1EEvPdS0_S0_S0_S0_S0_S0_S0_S0_PKdidd:
	.zero		5120


//--------------------- .nv.constant0._Z17N_Body_SimulationILi128ELb0EEvPdS0_S0_S0_S0_S0_S0_S0_S0_PKdidd --------------------------
	.section	.nv.constant0._Z17N_Body_SimulationILi128ELb0EEvPdS0_S0_S0_S0_S0_S0_S0_S0_PKdidd,"a",@progbits
	.sectionflags	@""
	.align	4
.nv.constant0._Z17N_Body_SimulationILi128ELb0EEvPdS0_S0_S0_S0_S0_S0_S0_S0_PKdidd:
	.zero		1000


//--------------------- .nv.constant0._Z17N_Body_SimulationILi128ELb1EEvPdS0_S0_S0_S0_S0_S0_S0_S0_PKdidd --------------------------
	.section	.nv.constant0._Z17N_Body_SimulationILi128ELb1EEvPdS0_S0_S0_S0_S0_S0_S0_S0_PKdidd,"a",@progbits
	.sectionflags	@""
	.align	4
.nv.constant0._Z17N_Body_SimulationILi128ELb1EEvPdS0_S0_S0_S0_S0_S0_S0_S0_PKdidd:
	.zero		1000


//--------------------- SYMBOLS --------------------------

	.type		.nv.reservedSmem.offset0,@object
	.size		.nv.reservedSmem.offset0,0x4
	.type		.nv.reservedSmem.cap,@object
	.size		.nv.reservedSmem.cap,0x4
